//
// Generated by NVIDIA NVVM Compiler
//
// Compiler Build ID: CL-36424714
// Cuda compilation tools, release 13.0, V13.0.88
// Based on NVVM 20.0.0
//

.version 9.0
.target sm_100
.address_size 64

	// .globl	mine_sha256
.global .align 4 .b8 precalc_xorwow_matrix[102400];
.global .align 4 .b8 precalc_xorwow_offset_matrix[102400];
.global .align 4 .b8 mrg32k3aM1[2304];
.global .align 4 .b8 mrg32k3aM2[2304];
.global .align 4 .b8 mrg32k3aM1SubSeq[2016];
.global .align 4 .b8 mrg32k3aM2SubSeq[2016];
.global .align 4 .b8 mrg32k3aM1Seq[2304];
.global .align 4 .b8 mrg32k3aM2Seq[2304];
.const .align 8 .b8 __cr_lgamma_table[72];
.const .align 4 .b8 k[256] = {152, 47, 138, 66, 145, 68, 55, 113, 207, 251, 192, 181, 165, 219, 181, 233, 91, 194, 86, 57, 241, 17, 241, 89, 164, 130, 63, 146, 213, 94, 28, 171, 152, 170, 7, 216, 1, 91, 131, 18, 190, 133, 49, 36, 195, 125, 12, 85, 116, 93, 190, 114, 254, 177, 222, 128, 167, 6, 220, 155, 116, 241, 155, 193, 193, 105, 155, 228, 134, 71, 190, 239, 198, 157, 193, 15, 204, 161, 12, 36, 111, 44, 233, 45, 170, 132, 116, 74, 220, 169, 176, 92, 218, 136, 249, 118, 82, 81, 62, 152, 109, 198, 49, 168, 200, 39, 3, 176, 199, 127, 89, 191, 243, 11, 224, 198, 71, 145, 167, 213, 81, 99, 202, 6, 103, 41, 41, 20, 133, 10, 183, 39, 56, 33, 27, 46, 252, 109, 44, 77, 19, 13, 56, 83, 84, 115, 10, 101, 187, 10, 106, 118, 46, 201, 194, 129, 133, 44, 114, 146, 161, 232, 191, 162, 75, 102, 26, 168, 112, 139, 75, 194, 163, 81, 108, 199, 25, 232, 146, 209, 36, 6, 153, 214, 133, 53, 14, 244, 112, 160, 106, 16, 22, 193, 164, 25, 8, 108, 55, 30, 76, 119, 72, 39, 181, 188, 176, 52, 179, 12, 28, 57, 74, 170, 216, 78, 79, 202, 156, 91, 243, 111, 46, 104, 238, 130, 143, 116, 111, 99, 165, 120, 20, 120, 200, 132, 8, 2, 199, 140, 250, 255, 190, 144, 235, 108, 80, 164, 247, 163, 249, 190, 242, 120, 113, 198};

.visible .entry mine_sha256(
	.param .u64 .ptr .align 1 mine_sha256_param_0,
	.param .u64 .ptr .align 1 mine_sha256_param_1,
	.param .u32 mine_sha256_param_2,
	.param .u32 mine_sha256_param_3,
	.param .u64 .ptr .align 1 mine_sha256_param_4,
	.param .u64 .ptr .align 1 mine_sha256_param_5
)
{
	.local .align 16 .b8 	__local_depot0[208];
	.reg .b64 	%SP;
	.reg .b64 	%SPL;
	.reg .pred 	%p<108>;
	.reg .b16 	%rs<108>;
	.reg .b32 	%r<8993>;
	.reg .b64 	%rd<227>;

	mov.u64 	%SPL, __local_depot0;
	ld.param.u64 	%rd13, [mine_sha256_param_0];
	ld.param.u32 	%r677, [mine_sha256_param_3];
	ld.param.u64 	%rd15, [mine_sha256_param_4];
	ld.param.u64 	%rd16, [mine_sha256_param_5];
	add.u64 	%rd1, %SPL, 0;
	add.u64 	%rd2, %SPL, 48;
	add.u64 	%rd3, %SPL, 96;
	mov.u32 	%r678, %ctaid.x;
	mov.u32 	%r679, %ntid.x;
	mov.u32 	%r680, %tid.x;
	mad.lo.s32 	%r1, %r678, %r679, %r680;
	// begin inline asm
	mov.u64 	%rd17, %clock64;
	// end inline asm
	cvt.u32.u64 	%r681, %rd17;
	xor.b32  	%r682, %r681, -1429050551;
	mul.lo.s32 	%r683, %r682, 1099087573;
	{ .reg .b32 tmp; mov.b64 {tmp, %r684}, %rd17; }
	xor.b32  	%r685, %r684, -136515619;
	mul.lo.s32 	%r686, %r685, -1703105765;
	add.s32 	%r687, %r683, %r686;
	add.s32 	%r8974, %r687, 6615241;
	add.s32 	%r8696, %r683, 123456789;
	st.local.v2.u32 	[%rd1], {%r8974, %r8696};
	xor.b32  	%r8697, %r683, 362436069;
	add.s32 	%r8698, %r686, 521288629;
	st.local.v2.u32 	[%rd1+8], {%r8697, %r8698};
	xor.b32  	%r8699, %r686, 88675123;
	add.s32 	%r8700, %r683, 5783321;
	st.local.v2.u32 	[%rd1+16], {%r8699, %r8700};
	setp.eq.s32 	%p3, %r1, 0;
	@%p3 bra 	$L__BB0_115;
	cvt.u64.u32 	%rd225, %r1;
	mov.b32 	%r8683, 0;
$L__BB0_2:
	mov.u64 	%rd5, %rd225;
	and.b64  	%rd6, %rd5, 3;
	setp.eq.s64 	%p4, %rd6, 0;
	@%p4 bra 	$L__BB0_114;
	mul.wide.u32 	%rd21, %r8683, 3200;
	mov.u64 	%rd22, precalc_xorwow_matrix;
	add.s64 	%rd7, %rd22, %rd21;
	mov.b32 	%r8696, 0;
	mov.u32 	%r8697, %r8696;
	mov.u32 	%r8698, %r8696;
	mov.u32 	%r8699, %r8696;
	mov.u32 	%r8700, %r8696;
	mov.u32 	%r8689, %r8696;
$L__BB0_4:
	mul.wide.u32 	%rd23, %r8689, 4;
	add.s64 	%rd24, %rd1, %rd23;
	ld.local.u32 	%r20, [%rd24+4];
	shl.b32 	%r21, %r8689, 5;
	or.b32  	%r22, %r21, 1;
	or.b32  	%r23, %r21, 2;
	or.b32  	%r24, %r21, 3;
	or.b32  	%r25, %r21, 4;
	or.b32  	%r26, %r21, 5;
	or.b32  	%r27, %r21, 6;
	or.b32  	%r28, %r21, 7;
	or.b32  	%r29, %r21, 8;
	or.b32  	%r30, %r21, 9;
	or.b32  	%r31, %r21, 10;
	or.b32  	%r32, %r21, 11;
	or.b32  	%r33, %r21, 12;
	or.b32  	%r34, %r21, 13;
	or.b32  	%r35, %r21, 14;
	or.b32  	%r36, %r21, 15;
	mov.b32 	%r8695, 0;
$L__BB0_5:
	.pragma "nounroll";
	shr.u32 	%r691, %r20, %r8695;
	and.b32  	%r692, %r691, 1;
	setp.eq.b32 	%p5, %r692, 1;
	not.pred 	%p6, %p5;
	@%p6 bra 	$L__BB0_7;
	add.s32 	%r693, %r21, %r8695;
	mul.lo.s32 	%r694, %r693, 5;
	mul.wide.u32 	%rd25, %r694, 4;
	add.s64 	%rd26, %rd7, %rd25;
	ld.global.u32 	%r695, [%rd26];
	xor.b32  	%r8696, %r8696, %r695;
	ld.global.u32 	%r696, [%rd26+4];
	xor.b32  	%r8697, %r8697, %r696;
	ld.global.u32 	%r697, [%rd26+8];
	xor.b32  	%r8698, %r8698, %r697;
	ld.global.u32 	%r698, [%rd26+12];
	xor.b32  	%r8699, %r8699, %r698;
	ld.global.u32 	%r699, [%rd26+16];
	xor.b32  	%r8700, %r8700, %r699;
$L__BB0_7:
	and.b32  	%r701, %r691, 2;
	setp.eq.s32 	%p7, %r701, 0;
	@%p7 bra 	$L__BB0_9;
	add.s32 	%r702, %r8695, %r22;
	mul.lo.s32 	%r703, %r702, 5;
	mul.wide.u32 	%rd27, %r703, 4;
	add.s64 	%rd28, %rd7, %rd27;
	ld.global.u32 	%r704, [%rd28];
	xor.b32  	%r8696, %r8696, %r704;
	ld.global.u32 	%r705, [%rd28+4];
	xor.b32  	%r8697, %r8697, %r705;
	ld.global.u32 	%r706, [%rd28+8];
	xor.b32  	%r8698, %r8698, %r706;
	ld.global.u32 	%r707, [%rd28+12];
	xor.b32  	%r8699, %r8699, %r707;
	ld.global.u32 	%r708, [%rd28+16];
	xor.b32  	%r8700, %r8700, %r708;
$L__BB0_9:
	and.b32  	%r710, %r691, 4;
	setp.eq.s32 	%p8, %r710, 0;
	@%p8 bra 	$L__BB0_11;
	add.s32 	%r711, %r8695, %r23;
	mul.lo.s32 	%r712, %r711, 5;
	mul.wide.u32 	%rd29, %r712, 4;
	add.s64 	%rd30, %rd7, %rd29;
	ld.global.u32 	%r713, [%rd30];
	xor.b32  	%r8696, %r8696, %r713;
	ld.global.u32 	%r714, [%rd30+4];
	xor.b32  	%r8697, %r8697, %r714;
	ld.global.u32 	%r715, [%rd30+8];
	xor.b32  	%r8698, %r8698, %r715;
	ld.global.u32 	%r716, [%rd30+12];
	xor.b32  	%r8699, %r8699, %r716;
	ld.global.u32 	%r717, [%rd30+16];
	xor.b32  	%r8700, %r8700, %r717;
$L__BB0_11:
	and.b32  	%r719, %r691, 8;
	setp.eq.s32 	%p9, %r719, 0;
	@%p9 bra 	$L__BB0_13;
	add.s32 	%r720, %r8695, %r24;
	mul.lo.s32 	%r721, %r720, 5;
	mul.wide.u32 	%rd31, %r721, 4;
	add.s64 	%rd32, %rd7, %rd31;
	ld.global.u32 	%r722, [%rd32];
	xor.b32  	%r8696, %r8696, %r722;
	ld.global.u32 	%r723, [%rd32+4];
	xor.b32  	%r8697, %r8697, %r723;
	ld.global.u32 	%r724, [%rd32+8];
	xor.b32  	%r8698, %r8698, %r724;
	ld.global.u32 	%r725, [%rd32+12];
	xor.b32  	%r8699, %r8699, %r725;
	ld.global.u32 	%r726, [%rd32+16];
	xor.b32  	%r8700, %r8700, %r726;
$L__BB0_13:
	and.b32  	%r728, %r691, 16;
	setp.eq.s32 	%p10, %r728, 0;
	@%p10 bra 	$L__BB0_15;
	add.s32 	%r729, %r8695, %r25;
	mul.lo.s32 	%r730, %r729, 5;
	mul.wide.u32 	%rd33, %r730, 4;
	add.s64 	%rd34, %rd7, %rd33;
	ld.global.u32 	%r731, [%rd34];
	xor.b32  	%r8696, %r8696, %r731;
	ld.global.u32 	%r732, [%rd34+4];
	xor.b32  	%r8697, %r8697, %r732;
	ld.global.u32 	%r733, [%rd34+8];
	xor.b32  	%r8698, %r8698, %r733;
	ld.global.u32 	%r734, [%rd34+12];
	xor.b32  	%r8699, %r8699, %r734;
	ld.global.u32 	%r735, [%rd34+16];
	xor.b32  	%r8700, %r8700, %r735;
$L__BB0_15:
	and.b32  	%r737, %r691, 32;
	setp.eq.s32 	%p11, %r737, 0;
	@%p11 bra 	$L__BB0_17;
	add.s32 	%r738, %r8695, %r26;
	mul.lo.s32 	%r739, %r738, 5;
	mul.wide.u32 	%rd35, %r739, 4;
	add.s64 	%rd36, %rd7, %rd35;
	ld.global.u32 	%r740, [%rd36];
	xor.b32  	%r8696, %r8696, %r740;
	ld.global.u32 	%r741, [%rd36+4];
	xor.b32  	%r8697, %r8697, %r741;
	ld.global.u32 	%r742, [%rd36+8];
	xor.b32  	%r8698, %r8698, %r742;
	ld.global.u32 	%r743, [%rd36+12];
	xor.b32  	%r8699, %r8699, %r743;
	ld.global.u32 	%r744, [%rd36+16];
	xor.b32  	%r8700, %r8700, %r744;
$L__BB0_17:
	and.b32  	%r746, %r691, 64;
	setp.eq.s32 	%p12, %r746, 0;
	@%p12 bra 	$L__BB0_19;
	add.s32 	%r747, %r8695, %r27;
	mul.lo.s32 	%r748, %r747, 5;
	mul.wide.u32 	%rd37, %r748, 4;
	add.s64 	%rd38, %rd7, %rd37;
	ld.global.u32 	%r749, [%rd38];
	xor.b32  	%r8696, %r8696, %r749;
	ld.global.u32 	%r750, [%rd38+4];
	xor.b32  	%r8697, %r8697, %r750;
	ld.global.u32 	%r751, [%rd38+8];
	xor.b32  	%r8698, %r8698, %r751;
	ld.global.u32 	%r752, [%rd38+12];
	xor.b32  	%r8699, %r8699, %r752;
	ld.global.u32 	%r753, [%rd38+16];
	xor.b32  	%r8700, %r8700, %r753;
$L__BB0_19:
	and.b32  	%r755, %r691, 128;
	setp.eq.s32 	%p13, %r755, 0;
	@%p13 bra 	$L__BB0_21;
	add.s32 	%r756, %r8695, %r28;
	mul.lo.s32 	%r757, %r756, 5;
	mul.wide.u32 	%rd39, %r757, 4;
	add.s64 	%rd40, %rd7, %rd39;
	ld.global.u32 	%r758, [%rd40];
	xor.b32  	%r8696, %r8696, %r758;
	ld.global.u32 	%r759, [%rd40+4];
	xor.b32  	%r8697, %r8697, %r759;
	ld.global.u32 	%r760, [%rd40+8];
	xor.b32  	%r8698, %r8698, %r760;
	ld.global.u32 	%r761, [%rd40+12];
	xor.b32  	%r8699, %r8699, %r761;
	ld.global.u32 	%r762, [%rd40+16];
	xor.b32  	%r8700, %r8700, %r762;
$L__BB0_21:
	and.b32  	%r764, %r691, 256;
	setp.eq.s32 	%p14, %r764, 0;
	@%p14 bra 	$L__BB0_23;
	add.s32 	%r765, %r8695, %r29;
	mul.lo.s32 	%r766, %r765, 5;
	mul.wide.u32 	%rd41, %r766, 4;
	add.s64 	%rd42, %rd7, %rd41;
	ld.global.u32 	%r767, [%rd42];
	xor.b32  	%r8696, %r8696, %r767;
	ld.global.u32 	%r768, [%rd42+4];
	xor.b32  	%r8697, %r8697, %r768;
	ld.global.u32 	%r769, [%rd42+8];
	xor.b32  	%r8698, %r8698, %r769;
	ld.global.u32 	%r770, [%rd42+12];
	xor.b32  	%r8699, %r8699, %r770;
	ld.global.u32 	%r771, [%rd42+16];
	xor.b32  	%r8700, %r8700, %r771;
$L__BB0_23:
	and.b32  	%r773, %r691, 512;
	setp.eq.s32 	%p15, %r773, 0;
	@%p15 bra 	$L__BB0_25;
	add.s32 	%r774, %r8695, %r30;
	mul.lo.s32 	%r775, %r774, 5;
	mul.wide.u32 	%rd43, %r775, 4;
	add.s64 	%rd44, %rd7, %rd43;
	ld.global.u32 	%r776, [%rd44];
	xor.b32  	%r8696, %r8696, %r776;
	ld.global.u32 	%r777, [%rd44+4];
	xor.b32  	%r8697, %r8697, %r777;
	ld.global.u32 	%r778, [%rd44+8];
	xor.b32  	%r8698, %r8698, %r778;
	ld.global.u32 	%r779, [%rd44+12];
	xor.b32  	%r8699, %r8699, %r779;
	ld.global.u32 	%r780, [%rd44+16];
	xor.b32  	%r8700, %r8700, %r780;
$L__BB0_25:
	and.b32  	%r782, %r691, 1024;
	setp.eq.s32 	%p16, %r782, 0;
	@%p16 bra 	$L__BB0_27;
	add.s32 	%r783, %r8695, %r31;
	mul.lo.s32 	%r784, %r783, 5;
	mul.wide.u32 	%rd45, %r784, 4;
	add.s64 	%rd46, %rd7, %rd45;
	ld.global.u32 	%r785, [%rd46];
	xor.b32  	%r8696, %r8696, %r785;
	ld.global.u32 	%r786, [%rd46+4];
	xor.b32  	%r8697, %r8697, %r786;
	ld.global.u32 	%r787, [%rd46+8];
	xor.b32  	%r8698, %r8698, %r787;
	ld.global.u32 	%r788, [%rd46+12];
	xor.b32  	%r8699, %r8699, %r788;
	ld.global.u32 	%r789, [%rd46+16];
	xor.b32  	%r8700, %r8700, %r789;
$L__BB0_27:
	and.b32  	%r791, %r691, 2048;
	setp.eq.s32 	%p17, %r791, 0;
	@%p17 bra 	$L__BB0_29;
	add.s32 	%r792, %r8695, %r32;
	mul.lo.s32 	%r793, %r792, 5;
	mul.wide.u32 	%rd47, %r793, 4;
	add.s64 	%rd48, %rd7, %rd47;
	ld.global.u32 	%r794, [%rd48];
	xor.b32  	%r8696, %r8696, %r794;
	ld.global.u32 	%r795, [%rd48+4];
	xor.b32  	%r8697, %r8697, %r795;
	ld.global.u32 	%r796, [%rd48+8];
	xor.b32  	%r8698, %r8698, %r796;
	ld.global.u32 	%r797, [%rd48+12];
	xor.b32  	%r8699, %r8699, %r797;
	ld.global.u32 	%r798, [%rd48+16];
	xor.b32  	%r8700, %r8700, %r798;
$L__BB0_29:
	and.b32  	%r800, %r691, 4096;
	setp.eq.s32 	%p18, %r800, 0;
	@%p18 bra 	$L__BB0_31;
	add.s32 	%r801, %r8695, %r33;
	mul.lo.s32 	%r802, %r801, 5;
	mul.wide.u32 	%rd49, %r802, 4;
	add.s64 	%rd50, %rd7, %rd49;
	ld.global.u32 	%r803, [%rd50];
	xor.b32  	%r8696, %r8696, %r803;
	ld.global.u32 	%r804, [%rd50+4];
	xor.b32  	%r8697, %r8697, %r804;
	ld.global.u32 	%r805, [%rd50+8];
	xor.b32  	%r8698, %r8698, %r805;
	ld.global.u32 	%r806, [%rd50+12];
	xor.b32  	%r8699, %r8699, %r806;
	ld.global.u32 	%r807, [%rd50+16];
	xor.b32  	%r8700, %r8700, %r807;
$L__BB0_31:
	and.b32  	%r809, %r691, 8192;
	setp.eq.s32 	%p19, %r809, 0;
	@%p19 bra 	$L__BB0_33;
	add.s32 	%r810, %r8695, %r34;
	mul.lo.s32 	%r811, %r810, 5;
	mul.wide.u32 	%rd51, %r811, 4;
	add.s64 	%rd52, %rd7, %rd51;
	ld.global.u32 	%r812, [%rd52];
	xor.b32  	%r8696, %r8696, %r812;
	ld.global.u32 	%r813, [%rd52+4];
	xor.b32  	%r8697, %r8697, %r813;
	ld.global.u32 	%r814, [%rd52+8];
	xor.b32  	%r8698, %r8698, %r814;
	ld.global.u32 	%r815, [%rd52+12];
	xor.b32  	%r8699, %r8699, %r815;
	ld.global.u32 	%r816, [%rd52+16];
	xor.b32  	%r8700, %r8700, %r816;
$L__BB0_33:
	and.b32  	%r818, %r691, 16384;
	setp.eq.s32 	%p20, %r818, 0;
	@%p20 bra 	$L__BB0_35;
	add.s32 	%r819, %r8695, %r35;
	mul.lo.s32 	%r820, %r819, 5;
	mul.wide.u32 	%rd53, %r820, 4;
	add.s64 	%rd54, %rd7, %rd53;
	ld.global.u32 	%r821, [%rd54];
	xor.b32  	%r8696, %r8696, %r821;
	ld.global.u32 	%r822, [%rd54+4];
	xor.b32  	%r8697, %r8697, %r822;
	ld.global.u32 	%r823, [%rd54+8];
	xor.b32  	%r8698, %r8698, %r823;
	ld.global.u32 	%r824, [%rd54+12];
	xor.b32  	%r8699, %r8699, %r824;
	ld.global.u32 	%r825, [%rd54+16];
	xor.b32  	%r8700, %r8700, %r825;
$L__BB0_35:
	and.b32  	%r827, %r691, 32768;
	setp.eq.s32 	%p21, %r827, 0;
	@%p21 bra 	$L__BB0_37;
	add.s32 	%r828, %r8695, %r36;
	mul.lo.s32 	%r829, %r828, 5;
	mul.wide.u32 	%rd55, %r829, 4;
	add.s64 	%rd56, %rd7, %rd55;
	ld.global.u32 	%r830, [%rd56];
	xor.b32  	%r8696, %r8696, %r830;
	ld.global.u32 	%r831, [%rd56+4];
	xor.b32  	%r8697, %r8697, %r831;
	ld.global.u32 	%r832, [%rd56+8];
	xor.b32  	%r8698, %r8698, %r832;
	ld.global.u32 	%r833, [%rd56+12];
	xor.b32  	%r8699, %r8699, %r833;
	ld.global.u32 	%r834, [%rd56+16];
	xor.b32  	%r8700, %r8700, %r834;
$L__BB0_37:
	add.s32 	%r8695, %r8695, 16;
	setp.ne.s32 	%p22, %r8695, 32;
	@%p22 bra 	$L__BB0_5;
	mad.lo.s32 	%r8689, %r8689, -31, %r22;
	setp.ne.s32 	%p23, %r8689, 5;
	@%p23 bra 	$L__BB0_4;
	st.local.u32 	[%rd1+4], %r8696;
	st.local.v2.u32 	[%rd1+8], {%r8697, %r8698};
	st.local.v2.u32 	[%rd1+16], {%r8699, %r8700};
	setp.eq.s64 	%p24, %rd6, 1;
	@%p24 bra 	$L__BB0_114;
	mov.b32 	%r8696, 0;
	mov.u32 	%r8697, %r8696;
	mov.u32 	%r8698, %r8696;
	mov.u32 	%r8699, %r8696;
	mov.u32 	%r8700, %r8696;
	mov.u32 	%r8781, %r8696;
$L__BB0_41:
	mul.wide.u32 	%rd57, %r8781, 4;
	add.s64 	%rd58, %rd1, %rd57;
	ld.local.u32 	%r211, [%rd58+4];
	shl.b32 	%r212, %r8781, 5;
	or.b32  	%r213, %r212, 1;
	or.b32  	%r214, %r212, 2;
	or.b32  	%r215, %r212, 3;
	or.b32  	%r216, %r212, 4;
	or.b32  	%r217, %r212, 5;
	or.b32  	%r218, %r212, 6;
	or.b32  	%r219, %r212, 7;
	or.b32  	%r220, %r212, 8;
	or.b32  	%r221, %r212, 9;
	or.b32  	%r222, %r212, 10;
	or.b32  	%r223, %r212, 11;
	or.b32  	%r224, %r212, 12;
	or.b32  	%r225, %r212, 13;
	or.b32  	%r226, %r212, 14;
	or.b32  	%r227, %r212, 15;
	mov.b32 	%r8787, 0;
$L__BB0_42:
	.pragma "nounroll";
	shr.u32 	%r837, %r211, %r8787;
	and.b32  	%r838, %r837, 1;
	setp.eq.b32 	%p25, %r838, 1;
	not.pred 	%p26, %p25;
	@%p26 bra 	$L__BB0_44;
	add.s32 	%r839, %r212, %r8787;
	mul.lo.s32 	%r840, %r839, 5;
	mul.wide.u32 	%rd59, %r840, 4;
	add.s64 	%rd60, %rd7, %rd59;
	ld.global.u32 	%r841, [%rd60];
	xor.b32  	%r8696, %r8696, %r841;
	ld.global.u32 	%r842, [%rd60+4];
	xor.b32  	%r8697, %r8697, %r842;
	ld.global.u32 	%r843, [%rd60+8];
	xor.b32  	%r8698, %r8698, %r843;
	ld.global.u32 	%r844, [%rd60+12];
	xor.b32  	%r8699, %r8699, %r844;
	ld.global.u32 	%r845, [%rd60+16];
	xor.b32  	%r8700, %r8700, %r845;
$L__BB0_44:
	and.b32  	%r847, %r837, 2;
	setp.eq.s32 	%p27, %r847, 0;
	@%p27 bra 	$L__BB0_46;
	add.s32 	%r848, %r8787, %r213;
	mul.lo.s32 	%r849, %r848, 5;
	mul.wide.u32 	%rd61, %r849, 4;
	add.s64 	%rd62, %rd7, %rd61;
	ld.global.u32 	%r850, [%rd62];
	xor.b32  	%r8696, %r8696, %r850;
	ld.global.u32 	%r851, [%rd62+4];
	xor.b32  	%r8697, %r8697, %r851;
	ld.global.u32 	%r852, [%rd62+8];
	xor.b32  	%r8698, %r8698, %r852;
	ld.global.u32 	%r853, [%rd62+12];
	xor.b32  	%r8699, %r8699, %r853;
	ld.global.u32 	%r854, [%rd62+16];
	xor.b32  	%r8700, %r8700, %r854;
$L__BB0_46:
	and.b32  	%r856, %r837, 4;
	setp.eq.s32 	%p28, %r856, 0;
	@%p28 bra 	$L__BB0_48;
	add.s32 	%r857, %r8787, %r214;
	mul.lo.s32 	%r858, %r857, 5;
	mul.wide.u32 	%rd63, %r858, 4;
	add.s64 	%rd64, %rd7, %rd63;
	ld.global.u32 	%r859, [%rd64];
	xor.b32  	%r8696, %r8696, %r859;
	ld.global.u32 	%r860, [%rd64+4];
	xor.b32  	%r8697, %r8697, %r860;
	ld.global.u32 	%r861, [%rd64+8];
	xor.b32  	%r8698, %r8698, %r861;
	ld.global.u32 	%r862, [%rd64+12];
	xor.b32  	%r8699, %r8699, %r862;
	ld.global.u32 	%r863, [%rd64+16];
	xor.b32  	%r8700, %r8700, %r863;
$L__BB0_48:
	and.b32  	%r865, %r837, 8;
	setp.eq.s32 	%p29, %r865, 0;
	@%p29 bra 	$L__BB0_50;
	add.s32 	%r866, %r8787, %r215;
	mul.lo.s32 	%r867, %r866, 5;
	mul.wide.u32 	%rd65, %r867, 4;
	add.s64 	%rd66, %rd7, %rd65;
	ld.global.u32 	%r868, [%rd66];
	xor.b32  	%r8696, %r8696, %r868;
	ld.global.u32 	%r869, [%rd66+4];
	xor.b32  	%r8697, %r8697, %r869;
	ld.global.u32 	%r870, [%rd66+8];
	xor.b32  	%r8698, %r8698, %r870;
	ld.global.u32 	%r871, [%rd66+12];
	xor.b32  	%r8699, %r8699, %r871;
	ld.global.u32 	%r872, [%rd66+16];
	xor.b32  	%r8700, %r8700, %r872;
$L__BB0_50:
	and.b32  	%r874, %r837, 16;
	setp.eq.s32 	%p30, %r874, 0;
	@%p30 bra 	$L__BB0_52;
	add.s32 	%r875, %r8787, %r216;
	mul.lo.s32 	%r876, %r875, 5;
	mul.wide.u32 	%rd67, %r876, 4;
	add.s64 	%rd68, %rd7, %rd67;
	ld.global.u32 	%r877, [%rd68];
	xor.b32  	%r8696, %r8696, %r877;
	ld.global.u32 	%r878, [%rd68+4];
	xor.b32  	%r8697, %r8697, %r878;
	ld.global.u32 	%r879, [%rd68+8];
	xor.b32  	%r8698, %r8698, %r879;
	ld.global.u32 	%r880, [%rd68+12];
	xor.b32  	%r8699, %r8699, %r880;
	ld.global.u32 	%r881, [%rd68+16];
	xor.b32  	%r8700, %r8700, %r881;
$L__BB0_52:
	and.b32  	%r883, %r837, 32;
	setp.eq.s32 	%p31, %r883, 0;
	@%p31 bra 	$L__BB0_54;
	add.s32 	%r884, %r8787, %r217;
	mul.lo.s32 	%r885, %r884, 5;
	mul.wide.u32 	%rd69, %r885, 4;
	add.s64 	%rd70, %rd7, %rd69;
	ld.global.u32 	%r886, [%rd70];
	xor.b32  	%r8696, %r8696, %r886;
	ld.global.u32 	%r887, [%rd70+4];
	xor.b32  	%r8697, %r8697, %r887;
	ld.global.u32 	%r888, [%rd70+8];
	xor.b32  	%r8698, %r8698, %r888;
	ld.global.u32 	%r889, [%rd70+12];
	xor.b32  	%r8699, %r8699, %r889;
	ld.global.u32 	%r890, [%rd70+16];
	xor.b32  	%r8700, %r8700, %r890;
$L__BB0_54:
	and.b32  	%r892, %r837, 64;
	setp.eq.s32 	%p32, %r892, 0;
	@%p32 bra 	$L__BB0_56;
	add.s32 	%r893, %r8787, %r218;
	mul.lo.s32 	%r894, %r893, 5;
	mul.wide.u32 	%rd71, %r894, 4;
	add.s64 	%rd72, %rd7, %rd71;
	ld.global.u32 	%r895, [%rd72];
	xor.b32  	%r8696, %r8696, %r895;
	ld.global.u32 	%r896, [%rd72+4];
	xor.b32  	%r8697, %r8697, %r896;
	ld.global.u32 	%r897, [%rd72+8];
	xor.b32  	%r8698, %r8698, %r897;
	ld.global.u32 	%r898, [%rd72+12];
	xor.b32  	%r8699, %r8699, %r898;
	ld.global.u32 	%r899, [%rd72+16];
	xor.b32  	%r8700, %r8700, %r899;
$L__BB0_56:
	and.b32  	%r901, %r837, 128;
	setp.eq.s32 	%p33, %r901, 0;
	@%p33 bra 	$L__BB0_58;
	add.s32 	%r902, %r8787, %r219;
	mul.lo.s32 	%r903, %r902, 5;
	mul.wide.u32 	%rd73, %r903, 4;
	add.s64 	%rd74, %rd7, %rd73;
	ld.global.u32 	%r904, [%rd74];
	xor.b32  	%r8696, %r8696, %r904;
	ld.global.u32 	%r905, [%rd74+4];
	xor.b32  	%r8697, %r8697, %r905;
	ld.global.u32 	%r906, [%rd74+8];
	xor.b32  	%r8698, %r8698, %r906;
	ld.global.u32 	%r907, [%rd74+12];
	xor.b32  	%r8699, %r8699, %r907;
	ld.global.u32 	%r908, [%rd74+16];
	xor.b32  	%r8700, %r8700, %r908;
$L__BB0_58:
	and.b32  	%r910, %r837, 256;
	setp.eq.s32 	%p34, %r910, 0;
	@%p34 bra 	$L__BB0_60;
	add.s32 	%r911, %r8787, %r220;
	mul.lo.s32 	%r912, %r911, 5;
	mul.wide.u32 	%rd75, %r912, 4;
	add.s64 	%rd76, %rd7, %rd75;
	ld.global.u32 	%r913, [%rd76];
	xor.b32  	%r8696, %r8696, %r913;
	ld.global.u32 	%r914, [%rd76+4];
	xor.b32  	%r8697, %r8697, %r914;
	ld.global.u32 	%r915, [%rd76+8];
	xor.b32  	%r8698, %r8698, %r915;
	ld.global.u32 	%r916, [%rd76+12];
	xor.b32  	%r8699, %r8699, %r916;
	ld.global.u32 	%r917, [%rd76+16];
	xor.b32  	%r8700, %r8700, %r917;
$L__BB0_60:
	and.b32  	%r919, %r837, 512;
	setp.eq.s32 	%p35, %r919, 0;
	@%p35 bra 	$L__BB0_62;
	add.s32 	%r920, %r8787, %r221;
	mul.lo.s32 	%r921, %r920, 5;
	mul.wide.u32 	%rd77, %r921, 4;
	add.s64 	%rd78, %rd7, %rd77;
	ld.global.u32 	%r922, [%rd78];
	xor.b32  	%r8696, %r8696, %r922;
	ld.global.u32 	%r923, [%rd78+4];
	xor.b32  	%r8697, %r8697, %r923;
	ld.global.u32 	%r924, [%rd78+8];
	xor.b32  	%r8698, %r8698, %r924;
	ld.global.u32 	%r925, [%rd78+12];
	xor.b32  	%r8699, %r8699, %r925;
	ld.global.u32 	%r926, [%rd78+16];
	xor.b32  	%r8700, %r8700, %r926;
$L__BB0_62:
	and.b32  	%r928, %r837, 1024;
	setp.eq.s32 	%p36, %r928, 0;
	@%p36 bra 	$L__BB0_64;
	add.s32 	%r929, %r8787, %r222;
	mul.lo.s32 	%r930, %r929, 5;
	mul.wide.u32 	%rd79, %r930, 4;
	add.s64 	%rd80, %rd7, %rd79;
	ld.global.u32 	%r931, [%rd80];
	xor.b32  	%r8696, %r8696, %r931;
	ld.global.u32 	%r932, [%rd80+4];
	xor.b32  	%r8697, %r8697, %r932;
	ld.global.u32 	%r933, [%rd80+8];
	xor.b32  	%r8698, %r8698, %r933;
	ld.global.u32 	%r934, [%rd80+12];
	xor.b32  	%r8699, %r8699, %r934;
	ld.global.u32 	%r935, [%rd80+16];
	xor.b32  	%r8700, %r8700, %r935;
$L__BB0_64:
	and.b32  	%r937, %r837, 2048;
	setp.eq.s32 	%p37, %r937, 0;
	@%p37 bra 	$L__BB0_66;
	add.s32 	%r938, %r8787, %r223;
	mul.lo.s32 	%r939, %r938, 5;
	mul.wide.u32 	%rd81, %r939, 4;
	add.s64 	%rd82, %rd7, %rd81;
	ld.global.u32 	%r940, [%rd82];
	xor.b32  	%r8696, %r8696, %r940;
	ld.global.u32 	%r941, [%rd82+4];
	xor.b32  	%r8697, %r8697, %r941;
	ld.global.u32 	%r942, [%rd82+8];
	xor.b32  	%r8698, %r8698, %r942;
	ld.global.u32 	%r943, [%rd82+12];
	xor.b32  	%r8699, %r8699, %r943;
	ld.global.u32 	%r944, [%rd82+16];
	xor.b32  	%r8700, %r8700, %r944;
$L__BB0_66:
	and.b32  	%r946, %r837, 4096;
	setp.eq.s32 	%p38, %r946, 0;
	@%p38 bra 	$L__BB0_68;
	add.s32 	%r947, %r8787, %r224;
	mul.lo.s32 	%r948, %r947, 5;
	mul.wide.u32 	%rd83, %r948, 4;
	add.s64 	%rd84, %rd7, %rd83;
	ld.global.u32 	%r949, [%rd84];
	xor.b32  	%r8696, %r8696, %r949;
	ld.global.u32 	%r950, [%rd84+4];
	xor.b32  	%r8697, %r8697, %r950;
	ld.global.u32 	%r951, [%rd84+8];
	xor.b32  	%r8698, %r8698, %r951;
	ld.global.u32 	%r952, [%rd84+12];
	xor.b32  	%r8699, %r8699, %r952;
	ld.global.u32 	%r953, [%rd84+16];
	xor.b32  	%r8700, %r8700, %r953;
$L__BB0_68:
	and.b32  	%r955, %r837, 8192;
	setp.eq.s32 	%p39, %r955, 0;
	@%p39 bra 	$L__BB0_70;
	add.s32 	%r956, %r8787, %r225;
	mul.lo.s32 	%r957, %r956, 5;
	mul.wide.u32 	%rd85, %r957, 4;
	add.s64 	%rd86, %rd7, %rd85;
	ld.global.u32 	%r958, [%rd86];
	xor.b32  	%r8696, %r8696, %r958;
	ld.global.u32 	%r959, [%rd86+4];
	xor.b32  	%r8697, %r8697, %r959;
	ld.global.u32 	%r960, [%rd86+8];
	xor.b32  	%r8698, %r8698, %r960;
	ld.global.u32 	%r961, [%rd86+12];
	xor.b32  	%r8699, %r8699, %r961;
	ld.global.u32 	%r962, [%rd86+16];
	xor.b32  	%r8700, %r8700, %r962;
$L__BB0_70:
	and.b32  	%r964, %r837, 16384;
	setp.eq.s32 	%p40, %r964, 0;
	@%p40 bra 	$L__BB0_72;
	add.s32 	%r965, %r8787, %r226;
	mul.lo.s32 	%r966, %r965, 5;
	mul.wide.u32 	%rd87, %r966, 4;
	add.s64 	%rd88, %rd7, %rd87;
	ld.global.u32 	%r967, [%rd88];
	xor.b32  	%r8696, %r8696, %r967;
	ld.global.u32 	%r968, [%rd88+4];
	xor.b32  	%r8697, %r8697, %r968;
	ld.global.u32 	%r969, [%rd88+8];
	xor.b32  	%r8698, %r8698, %r969;
	ld.global.u32 	%r970, [%rd88+12];
	xor.b32  	%r8699, %r8699, %r970;
	ld.global.u32 	%r971, [%rd88+16];
	xor.b32  	%r8700, %r8700, %r971;
$L__BB0_72:
	and.b32  	%r973, %r837, 32768;
	setp.eq.s32 	%p41, %r973, 0;
	@%p41 bra 	$L__BB0_74;
	add.s32 	%r974, %r8787, %r227;
	mul.lo.s32 	%r975, %r974, 5;
	mul.wide.u32 	%rd89, %r975, 4;
	add.s64 	%rd90, %rd7, %rd89;
	ld.global.u32 	%r976, [%rd90];
	xor.b32  	%r8696, %r8696, %r976;
	ld.global.u32 	%r977, [%rd90+4];
	xor.b32  	%r8697, %r8697, %r977;
	ld.global.u32 	%r978, [%rd90+8];
	xor.b32  	%r8698, %r8698, %r978;
	ld.global.u32 	%r979, [%rd90+12];
	xor.b32  	%r8699, %r8699, %r979;
	ld.global.u32 	%r980, [%rd90+16];
	xor.b32  	%r8700, %r8700, %r980;
$L__BB0_74:
	add.s32 	%r8787, %r8787, 16;
	setp.ne.s32 	%p42, %r8787, 32;
	@%p42 bra 	$L__BB0_42;
	mad.lo.s32 	%r8781, %r8781, -31, %r213;
	setp.ne.s32 	%p43, %r8781, 5;
	@%p43 bra 	$L__BB0_41;
	st.local.u32 	[%rd1+4], %r8696;
	st.local.v2.u32 	[%rd1+8], {%r8697, %r8698};
	st.local.v2.u32 	[%rd1+16], {%r8699, %r8700};
	setp.ne.s64 	%p44, %rd6, 3;
	@%p44 bra 	$L__BB0_114;
	mov.b32 	%r8696, 0;
	mov.u32 	%r8697, %r8696;
	mov.u32 	%r8698, %r8696;
	mov.u32 	%r8699, %r8696;
	mov.u32 	%r8700, %r8696;
	mov.u32 	%r8873, %r8696;
$L__BB0_78:
	mul.wide.u32 	%rd91, %r8873, 4;
	add.s64 	%rd92, %rd1, %rd91;
	ld.local.u32 	%r402, [%rd92+4];
	shl.b32 	%r403, %r8873, 5;
	or.b32  	%r404, %r403, 1;
	or.b32  	%r405, %r403, 2;
	or.b32  	%r406, %r403, 3;
	or.b32  	%r407, %r403, 4;
	or.b32  	%r408, %r403, 5;
	or.b32  	%r409, %r403, 6;
	or.b32  	%r410, %r403, 7;
	or.b32  	%r411, %r403, 8;
	or.b32  	%r412, %r403, 9;
	or.b32  	%r413, %r403, 10;
	or.b32  	%r414, %r403, 11;
	or.b32  	%r415, %r403, 12;
	or.b32  	%r416, %r403, 13;
	or.b32  	%r417, %r403, 14;
	or.b32  	%r418, %r403, 15;
	mov.b32 	%r8879, 0;
$L__BB0_79:
	.pragma "nounroll";
	shr.u32 	%r983, %r402, %r8879;
	and.b32  	%r984, %r983, 1;
	setp.eq.b32 	%p45, %r984, 1;
	not.pred 	%p46, %p45;
	@%p46 bra 	$L__BB0_81;
	add.s32 	%r985, %r403, %r8879;
	mul.lo.s32 	%r986, %r985, 5;
	mul.wide.u32 	%rd93, %r986, 4;
	add.s64 	%rd94, %rd7, %rd93;
	ld.global.u32 	%r987, [%rd94];
	xor.b32  	%r8696, %r8696, %r987;
	ld.global.u32 	%r988, [%rd94+4];
	xor.b32  	%r8697, %r8697, %r988;
	ld.global.u32 	%r989, [%rd94+8];
	xor.b32  	%r8698, %r8698, %r989;
	ld.global.u32 	%r990, [%rd94+12];
	xor.b32  	%r8699, %r8699, %r990;
	ld.global.u32 	%r991, [%rd94+16];
	xor.b32  	%r8700, %r8700, %r991;
$L__BB0_81:
	and.b32  	%r993, %r983, 2;
	setp.eq.s32 	%p47, %r993, 0;
	@%p47 bra 	$L__BB0_83;
	add.s32 	%r994, %r8879, %r404;
	mul.lo.s32 	%r995, %r994, 5;
	mul.wide.u32 	%rd95, %r995, 4;
	add.s64 	%rd96, %rd7, %rd95;
	ld.global.u32 	%r996, [%rd96];
	xor.b32  	%r8696, %r8696, %r996;
	ld.global.u32 	%r997, [%rd96+4];
	xor.b32  	%r8697, %r8697, %r997;
	ld.global.u32 	%r998, [%rd96+8];
	xor.b32  	%r8698, %r8698, %r998;
	ld.global.u32 	%r999, [%rd96+12];
	xor.b32  	%r8699, %r8699, %r999;
	ld.global.u32 	%r1000, [%rd96+16];
	xor.b32  	%r8700, %r8700, %r1000;
$L__BB0_83:
	and.b32  	%r1002, %r983, 4;
	setp.eq.s32 	%p48, %r1002, 0;
	@%p48 bra 	$L__BB0_85;
	add.s32 	%r1003, %r8879, %r405;
	mul.lo.s32 	%r1004, %r1003, 5;
	mul.wide.u32 	%rd97, %r1004, 4;
	add.s64 	%rd98, %rd7, %rd97;
	ld.global.u32 	%r1005, [%rd98];
	xor.b32  	%r8696, %r8696, %r1005;
	ld.global.u32 	%r1006, [%rd98+4];
	xor.b32  	%r8697, %r8697, %r1006;
	ld.global.u32 	%r1007, [%rd98+8];
	xor.b32  	%r8698, %r8698, %r1007;
	ld.global.u32 	%r1008, [%rd98+12];
	xor.b32  	%r8699, %r8699, %r1008;
	ld.global.u32 	%r1009, [%rd98+16];
	xor.b32  	%r8700, %r8700, %r1009;
$L__BB0_85:
	and.b32  	%r1011, %r983, 8;
	setp.eq.s32 	%p49, %r1011, 0;
	@%p49 bra 	$L__BB0_87;
	add.s32 	%r1012, %r8879, %r406;
	mul.lo.s32 	%r1013, %r1012, 5;
	mul.wide.u32 	%rd99, %r1013, 4;
	add.s64 	%rd100, %rd7, %rd99;
	ld.global.u32 	%r1014, [%rd100];
	xor.b32  	%r8696, %r8696, %r1014;
	ld.global.u32 	%r1015, [%rd100+4];
	xor.b32  	%r8697, %r8697, %r1015;
	ld.global.u32 	%r1016, [%rd100+8];
	xor.b32  	%r8698, %r8698, %r1016;
	ld.global.u32 	%r1017, [%rd100+12];
	xor.b32  	%r8699, %r8699, %r1017;
	ld.global.u32 	%r1018, [%rd100+16];
	xor.b32  	%r8700, %r8700, %r1018;
$L__BB0_87:
	and.b32  	%r1020, %r983, 16;
	setp.eq.s32 	%p50, %r1020, 0;
	@%p50 bra 	$L__BB0_89;
	add.s32 	%r1021, %r8879, %r407;
	mul.lo.s32 	%r1022, %r1021, 5;
	mul.wide.u32 	%rd101, %r1022, 4;
	add.s64 	%rd102, %rd7, %rd101;
	ld.global.u32 	%r1023, [%rd102];
	xor.b32  	%r8696, %r8696, %r1023;
	ld.global.u32 	%r1024, [%rd102+4];
	xor.b32  	%r8697, %r8697, %r1024;
	ld.global.u32 	%r1025, [%rd102+8];
	xor.b32  	%r8698, %r8698, %r1025;
	ld.global.u32 	%r1026, [%rd102+12];
	xor.b32  	%r8699, %r8699, %r1026;
	ld.global.u32 	%r1027, [%rd102+16];
	xor.b32  	%r8700, %r8700, %r1027;
$L__BB0_89:
	and.b32  	%r1029, %r983, 32;
	setp.eq.s32 	%p51, %r1029, 0;
	@%p51 bra 	$L__BB0_91;
	add.s32 	%r1030, %r8879, %r408;
	mul.lo.s32 	%r1031, %r1030, 5;
	mul.wide.u32 	%rd103, %r1031, 4;
	add.s64 	%rd104, %rd7, %rd103;
	ld.global.u32 	%r1032, [%rd104];
	xor.b32  	%r8696, %r8696, %r1032;
	ld.global.u32 	%r1033, [%rd104+4];
	xor.b32  	%r8697, %r8697, %r1033;
	ld.global.u32 	%r1034, [%rd104+8];
	xor.b32  	%r8698, %r8698, %r1034;
	ld.global.u32 	%r1035, [%rd104+12];
	xor.b32  	%r8699, %r8699, %r1035;
	ld.global.u32 	%r1036, [%rd104+16];
	xor.b32  	%r8700, %r8700, %r1036;
$L__BB0_91:
	and.b32  	%r1038, %r983, 64;
	setp.eq.s32 	%p52, %r1038, 0;
	@%p52 bra 	$L__BB0_93;
	add.s32 	%r1039, %r8879, %r409;
	mul.lo.s32 	%r1040, %r1039, 5;
	mul.wide.u32 	%rd105, %r1040, 4;
	add.s64 	%rd106, %rd7, %rd105;
	ld.global.u32 	%r1041, [%rd106];
	xor.b32  	%r8696, %r8696, %r1041;
	ld.global.u32 	%r1042, [%rd106+4];
	xor.b32  	%r8697, %r8697, %r1042;
	ld.global.u32 	%r1043, [%rd106+8];
	xor.b32  	%r8698, %r8698, %r1043;
	ld.global.u32 	%r1044, [%rd106+12];
	xor.b32  	%r8699, %r8699, %r1044;
	ld.global.u32 	%r1045, [%rd106+16];
	xor.b32  	%r8700, %r8700, %r1045;
$L__BB0_93:
	and.b32  	%r1047, %r983, 128;
	setp.eq.s32 	%p53, %r1047, 0;
	@%p53 bra 	$L__BB0_95;
	add.s32 	%r1048, %r8879, %r410;
	mul.lo.s32 	%r1049, %r1048, 5;
	mul.wide.u32 	%rd107, %r1049, 4;
	add.s64 	%rd108, %rd7, %rd107;
	ld.global.u32 	%r1050, [%rd108];
	xor.b32  	%r8696, %r8696, %r1050;
	ld.global.u32 	%r1051, [%rd108+4];
	xor.b32  	%r8697, %r8697, %r1051;
	ld.global.u32 	%r1052, [%rd108+8];
	xor.b32  	%r8698, %r8698, %r1052;
	ld.global.u32 	%r1053, [%rd108+12];
	xor.b32  	%r8699, %r8699, %r1053;
	ld.global.u32 	%r1054, [%rd108+16];
	xor.b32  	%r8700, %r8700, %r1054;
$L__BB0_95:
	and.b32  	%r1056, %r983, 256;
	setp.eq.s32 	%p54, %r1056, 0;
	@%p54 bra 	$L__BB0_97;
	add.s32 	%r1057, %r8879, %r411;
	mul.lo.s32 	%r1058, %r1057, 5;
	mul.wide.u32 	%rd109, %r1058, 4;
	add.s64 	%rd110, %rd7, %rd109;
	ld.global.u32 	%r1059, [%rd110];
	xor.b32  	%r8696, %r8696, %r1059;
	ld.global.u32 	%r1060, [%rd110+4];
	xor.b32  	%r8697, %r8697, %r1060;
	ld.global.u32 	%r1061, [%rd110+8];
	xor.b32  	%r8698, %r8698, %r1061;
	ld.global.u32 	%r1062, [%rd110+12];
	xor.b32  	%r8699, %r8699, %r1062;
	ld.global.u32 	%r1063, [%rd110+16];
	xor.b32  	%r8700, %r8700, %r1063;
$L__BB0_97:
	and.b32  	%r1065, %r983, 512;
	setp.eq.s32 	%p55, %r1065, 0;
	@%p55 bra 	$L__BB0_99;
	add.s32 	%r1066, %r8879, %r412;
	mul.lo.s32 	%r1067, %r1066, 5;
	mul.wide.u32 	%rd111, %r1067, 4;
	add.s64 	%rd112, %rd7, %rd111;
	ld.global.u32 	%r1068, [%rd112];
	xor.b32  	%r8696, %r8696, %r1068;
	ld.global.u32 	%r1069, [%rd112+4];
	xor.b32  	%r8697, %r8697, %r1069;
	ld.global.u32 	%r1070, [%rd112+8];
	xor.b32  	%r8698, %r8698, %r1070;
	ld.global.u32 	%r1071, [%rd112+12];
	xor.b32  	%r8699, %r8699, %r1071;
	ld.global.u32 	%r1072, [%rd112+16];
	xor.b32  	%r8700, %r8700, %r1072;
$L__BB0_99:
	and.b32  	%r1074, %r983, 1024;
	setp.eq.s32 	%p56, %r1074, 0;
	@%p56 bra 	$L__BB0_101;
	add.s32 	%r1075, %r8879, %r413;
	mul.lo.s32 	%r1076, %r1075, 5;
	mul.wide.u32 	%rd113, %r1076, 4;
	add.s64 	%rd114, %rd7, %rd113;
	ld.global.u32 	%r1077, [%rd114];
	xor.b32  	%r8696, %r8696, %r1077;
	ld.global.u32 	%r1078, [%rd114+4];
	xor.b32  	%r8697, %r8697, %r1078;
	ld.global.u32 	%r1079, [%rd114+8];
	xor.b32  	%r8698, %r8698, %r1079;
	ld.global.u32 	%r1080, [%rd114+12];
	xor.b32  	%r8699, %r8699, %r1080;
	ld.global.u32 	%r1081, [%rd114+16];
	xor.b32  	%r8700, %r8700, %r1081;
$L__BB0_101:
	and.b32  	%r1083, %r983, 2048;
	setp.eq.s32 	%p57, %r1083, 0;
	@%p57 bra 	$L__BB0_103;
	add.s32 	%r1084, %r8879, %r414;
	mul.lo.s32 	%r1085, %r1084, 5;
	mul.wide.u32 	%rd115, %r1085, 4;
	add.s64 	%rd116, %rd7, %rd115;
	ld.global.u32 	%r1086, [%rd116];
	xor.b32  	%r8696, %r8696, %r1086;
	ld.global.u32 	%r1087, [%rd116+4];
	xor.b32  	%r8697, %r8697, %r1087;
	ld.global.u32 	%r1088, [%rd116+8];
	xor.b32  	%r8698, %r8698, %r1088;
	ld.global.u32 	%r1089, [%rd116+12];
	xor.b32  	%r8699, %r8699, %r1089;
	ld.global.u32 	%r1090, [%rd116+16];
	xor.b32  	%r8700, %r8700, %r1090;
$L__BB0_103:
	and.b32  	%r1092, %r983, 4096;
	setp.eq.s32 	%p58, %r1092, 0;
	@%p58 bra 	$L__BB0_105;
	add.s32 	%r1093, %r8879, %r415;
	mul.lo.s32 	%r1094, %r1093, 5;
	mul.wide.u32 	%rd117, %r1094, 4;
	add.s64 	%rd118, %rd7, %rd117;
	ld.global.u32 	%r1095, [%rd118];
	xor.b32  	%r8696, %r8696, %r1095;
	ld.global.u32 	%r1096, [%rd118+4];
	xor.b32  	%r8697, %r8697, %r1096;
	ld.global.u32 	%r1097, [%rd118+8];
	xor.b32  	%r8698, %r8698, %r1097;
	ld.global.u32 	%r1098, [%rd118+12];
	xor.b32  	%r8699, %r8699, %r1098;
	ld.global.u32 	%r1099, [%rd118+16];
	xor.b32  	%r8700, %r8700, %r1099;
$L__BB0_105:
	and.b32  	%r1101, %r983, 8192;
	setp.eq.s32 	%p59, %r1101, 0;
	@%p59 bra 	$L__BB0_107;
	add.s32 	%r1102, %r8879, %r416;
	mul.lo.s32 	%r1103, %r1102, 5;
	mul.wide.u32 	%rd119, %r1103, 4;
	add.s64 	%rd120, %rd7, %rd119;
	ld.global.u32 	%r1104, [%rd120];
	xor.b32  	%r8696, %r8696, %r1104;
	ld.global.u32 	%r1105, [%rd120+4];
	xor.b32  	%r8697, %r8697, %r1105;
	ld.global.u32 	%r1106, [%rd120+8];
	xor.b32  	%r8698, %r8698, %r1106;
	ld.global.u32 	%r1107, [%rd120+12];
	xor.b32  	%r8699, %r8699, %r1107;
	ld.global.u32 	%r1108, [%rd120+16];
	xor.b32  	%r8700, %r8700, %r1108;
$L__BB0_107:
	and.b32  	%r1110, %r983, 16384;
	setp.eq.s32 	%p60, %r1110, 0;
	@%p60 bra 	$L__BB0_109;
	add.s32 	%r1111, %r8879, %r417;
	mul.lo.s32 	%r1112, %r1111, 5;
	mul.wide.u32 	%rd121, %r1112, 4;
	add.s64 	%rd122, %rd7, %rd121;
	ld.global.u32 	%r1113, [%rd122];
	xor.b32  	%r8696, %r8696, %r1113;
	ld.global.u32 	%r1114, [%rd122+4];
	xor.b32  	%r8697, %r8697, %r1114;
	ld.global.u32 	%r1115, [%rd122+8];
	xor.b32  	%r8698, %r8698, %r1115;
	ld.global.u32 	%r1116, [%rd122+12];
	xor.b32  	%r8699, %r8699, %r1116;
	ld.global.u32 	%r1117, [%rd122+16];
	xor.b32  	%r8700, %r8700, %r1117;
$L__BB0_109:
	and.b32  	%r1119, %r983, 32768;
	setp.eq.s32 	%p61, %r1119, 0;
	@%p61 bra 	$L__BB0_111;
	add.s32 	%r1120, %r8879, %r418;
	mul.lo.s32 	%r1121, %r1120, 5;
	mul.wide.u32 	%rd123, %r1121, 4;
	add.s64 	%rd124, %rd7, %rd123;
	ld.global.u32 	%r1122, [%rd124];
	xor.b32  	%r8696, %r8696, %r1122;
	ld.global.u32 	%r1123, [%rd124+4];
	xor.b32  	%r8697, %r8697, %r1123;
	ld.global.u32 	%r1124, [%rd124+8];
	xor.b32  	%r8698, %r8698, %r1124;
	ld.global.u32 	%r1125, [%rd124+12];
	xor.b32  	%r8699, %r8699, %r1125;
	ld.global.u32 	%r1126, [%rd124+16];
	xor.b32  	%r8700, %r8700, %r1126;
$L__BB0_111:
	add.s32 	%r8879, %r8879, 16;
	setp.ne.s32 	%p62, %r8879, 32;
	@%p62 bra 	$L__BB0_79;
	mad.lo.s32 	%r8873, %r8873, -31, %r404;
	setp.ne.s32 	%p63, %r8873, 5;
	@%p63 bra 	$L__BB0_78;
	st.local.u32 	[%rd1+4], %r8696;
	st.local.v2.u32 	[%rd1+8], {%r8697, %r8698};
	st.local.v2.u32 	[%rd1+16], {%r8699, %r8700};
$L__BB0_114:
	shr.u64 	%rd225, %rd5, 2;
	add.s32 	%r8683, %r8683, 1;
	setp.gt.u64 	%p64, %rd5, 3;
	@%p64 bra 	$L__BB0_2;
$L__BB0_115:
	cvta.to.global.u64 	%rd125, %rd15;
	mov.b32 	%r1127, 0;
	st.local.v2.u32 	[%rd1+24], {%r1127, %r1127};
	st.local.u32 	[%rd1+32], %r1127;
	mov.b64 	%rd126, 0;
	st.local.u64 	[%rd1+40], %rd126;
	ld.global.u32 	%r598, [%rd125];
	ld.global.u32 	%r599, [%rd125+4];
	ld.global.u32 	%r600, [%rd125+8];
	ld.global.u32 	%r601, [%rd125+12];
	ld.global.u32 	%r602, [%rd125+16];
	ld.global.u32 	%r603, [%rd125+20];
	ld.global.u32 	%r604, [%rd125+24];
	ld.global.u32 	%r605, [%rd125+28];
	setp.ge.u32 	%p65, %r1, %r677;
	@%p65 bra 	$L__BB0_168;
	cvta.to.global.u64 	%rd127, %rd13;
	cvta.to.global.u64 	%rd128, %rd16;
	ld.global.v2.u64 	{%rd129, %rd130}, [%rd128];
	cvt.u64.u32 	%rd131, %r1;
	add.cc.s64 	%rd132, %rd129, %rd131;
	addc.cc.s64 	%rd133, %rd130, 0;
	mov.b64 	{%r8972, %r8973}, %rd133;
	mov.b64 	{%r8970, %r8971}, %rd132;
	ld.global.u32 	%r1128, [%rd127];
	ld.global.u32 	%r1129, [%rd127+4];
	ld.global.u32 	%r1130, [%rd127+8];
	ld.global.u32 	%r1131, [%rd127+12];
	st.local.v4.u32 	[%rd2+16], {%r1128, %r1129, %r1130, %r1131};
	ld.global.u32 	%r1132, [%rd127+16];
	ld.global.u32 	%r1133, [%rd127+20];
	ld.global.u32 	%r1134, [%rd127+24];
	ld.global.u32 	%r1135, [%rd127+28];
	st.local.v4.u32 	[%rd2+32], {%r1132, %r1133, %r1134, %r1135};
	ld.const.u32 	%r610, [k+4];
	ld.const.u32 	%r611, [k+8];
	ld.const.u32 	%r612, [k+20];
	ld.const.u32 	%r613, [k+24];
	ld.const.u32 	%r614, [k+28];
	ld.const.u32 	%r615, [k+32];
	ld.const.u32 	%r7003, [k];
	ld.const.u32 	%r7079, [k+12];
	ld.const.u32 	%r7105, [k+16];
	ld.const.u32 	%r7231, [k+36];
	ld.const.u32 	%r7257, [k+40];
	ld.const.u32 	%r7283, [k+44];
	ld.const.u32 	%r7309, [k+48];
	ld.const.u32 	%r7335, [k+52];
	ld.const.u32 	%r7361, [k+56];
	ld.const.u32 	%r7387, [k+60];
	ld.const.u32 	%r7413, [k+64];
	ld.const.u32 	%r7439, [k+68];
	ld.const.u32 	%r7465, [k+72];
	ld.const.u32 	%r7491, [k+76];
	ld.const.u32 	%r7517, [k+80];
	ld.const.u32 	%r7543, [k+84];
	ld.const.u32 	%r7569, [k+88];
	ld.const.u32 	%r7595, [k+92];
	ld.const.u32 	%r7621, [k+96];
	ld.const.u32 	%r7647, [k+100];
	ld.const.u32 	%r7673, [k+104];
	ld.const.u32 	%r7699, [k+108];
	ld.const.u32 	%r7725, [k+112];
	ld.const.u32 	%r7751, [k+116];
	ld.const.u32 	%r7777, [k+120];
	ld.const.u32 	%r7803, [k+124];
	ld.const.u32 	%r7829, [k+128];
	ld.const.u32 	%r7855, [k+132];
	ld.const.u32 	%r7881, [k+136];
	ld.const.u32 	%r7907, [k+140];
	ld.const.u32 	%r7933, [k+144];
	ld.const.u32 	%r7959, [k+148];
	ld.const.u32 	%r7985, [k+152];
	ld.const.u32 	%r8011, [k+156];
	ld.const.u32 	%r8037, [k+160];
	ld.const.u32 	%r8063, [k+164];
	ld.const.u32 	%r8089, [k+168];
	ld.const.u32 	%r8115, [k+172];
	ld.const.u32 	%r8141, [k+176];
	ld.const.u32 	%r8167, [k+180];
	ld.const.u32 	%r8193, [k+184];
	ld.const.u32 	%r8219, [k+188];
	ld.const.u32 	%r8245, [k+192];
	ld.const.u32 	%r8271, [k+196];
	ld.const.u32 	%r8297, [k+200];
	ld.const.u32 	%r8323, [k+204];
	ld.const.u32 	%r8349, [k+208];
	ld.const.u32 	%r8375, [k+212];
	ld.const.u32 	%r8401, [k+216];
	ld.const.u32 	%r8427, [k+220];
	ld.const.u32 	%r8453, [k+224];
	ld.const.u32 	%r8479, [k+228];
	ld.const.u32 	%r8505, [k+232];
	ld.const.u32 	%r8531, [k+236];
	ld.const.u32 	%r8557, [k+240];
	ld.const.u32 	%r8583, [k+244];
	ld.const.u32 	%r8609, [k+248];
	ld.const.u32 	%r8635, [k+252];
$L__BB0_117:
	mov.u32 	%r621, %r8700;
	st.local.v4.u32 	[%rd2], {%r8970, %r8971, %r8972, %r8973};
	mov.b32 	%r8982, 0;
	st.local.u32 	[%rd3+64], %r8982;
	mov.b64 	%rd134, 0;
	st.local.u64 	[%rd3+72], %rd134;
	mov.b32 	%r1137, -1150833019;
	mov.b32 	%r1138, 1779033703;
	st.local.v2.u32 	[%rd3+80], {%r1138, %r1137};
	mov.b32 	%r1139, -1521486534;
	mov.b32 	%r1140, 1013904242;
	st.local.v2.u32 	[%rd3+88], {%r1140, %r1139};
	mov.b32 	%r1141, -1694144372;
	mov.b32 	%r1142, 1359893119;
	st.local.v2.u32 	[%rd3+96], {%r1142, %r1141};
	mov.b32 	%r1143, 1541459225;
	mov.b32 	%r1144, 528734635;
	st.local.v2.u32 	[%rd3+104], {%r1144, %r1143};
	mov.u64 	%rd226, %rd2;
	mov.u32 	%r8981, %r8982;
$L__BB0_118:
	ld.local.u8 	%rs1, [%rd226];
	cvt.u64.u32 	%rd135, %r8982;
	add.s64 	%rd136, %rd3, %rd135;
	st.local.u8 	[%rd136], %rs1;
	ld.local.u32 	%r1145, [%rd3+64];
	add.s32 	%r8982, %r1145, 1;
	st.local.u32 	[%rd3+64], %r8982;
	setp.ne.s32 	%p66, %r8982, 64;
	@%p66 bra 	$L__BB0_120;
	ld.local.v2.b32 	{%r1147, %r1148}, [%rd3];
	bfe.u32 	%r1149, %r1148, 16, 8;
	cvt.u16.u32 	%rs2, %r1149;
	bfe.u32 	%r1150, %r1148, 8, 8;
	bfe.u32 	%r1151, %r1148, 0, 8;
	bfe.u32 	%r1152, %r1147, 16, 8;
	cvt.u16.u32 	%rs3, %r1152;
	bfe.u32 	%r1153, %r1147, 8, 8;
	bfe.u32 	%r1154, %r1147, 0, 8;
	shl.b32 	%r1155, %r1154, 24;
	shl.b32 	%r1156, %r1153, 16;
	and.b32  	%r1157, %r1156, 16711680;
	or.b32  	%r1158, %r1157, %r1155;
	and.b16  	%rs4, %rs3, 255;
	mul.wide.u16 	%r1159, %rs4, 256;
	or.b32  	%r1160, %r1158, %r1159;
	bfe.u32 	%r1161, %r1147, 24, 8;
	or.b32  	%r1162, %r1160, %r1161;
	shl.b32 	%r1163, %r1151, 24;
	shl.b32 	%r1164, %r1150, 16;
	and.b32  	%r1165, %r1164, 16711680;
	or.b32  	%r1166, %r1165, %r1163;
	and.b16  	%rs5, %rs2, 255;
	mul.wide.u16 	%r1167, %rs5, 256;
	or.b32  	%r1168, %r1166, %r1167;
	bfe.u32 	%r1169, %r1148, 24, 8;
	or.b32  	%r1170, %r1168, %r1169;
	ld.local.v2.b32 	{%r1171, %r1172}, [%rd3+8];
	bfe.u32 	%r1173, %r1172, 16, 8;
	cvt.u16.u32 	%rs6, %r1173;
	bfe.u32 	%r1174, %r1172, 8, 8;
	bfe.u32 	%r1175, %r1172, 0, 8;
	bfe.u32 	%r1176, %r1171, 16, 8;
	cvt.u16.u32 	%rs7, %r1176;
	bfe.u32 	%r1177, %r1171, 8, 8;
	bfe.u32 	%r1178, %r1171, 0, 8;
	shl.b32 	%r1179, %r1178, 24;
	shl.b32 	%r1180, %r1177, 16;
	and.b32  	%r1181, %r1180, 16711680;
	or.b32  	%r1182, %r1181, %r1179;
	and.b16  	%rs8, %rs7, 255;
	mul.wide.u16 	%r1183, %rs8, 256;
	or.b32  	%r1184, %r1182, %r1183;
	bfe.u32 	%r1185, %r1171, 24, 8;
	or.b32  	%r1186, %r1184, %r1185;
	shl.b32 	%r1187, %r1175, 24;
	shl.b32 	%r1188, %r1174, 16;
	and.b32  	%r1189, %r1188, 16711680;
	or.b32  	%r1190, %r1189, %r1187;
	and.b16  	%rs9, %rs6, 255;
	mul.wide.u16 	%r1191, %rs9, 256;
	or.b32  	%r1192, %r1190, %r1191;
	bfe.u32 	%r1193, %r1172, 24, 8;
	or.b32  	%r1194, %r1192, %r1193;
	ld.local.v2.b32 	{%r1195, %r1196}, [%rd3+16];
	bfe.u32 	%r1197, %r1196, 16, 8;
	cvt.u16.u32 	%rs10, %r1197;
	bfe.u32 	%r1198, %r1196, 8, 8;
	bfe.u32 	%r1199, %r1196, 0, 8;
	bfe.u32 	%r1200, %r1195, 16, 8;
	cvt.u16.u32 	%rs11, %r1200;
	bfe.u32 	%r1201, %r1195, 8, 8;
	bfe.u32 	%r1202, %r1195, 0, 8;
	shl.b32 	%r1203, %r1202, 24;
	shl.b32 	%r1204, %r1201, 16;
	and.b32  	%r1205, %r1204, 16711680;
	or.b32  	%r1206, %r1205, %r1203;
	and.b16  	%rs12, %rs11, 255;
	mul.wide.u16 	%r1207, %rs12, 256;
	or.b32  	%r1208, %r1206, %r1207;
	bfe.u32 	%r1209, %r1195, 24, 8;
	or.b32  	%r1210, %r1208, %r1209;
	shl.b32 	%r1211, %r1199, 24;
	shl.b32 	%r1212, %r1198, 16;
	and.b32  	%r1213, %r1212, 16711680;
	or.b32  	%r1214, %r1213, %r1211;
	and.b16  	%rs13, %rs10, 255;
	mul.wide.u16 	%r1215, %rs13, 256;
	or.b32  	%r1216, %r1214, %r1215;
	bfe.u32 	%r1217, %r1196, 24, 8;
	or.b32  	%r1218, %r1216, %r1217;
	ld.local.v2.b32 	{%r1219, %r1220}, [%rd3+24];
	bfe.u32 	%r1221, %r1220, 16, 8;
	cvt.u16.u32 	%rs14, %r1221;
	bfe.u32 	%r1222, %r1220, 8, 8;
	bfe.u32 	%r1223, %r1220, 0, 8;
	bfe.u32 	%r1224, %r1219, 16, 8;
	cvt.u16.u32 	%rs15, %r1224;
	bfe.u32 	%r1225, %r1219, 8, 8;
	bfe.u32 	%r1226, %r1219, 0, 8;
	shl.b32 	%r1227, %r1226, 24;
	shl.b32 	%r1228, %r1225, 16;
	and.b32  	%r1229, %r1228, 16711680;
	or.b32  	%r1230, %r1229, %r1227;
	and.b16  	%rs16, %rs15, 255;
	mul.wide.u16 	%r1231, %rs16, 256;
	or.b32  	%r1232, %r1230, %r1231;
	bfe.u32 	%r1233, %r1219, 24, 8;
	or.b32  	%r1234, %r1232, %r1233;
	shl.b32 	%r1235, %r1223, 24;
	shl.b32 	%r1236, %r1222, 16;
	and.b32  	%r1237, %r1236, 16711680;
	or.b32  	%r1238, %r1237, %r1235;
	and.b16  	%rs17, %rs14, 255;
	mul.wide.u16 	%r1239, %rs17, 256;
	or.b32  	%r1240, %r1238, %r1239;
	bfe.u32 	%r1241, %r1220, 24, 8;
	or.b32  	%r1242, %r1240, %r1241;
	ld.local.v2.b32 	{%r1243, %r1244}, [%rd3+32];
	bfe.u32 	%r1245, %r1244, 16, 8;
	cvt.u16.u32 	%rs18, %r1245;
	bfe.u32 	%r1246, %r1244, 8, 8;
	bfe.u32 	%r1247, %r1244, 0, 8;
	bfe.u32 	%r1248, %r1243, 16, 8;
	cvt.u16.u32 	%rs19, %r1248;
	bfe.u32 	%r1249, %r1243, 8, 8;
	bfe.u32 	%r1250, %r1243, 0, 8;
	shl.b32 	%r1251, %r1250, 24;
	shl.b32 	%r1252, %r1249, 16;
	and.b32  	%r1253, %r1252, 16711680;
	or.b32  	%r1254, %r1253, %r1251;
	and.b16  	%rs20, %rs19, 255;
	mul.wide.u16 	%r1255, %rs20, 256;
	or.b32  	%r1256, %r1254, %r1255;
	bfe.u32 	%r1257, %r1243, 24, 8;
	or.b32  	%r1258, %r1256, %r1257;
	shl.b32 	%r1259, %r1247, 24;
	shl.b32 	%r1260, %r1246, 16;
	and.b32  	%r1261, %r1260, 16711680;
	or.b32  	%r1262, %r1261, %r1259;
	and.b16  	%rs21, %rs18, 255;
	mul.wide.u16 	%r1263, %rs21, 256;
	or.b32  	%r1264, %r1262, %r1263;
	bfe.u32 	%r1265, %r1244, 24, 8;
	or.b32  	%r1266, %r1264, %r1265;
	ld.local.v2.b32 	{%r1267, %r1268}, [%rd3+40];
	bfe.u32 	%r1269, %r1268, 16, 8;
	cvt.u16.u32 	%rs22, %r1269;
	bfe.u32 	%r1270, %r1268, 8, 8;
	bfe.u32 	%r1271, %r1268, 0, 8;
	bfe.u32 	%r1272, %r1267, 16, 8;
	cvt.u16.u32 	%rs23, %r1272;
	bfe.u32 	%r1273, %r1267, 8, 8;
	bfe.u32 	%r1274, %r1267, 0, 8;
	shl.b32 	%r1275, %r1274, 24;
	shl.b32 	%r1276, %r1273, 16;
	and.b32  	%r1277, %r1276, 16711680;
	or.b32  	%r1278, %r1277, %r1275;
	and.b16  	%rs24, %rs23, 255;
	mul.wide.u16 	%r1279, %rs24, 256;
	or.b32  	%r1280, %r1278, %r1279;
	bfe.u32 	%r1281, %r1267, 24, 8;
	or.b32  	%r1282, %r1280, %r1281;
	shl.b32 	%r1283, %r1271, 24;
	shl.b32 	%r1284, %r1270, 16;
	and.b32  	%r1285, %r1284, 16711680;
	or.b32  	%r1286, %r1285, %r1283;
	and.b16  	%rs25, %rs22, 255;
	mul.wide.u16 	%r1287, %rs25, 256;
	or.b32  	%r1288, %r1286, %r1287;
	bfe.u32 	%r1289, %r1268, 24, 8;
	or.b32  	%r1290, %r1288, %r1289;
	ld.local.v2.b32 	{%r1291, %r1292}, [%rd3+48];
	bfe.u32 	%r1293, %r1292, 16, 8;
	cvt.u16.u32 	%rs26, %r1293;
	bfe.u32 	%r1294, %r1292, 8, 8;
	bfe.u32 	%r1295, %r1292, 0, 8;
	bfe.u32 	%r1296, %r1291, 16, 8;
	cvt.u16.u32 	%rs27, %r1296;
	bfe.u32 	%r1297, %r1291, 8, 8;
	bfe.u32 	%r1298, %r1291, 0, 8;
	shl.b32 	%r1299, %r1298, 24;
	shl.b32 	%r1300, %r1297, 16;
	and.b32  	%r1301, %r1300, 16711680;
	or.b32  	%r1302, %r1301, %r1299;
	and.b16  	%rs28, %rs27, 255;
	mul.wide.u16 	%r1303, %rs28, 256;
	or.b32  	%r1304, %r1302, %r1303;
	bfe.u32 	%r1305, %r1291, 24, 8;
	or.b32  	%r1306, %r1304, %r1305;
	shl.b32 	%r1307, %r1295, 24;
	shl.b32 	%r1308, %r1294, 16;
	and.b32  	%r1309, %r1308, 16711680;
	or.b32  	%r1310, %r1309, %r1307;
	and.b16  	%rs29, %rs26, 255;
	mul.wide.u16 	%r1311, %rs29, 256;
	or.b32  	%r1312, %r1310, %r1311;
	bfe.u32 	%r1313, %r1292, 24, 8;
	or.b32  	%r1314, %r1312, %r1313;
	ld.local.v2.b32 	{%r1315, %r1316}, [%rd3+56];
	bfe.u32 	%r1317, %r1316, 16, 8;
	cvt.u16.u32 	%rs30, %r1317;
	bfe.u32 	%r1318, %r1316, 8, 8;
	bfe.u32 	%r1319, %r1316, 0, 8;
	bfe.u32 	%r1320, %r1315, 16, 8;
	cvt.u16.u32 	%rs31, %r1320;
	bfe.u32 	%r1321, %r1315, 8, 8;
	bfe.u32 	%r1322, %r1315, 0, 8;
	shl.b32 	%r1323, %r1322, 24;
	shl.b32 	%r1324, %r1321, 16;
	and.b32  	%r1325, %r1324, 16711680;
	or.b32  	%r1326, %r1325, %r1323;
	and.b16  	%rs32, %rs31, 255;
	mul.wide.u16 	%r1327, %rs32, 256;
	or.b32  	%r1328, %r1326, %r1327;
	bfe.u32 	%r1329, %r1315, 24, 8;
	or.b32  	%r1330, %r1328, %r1329;
	shl.b32 	%r1331, %r1319, 24;
	shl.b32 	%r1332, %r1318, 16;
	and.b32  	%r1333, %r1332, 16711680;
	or.b32  	%r1334, %r1333, %r1331;
	and.b16  	%rs33, %rs30, 255;
	mul.wide.u16 	%r1335, %rs33, 256;
	or.b32  	%r1336, %r1334, %r1335;
	bfe.u32 	%r1337, %r1316, 24, 8;
	or.b32  	%r1338, %r1336, %r1337;
	shf.l.wrap.b32 	%r1339, %r1328, %r1330, 15;
	shf.l.wrap.b32 	%r1340, %r1328, %r1330, 13;
	xor.b32  	%r1341, %r1339, %r1340;
	shr.u32 	%r1342, %r1328, 10;
	xor.b32  	%r1343, %r1341, %r1342;
	add.s32 	%r1344, %r1343, %r1266;
	shf.l.wrap.b32 	%r1345, %r1170, %r1170, 25;
	shf.l.wrap.b32 	%r1346, %r1168, %r1170, 14;
	xor.b32  	%r1347, %r1345, %r1346;
	shr.u32 	%r1348, %r1170, 3;
	xor.b32  	%r1349, %r1347, %r1348;
	add.s32 	%r1350, %r1344, %r1162;
	add.s32 	%r1351, %r1350, %r1349;
	shf.l.wrap.b32 	%r1352, %r1336, %r1338, 15;
	shf.l.wrap.b32 	%r1353, %r1336, %r1338, 13;
	xor.b32  	%r1354, %r1352, %r1353;
	shr.u32 	%r1355, %r1336, 10;
	xor.b32  	%r1356, %r1354, %r1355;
	add.s32 	%r1357, %r1356, %r1282;
	shf.l.wrap.b32 	%r1358, %r1186, %r1186, 25;
	shf.l.wrap.b32 	%r1359, %r1184, %r1186, 14;
	xor.b32  	%r1360, %r1358, %r1359;
	shr.u32 	%r1361, %r1186, 3;
	xor.b32  	%r1362, %r1360, %r1361;
	add.s32 	%r1363, %r1357, %r1170;
	add.s32 	%r1364, %r1363, %r1362;
	shf.l.wrap.b32 	%r1365, %r1351, %r1351, 15;
	shf.l.wrap.b32 	%r1366, %r1351, %r1351, 13;
	xor.b32  	%r1367, %r1365, %r1366;
	shr.u32 	%r1368, %r1351, 10;
	xor.b32  	%r1369, %r1367, %r1368;
	add.s32 	%r1370, %r1369, %r1290;
	shf.l.wrap.b32 	%r1371, %r1194, %r1194, 25;
	shf.l.wrap.b32 	%r1372, %r1192, %r1194, 14;
	xor.b32  	%r1373, %r1371, %r1372;
	shr.u32 	%r1374, %r1194, 3;
	xor.b32  	%r1375, %r1373, %r1374;
	add.s32 	%r1376, %r1370, %r1186;
	add.s32 	%r1377, %r1376, %r1375;
	shf.l.wrap.b32 	%r1378, %r1364, %r1364, 15;
	shf.l.wrap.b32 	%r1379, %r1364, %r1364, 13;
	xor.b32  	%r1380, %r1378, %r1379;
	shr.u32 	%r1381, %r1364, 10;
	xor.b32  	%r1382, %r1380, %r1381;
	add.s32 	%r1383, %r1382, %r1306;
	shf.l.wrap.b32 	%r1384, %r1210, %r1210, 25;
	shf.l.wrap.b32 	%r1385, %r1208, %r1210, 14;
	xor.b32  	%r1386, %r1384, %r1385;
	shr.u32 	%r1387, %r1210, 3;
	xor.b32  	%r1388, %r1386, %r1387;
	add.s32 	%r1389, %r1383, %r1194;
	add.s32 	%r1390, %r1389, %r1388;
	shf.l.wrap.b32 	%r1391, %r1377, %r1377, 15;
	shf.l.wrap.b32 	%r1392, %r1377, %r1377, 13;
	xor.b32  	%r1393, %r1391, %r1392;
	shr.u32 	%r1394, %r1377, 10;
	xor.b32  	%r1395, %r1393, %r1394;
	add.s32 	%r1396, %r1395, %r1314;
	shf.l.wrap.b32 	%r1397, %r1218, %r1218, 25;
	shf.l.wrap.b32 	%r1398, %r1216, %r1218, 14;
	xor.b32  	%r1399, %r1397, %r1398;
	shr.u32 	%r1400, %r1218, 3;
	xor.b32  	%r1401, %r1399, %r1400;
	add.s32 	%r1402, %r1396, %r1210;
	add.s32 	%r1403, %r1402, %r1401;
	shf.l.wrap.b32 	%r1404, %r1390, %r1390, 15;
	shf.l.wrap.b32 	%r1405, %r1390, %r1390, 13;
	xor.b32  	%r1406, %r1404, %r1405;
	shr.u32 	%r1407, %r1390, 10;
	xor.b32  	%r1408, %r1406, %r1407;
	add.s32 	%r1409, %r1408, %r1330;
	shf.l.wrap.b32 	%r1410, %r1234, %r1234, 25;
	shf.l.wrap.b32 	%r1411, %r1232, %r1234, 14;
	xor.b32  	%r1412, %r1410, %r1411;
	shr.u32 	%r1413, %r1234, 3;
	xor.b32  	%r1414, %r1412, %r1413;
	add.s32 	%r1415, %r1409, %r1218;
	add.s32 	%r1416, %r1415, %r1414;
	shf.l.wrap.b32 	%r1417, %r1403, %r1403, 15;
	shf.l.wrap.b32 	%r1418, %r1403, %r1403, 13;
	xor.b32  	%r1419, %r1417, %r1418;
	shr.u32 	%r1420, %r1403, 10;
	xor.b32  	%r1421, %r1419, %r1420;
	add.s32 	%r1422, %r1421, %r1338;
	shf.l.wrap.b32 	%r1423, %r1242, %r1242, 25;
	shf.l.wrap.b32 	%r1424, %r1240, %r1242, 14;
	xor.b32  	%r1425, %r1423, %r1424;
	shr.u32 	%r1426, %r1242, 3;
	xor.b32  	%r1427, %r1425, %r1426;
	add.s32 	%r1428, %r1422, %r1234;
	add.s32 	%r1429, %r1428, %r1427;
	shf.l.wrap.b32 	%r1430, %r1416, %r1416, 15;
	shf.l.wrap.b32 	%r1431, %r1416, %r1416, 13;
	xor.b32  	%r1432, %r1430, %r1431;
	shr.u32 	%r1433, %r1416, 10;
	xor.b32  	%r1434, %r1432, %r1433;
	add.s32 	%r1435, %r1434, %r1351;
	shf.l.wrap.b32 	%r1436, %r1258, %r1258, 25;
	shf.l.wrap.b32 	%r1437, %r1256, %r1258, 14;
	xor.b32  	%r1438, %r1436, %r1437;
	shr.u32 	%r1439, %r1258, 3;
	xor.b32  	%r1440, %r1438, %r1439;
	add.s32 	%r1441, %r1435, %r1242;
	add.s32 	%r1442, %r1441, %r1440;
	shf.l.wrap.b32 	%r1443, %r1429, %r1429, 15;
	shf.l.wrap.b32 	%r1444, %r1429, %r1429, 13;
	xor.b32  	%r1445, %r1443, %r1444;
	shr.u32 	%r1446, %r1429, 10;
	xor.b32  	%r1447, %r1445, %r1446;
	add.s32 	%r1448, %r1447, %r1364;
	shf.l.wrap.b32 	%r1449, %r1266, %r1266, 25;
	shf.l.wrap.b32 	%r1450, %r1264, %r1266, 14;
	xor.b32  	%r1451, %r1449, %r1450;
	shr.u32 	%r1452, %r1266, 3;
	xor.b32  	%r1453, %r1451, %r1452;
	add.s32 	%r1454, %r1448, %r1258;
	add.s32 	%r1455, %r1454, %r1453;
	shf.l.wrap.b32 	%r1456, %r1442, %r1442, 15;
	shf.l.wrap.b32 	%r1457, %r1442, %r1442, 13;
	xor.b32  	%r1458, %r1456, %r1457;
	shr.u32 	%r1459, %r1442, 10;
	xor.b32  	%r1460, %r1458, %r1459;
	add.s32 	%r1461, %r1460, %r1377;
	shf.l.wrap.b32 	%r1462, %r1282, %r1282, 25;
	shf.l.wrap.b32 	%r1463, %r1280, %r1282, 14;
	xor.b32  	%r1464, %r1462, %r1463;
	shr.u32 	%r1465, %r1282, 3;
	xor.b32  	%r1466, %r1464, %r1465;
	add.s32 	%r1467, %r1461, %r1266;
	add.s32 	%r1468, %r1467, %r1466;
	shf.l.wrap.b32 	%r1469, %r1455, %r1455, 15;
	shf.l.wrap.b32 	%r1470, %r1455, %r1455, 13;
	xor.b32  	%r1471, %r1469, %r1470;
	shr.u32 	%r1472, %r1455, 10;
	xor.b32  	%r1473, %r1471, %r1472;
	add.s32 	%r1474, %r1473, %r1390;
	shf.l.wrap.b32 	%r1475, %r1290, %r1290, 25;
	shf.l.wrap.b32 	%r1476, %r1288, %r1290, 14;
	xor.b32  	%r1477, %r1475, %r1476;
	shr.u32 	%r1478, %r1290, 3;
	xor.b32  	%r1479, %r1477, %r1478;
	add.s32 	%r1480, %r1474, %r1282;
	add.s32 	%r1481, %r1480, %r1479;
	shf.l.wrap.b32 	%r1482, %r1468, %r1468, 15;
	shf.l.wrap.b32 	%r1483, %r1468, %r1468, 13;
	xor.b32  	%r1484, %r1482, %r1483;
	shr.u32 	%r1485, %r1468, 10;
	xor.b32  	%r1486, %r1484, %r1485;
	add.s32 	%r1487, %r1486, %r1403;
	shf.l.wrap.b32 	%r1488, %r1306, %r1306, 25;
	shf.l.wrap.b32 	%r1489, %r1304, %r1306, 14;
	xor.b32  	%r1490, %r1488, %r1489;
	shr.u32 	%r1491, %r1306, 3;
	xor.b32  	%r1492, %r1490, %r1491;
	add.s32 	%r1493, %r1487, %r1290;
	add.s32 	%r1494, %r1493, %r1492;
	shf.l.wrap.b32 	%r1495, %r1481, %r1481, 15;
	shf.l.wrap.b32 	%r1496, %r1481, %r1481, 13;
	xor.b32  	%r1497, %r1495, %r1496;
	shr.u32 	%r1498, %r1481, 10;
	xor.b32  	%r1499, %r1497, %r1498;
	add.s32 	%r1500, %r1499, %r1416;
	shf.l.wrap.b32 	%r1501, %r1314, %r1314, 25;
	shf.l.wrap.b32 	%r1502, %r1312, %r1314, 14;
	xor.b32  	%r1503, %r1501, %r1502;
	shr.u32 	%r1504, %r1314, 3;
	xor.b32  	%r1505, %r1503, %r1504;
	add.s32 	%r1506, %r1500, %r1306;
	add.s32 	%r1507, %r1506, %r1505;
	shf.l.wrap.b32 	%r1508, %r1494, %r1494, 15;
	shf.l.wrap.b32 	%r1509, %r1494, %r1494, 13;
	xor.b32  	%r1510, %r1508, %r1509;
	shr.u32 	%r1511, %r1494, 10;
	xor.b32  	%r1512, %r1510, %r1511;
	add.s32 	%r1513, %r1512, %r1429;
	shf.l.wrap.b32 	%r1514, %r1330, %r1330, 25;
	shf.l.wrap.b32 	%r1515, %r1328, %r1330, 14;
	xor.b32  	%r1516, %r1514, %r1515;
	shr.u32 	%r1517, %r1330, 3;
	xor.b32  	%r1518, %r1516, %r1517;
	add.s32 	%r1519, %r1513, %r1314;
	add.s32 	%r1520, %r1519, %r1518;
	shf.l.wrap.b32 	%r1521, %r1507, %r1507, 15;
	shf.l.wrap.b32 	%r1522, %r1507, %r1507, 13;
	xor.b32  	%r1523, %r1521, %r1522;
	shr.u32 	%r1524, %r1507, 10;
	xor.b32  	%r1525, %r1523, %r1524;
	add.s32 	%r1526, %r1525, %r1442;
	shf.l.wrap.b32 	%r1527, %r1338, %r1338, 25;
	shf.l.wrap.b32 	%r1528, %r1336, %r1338, 14;
	xor.b32  	%r1529, %r1527, %r1528;
	shr.u32 	%r1530, %r1338, 3;
	xor.b32  	%r1531, %r1529, %r1530;
	add.s32 	%r1532, %r1526, %r1330;
	add.s32 	%r1533, %r1532, %r1531;
	shf.l.wrap.b32 	%r1534, %r1520, %r1520, 15;
	shf.l.wrap.b32 	%r1535, %r1520, %r1520, 13;
	xor.b32  	%r1536, %r1534, %r1535;
	shr.u32 	%r1537, %r1520, 10;
	xor.b32  	%r1538, %r1536, %r1537;
	add.s32 	%r1539, %r1538, %r1455;
	shf.l.wrap.b32 	%r1540, %r1351, %r1351, 25;
	shf.l.wrap.b32 	%r1541, %r1351, %r1351, 14;
	xor.b32  	%r1542, %r1540, %r1541;
	shr.u32 	%r1543, %r1351, 3;
	xor.b32  	%r1544, %r1542, %r1543;
	add.s32 	%r1545, %r1539, %r1338;
	add.s32 	%r1546, %r1545, %r1544;
	shf.l.wrap.b32 	%r1547, %r1533, %r1533, 15;
	shf.l.wrap.b32 	%r1548, %r1533, %r1533, 13;
	xor.b32  	%r1549, %r1547, %r1548;
	shr.u32 	%r1550, %r1533, 10;
	xor.b32  	%r1551, %r1549, %r1550;
	add.s32 	%r1552, %r1551, %r1468;
	shf.l.wrap.b32 	%r1553, %r1364, %r1364, 25;
	shf.l.wrap.b32 	%r1554, %r1364, %r1364, 14;
	xor.b32  	%r1555, %r1553, %r1554;
	shr.u32 	%r1556, %r1364, 3;
	xor.b32  	%r1557, %r1555, %r1556;
	add.s32 	%r1558, %r1552, %r1351;
	add.s32 	%r1559, %r1558, %r1557;
	shf.l.wrap.b32 	%r1560, %r1546, %r1546, 15;
	shf.l.wrap.b32 	%r1561, %r1546, %r1546, 13;
	xor.b32  	%r1562, %r1560, %r1561;
	shr.u32 	%r1563, %r1546, 10;
	xor.b32  	%r1564, %r1562, %r1563;
	add.s32 	%r1565, %r1564, %r1481;
	shf.l.wrap.b32 	%r1566, %r1377, %r1377, 25;
	shf.l.wrap.b32 	%r1567, %r1377, %r1377, 14;
	xor.b32  	%r1568, %r1566, %r1567;
	shr.u32 	%r1569, %r1377, 3;
	xor.b32  	%r1570, %r1568, %r1569;
	add.s32 	%r1571, %r1565, %r1364;
	add.s32 	%r1572, %r1571, %r1570;
	shf.l.wrap.b32 	%r1573, %r1559, %r1559, 15;
	shf.l.wrap.b32 	%r1574, %r1559, %r1559, 13;
	xor.b32  	%r1575, %r1573, %r1574;
	shr.u32 	%r1576, %r1559, 10;
	xor.b32  	%r1577, %r1575, %r1576;
	add.s32 	%r1578, %r1577, %r1494;
	shf.l.wrap.b32 	%r1579, %r1390, %r1390, 25;
	shf.l.wrap.b32 	%r1580, %r1390, %r1390, 14;
	xor.b32  	%r1581, %r1579, %r1580;
	shr.u32 	%r1582, %r1390, 3;
	xor.b32  	%r1583, %r1581, %r1582;
	add.s32 	%r1584, %r1578, %r1377;
	add.s32 	%r1585, %r1584, %r1583;
	shf.l.wrap.b32 	%r1586, %r1572, %r1572, 15;
	shf.l.wrap.b32 	%r1587, %r1572, %r1572, 13;
	xor.b32  	%r1588, %r1586, %r1587;
	shr.u32 	%r1589, %r1572, 10;
	xor.b32  	%r1590, %r1588, %r1589;
	add.s32 	%r1591, %r1590, %r1507;
	shf.l.wrap.b32 	%r1592, %r1403, %r1403, 25;
	shf.l.wrap.b32 	%r1593, %r1403, %r1403, 14;
	xor.b32  	%r1594, %r1592, %r1593;
	shr.u32 	%r1595, %r1403, 3;
	xor.b32  	%r1596, %r1594, %r1595;
	add.s32 	%r1597, %r1591, %r1390;
	add.s32 	%r1598, %r1597, %r1596;
	shf.l.wrap.b32 	%r1599, %r1585, %r1585, 15;
	shf.l.wrap.b32 	%r1600, %r1585, %r1585, 13;
	xor.b32  	%r1601, %r1599, %r1600;
	shr.u32 	%r1602, %r1585, 10;
	xor.b32  	%r1603, %r1601, %r1602;
	add.s32 	%r1604, %r1603, %r1520;
	shf.l.wrap.b32 	%r1605, %r1416, %r1416, 25;
	shf.l.wrap.b32 	%r1606, %r1416, %r1416, 14;
	xor.b32  	%r1607, %r1605, %r1606;
	shr.u32 	%r1608, %r1416, 3;
	xor.b32  	%r1609, %r1607, %r1608;
	add.s32 	%r1610, %r1604, %r1403;
	add.s32 	%r1611, %r1610, %r1609;
	shf.l.wrap.b32 	%r1612, %r1598, %r1598, 15;
	shf.l.wrap.b32 	%r1613, %r1598, %r1598, 13;
	xor.b32  	%r1614, %r1612, %r1613;
	shr.u32 	%r1615, %r1598, 10;
	xor.b32  	%r1616, %r1614, %r1615;
	add.s32 	%r1617, %r1616, %r1533;
	shf.l.wrap.b32 	%r1618, %r1429, %r1429, 25;
	shf.l.wrap.b32 	%r1619, %r1429, %r1429, 14;
	xor.b32  	%r1620, %r1618, %r1619;
	shr.u32 	%r1621, %r1429, 3;
	xor.b32  	%r1622, %r1620, %r1621;
	add.s32 	%r1623, %r1617, %r1416;
	add.s32 	%r1624, %r1623, %r1622;
	shf.l.wrap.b32 	%r1625, %r1611, %r1611, 15;
	shf.l.wrap.b32 	%r1626, %r1611, %r1611, 13;
	xor.b32  	%r1627, %r1625, %r1626;
	shr.u32 	%r1628, %r1611, 10;
	xor.b32  	%r1629, %r1627, %r1628;
	add.s32 	%r1630, %r1629, %r1546;
	shf.l.wrap.b32 	%r1631, %r1442, %r1442, 25;
	shf.l.wrap.b32 	%r1632, %r1442, %r1442, 14;
	xor.b32  	%r1633, %r1631, %r1632;
	shr.u32 	%r1634, %r1442, 3;
	xor.b32  	%r1635, %r1633, %r1634;
	add.s32 	%r1636, %r1630, %r1429;
	add.s32 	%r1637, %r1636, %r1635;
	shf.l.wrap.b32 	%r1638, %r1624, %r1624, 15;
	shf.l.wrap.b32 	%r1639, %r1624, %r1624, 13;
	xor.b32  	%r1640, %r1638, %r1639;
	shr.u32 	%r1641, %r1624, 10;
	xor.b32  	%r1642, %r1640, %r1641;
	add.s32 	%r1643, %r1642, %r1559;
	shf.l.wrap.b32 	%r1644, %r1455, %r1455, 25;
	shf.l.wrap.b32 	%r1645, %r1455, %r1455, 14;
	xor.b32  	%r1646, %r1644, %r1645;
	shr.u32 	%r1647, %r1455, 3;
	xor.b32  	%r1648, %r1646, %r1647;
	add.s32 	%r1649, %r1643, %r1442;
	add.s32 	%r1650, %r1649, %r1648;
	shf.l.wrap.b32 	%r1651, %r1637, %r1637, 15;
	shf.l.wrap.b32 	%r1652, %r1637, %r1637, 13;
	xor.b32  	%r1653, %r1651, %r1652;
	shr.u32 	%r1654, %r1637, 10;
	xor.b32  	%r1655, %r1653, %r1654;
	add.s32 	%r1656, %r1655, %r1572;
	shf.l.wrap.b32 	%r1657, %r1468, %r1468, 25;
	shf.l.wrap.b32 	%r1658, %r1468, %r1468, 14;
	xor.b32  	%r1659, %r1657, %r1658;
	shr.u32 	%r1660, %r1468, 3;
	xor.b32  	%r1661, %r1659, %r1660;
	add.s32 	%r1662, %r1656, %r1455;
	add.s32 	%r1663, %r1662, %r1661;
	shf.l.wrap.b32 	%r1664, %r1650, %r1650, 15;
	shf.l.wrap.b32 	%r1665, %r1650, %r1650, 13;
	xor.b32  	%r1666, %r1664, %r1665;
	shr.u32 	%r1667, %r1650, 10;
	xor.b32  	%r1668, %r1666, %r1667;
	add.s32 	%r1669, %r1668, %r1585;
	shf.l.wrap.b32 	%r1670, %r1481, %r1481, 25;
	shf.l.wrap.b32 	%r1671, %r1481, %r1481, 14;
	xor.b32  	%r1672, %r1670, %r1671;
	shr.u32 	%r1673, %r1481, 3;
	xor.b32  	%r1674, %r1672, %r1673;
	add.s32 	%r1675, %r1669, %r1468;
	add.s32 	%r1676, %r1675, %r1674;
	shf.l.wrap.b32 	%r1677, %r1663, %r1663, 15;
	shf.l.wrap.b32 	%r1678, %r1663, %r1663, 13;
	xor.b32  	%r1679, %r1677, %r1678;
	shr.u32 	%r1680, %r1663, 10;
	xor.b32  	%r1681, %r1679, %r1680;
	add.s32 	%r1682, %r1681, %r1598;
	shf.l.wrap.b32 	%r1683, %r1494, %r1494, 25;
	shf.l.wrap.b32 	%r1684, %r1494, %r1494, 14;
	xor.b32  	%r1685, %r1683, %r1684;
	shr.u32 	%r1686, %r1494, 3;
	xor.b32  	%r1687, %r1685, %r1686;
	add.s32 	%r1688, %r1682, %r1481;
	add.s32 	%r1689, %r1688, %r1687;
	shf.l.wrap.b32 	%r1690, %r1676, %r1676, 15;
	shf.l.wrap.b32 	%r1691, %r1676, %r1676, 13;
	xor.b32  	%r1692, %r1690, %r1691;
	shr.u32 	%r1693, %r1676, 10;
	xor.b32  	%r1694, %r1692, %r1693;
	add.s32 	%r1695, %r1694, %r1611;
	shf.l.wrap.b32 	%r1696, %r1507, %r1507, 25;
	shf.l.wrap.b32 	%r1697, %r1507, %r1507, 14;
	xor.b32  	%r1698, %r1696, %r1697;
	shr.u32 	%r1699, %r1507, 3;
	xor.b32  	%r1700, %r1698, %r1699;
	add.s32 	%r1701, %r1695, %r1494;
	add.s32 	%r1702, %r1701, %r1700;
	shf.l.wrap.b32 	%r1703, %r1689, %r1689, 15;
	shf.l.wrap.b32 	%r1704, %r1689, %r1689, 13;
	xor.b32  	%r1705, %r1703, %r1704;
	shr.u32 	%r1706, %r1689, 10;
	xor.b32  	%r1707, %r1705, %r1706;
	add.s32 	%r1708, %r1707, %r1624;
	shf.l.wrap.b32 	%r1709, %r1520, %r1520, 25;
	shf.l.wrap.b32 	%r1710, %r1520, %r1520, 14;
	xor.b32  	%r1711, %r1709, %r1710;
	shr.u32 	%r1712, %r1520, 3;
	xor.b32  	%r1713, %r1711, %r1712;
	add.s32 	%r1714, %r1708, %r1507;
	add.s32 	%r1715, %r1714, %r1713;
	shf.l.wrap.b32 	%r1716, %r1702, %r1702, 15;
	shf.l.wrap.b32 	%r1717, %r1702, %r1702, 13;
	xor.b32  	%r1718, %r1716, %r1717;
	shr.u32 	%r1719, %r1702, 10;
	xor.b32  	%r1720, %r1718, %r1719;
	add.s32 	%r1721, %r1720, %r1637;
	shf.l.wrap.b32 	%r1722, %r1533, %r1533, 25;
	shf.l.wrap.b32 	%r1723, %r1533, %r1533, 14;
	xor.b32  	%r1724, %r1722, %r1723;
	shr.u32 	%r1725, %r1533, 3;
	xor.b32  	%r1726, %r1724, %r1725;
	add.s32 	%r1727, %r1721, %r1520;
	add.s32 	%r1728, %r1727, %r1726;
	shf.l.wrap.b32 	%r1729, %r1715, %r1715, 15;
	shf.l.wrap.b32 	%r1730, %r1715, %r1715, 13;
	xor.b32  	%r1731, %r1729, %r1730;
	shr.u32 	%r1732, %r1715, 10;
	xor.b32  	%r1733, %r1731, %r1732;
	add.s32 	%r1734, %r1733, %r1650;
	shf.l.wrap.b32 	%r1735, %r1546, %r1546, 25;
	shf.l.wrap.b32 	%r1736, %r1546, %r1546, 14;
	xor.b32  	%r1737, %r1735, %r1736;
	shr.u32 	%r1738, %r1546, 3;
	xor.b32  	%r1739, %r1737, %r1738;
	add.s32 	%r1740, %r1734, %r1533;
	add.s32 	%r1741, %r1740, %r1739;
	shf.l.wrap.b32 	%r1742, %r1728, %r1728, 15;
	shf.l.wrap.b32 	%r1743, %r1728, %r1728, 13;
	xor.b32  	%r1744, %r1742, %r1743;
	shr.u32 	%r1745, %r1728, 10;
	xor.b32  	%r1746, %r1744, %r1745;
	add.s32 	%r1747, %r1746, %r1663;
	shf.l.wrap.b32 	%r1748, %r1559, %r1559, 25;
	shf.l.wrap.b32 	%r1749, %r1559, %r1559, 14;
	xor.b32  	%r1750, %r1748, %r1749;
	shr.u32 	%r1751, %r1559, 3;
	xor.b32  	%r1752, %r1750, %r1751;
	add.s32 	%r1753, %r1747, %r1546;
	add.s32 	%r1754, %r1753, %r1752;
	shf.l.wrap.b32 	%r1755, %r1741, %r1741, 15;
	shf.l.wrap.b32 	%r1756, %r1741, %r1741, 13;
	xor.b32  	%r1757, %r1755, %r1756;
	shr.u32 	%r1758, %r1741, 10;
	xor.b32  	%r1759, %r1757, %r1758;
	add.s32 	%r1760, %r1759, %r1676;
	shf.l.wrap.b32 	%r1761, %r1572, %r1572, 25;
	shf.l.wrap.b32 	%r1762, %r1572, %r1572, 14;
	xor.b32  	%r1763, %r1761, %r1762;
	shr.u32 	%r1764, %r1572, 3;
	xor.b32  	%r1765, %r1763, %r1764;
	add.s32 	%r1766, %r1760, %r1559;
	add.s32 	%r1767, %r1766, %r1765;
	shf.l.wrap.b32 	%r1768, %r1754, %r1754, 15;
	shf.l.wrap.b32 	%r1769, %r1754, %r1754, 13;
	xor.b32  	%r1770, %r1768, %r1769;
	shr.u32 	%r1771, %r1754, 10;
	xor.b32  	%r1772, %r1770, %r1771;
	add.s32 	%r1773, %r1772, %r1689;
	shf.l.wrap.b32 	%r1774, %r1585, %r1585, 25;
	shf.l.wrap.b32 	%r1775, %r1585, %r1585, 14;
	xor.b32  	%r1776, %r1774, %r1775;
	shr.u32 	%r1777, %r1585, 3;
	xor.b32  	%r1778, %r1776, %r1777;
	add.s32 	%r1779, %r1773, %r1572;
	add.s32 	%r1780, %r1779, %r1778;
	shf.l.wrap.b32 	%r1781, %r1767, %r1767, 15;
	shf.l.wrap.b32 	%r1782, %r1767, %r1767, 13;
	xor.b32  	%r1783, %r1781, %r1782;
	shr.u32 	%r1784, %r1767, 10;
	xor.b32  	%r1785, %r1783, %r1784;
	add.s32 	%r1786, %r1785, %r1702;
	shf.l.wrap.b32 	%r1787, %r1598, %r1598, 25;
	shf.l.wrap.b32 	%r1788, %r1598, %r1598, 14;
	xor.b32  	%r1789, %r1787, %r1788;
	shr.u32 	%r1790, %r1598, 3;
	xor.b32  	%r1791, %r1789, %r1790;
	add.s32 	%r1792, %r1786, %r1585;
	add.s32 	%r1793, %r1792, %r1791;
	shf.l.wrap.b32 	%r1794, %r1780, %r1780, 15;
	shf.l.wrap.b32 	%r1795, %r1780, %r1780, 13;
	xor.b32  	%r1796, %r1794, %r1795;
	shr.u32 	%r1797, %r1780, 10;
	xor.b32  	%r1798, %r1796, %r1797;
	add.s32 	%r1799, %r1798, %r1715;
	shf.l.wrap.b32 	%r1800, %r1611, %r1611, 25;
	shf.l.wrap.b32 	%r1801, %r1611, %r1611, 14;
	xor.b32  	%r1802, %r1800, %r1801;
	shr.u32 	%r1803, %r1611, 3;
	xor.b32  	%r1804, %r1802, %r1803;
	add.s32 	%r1805, %r1799, %r1598;
	add.s32 	%r1806, %r1805, %r1804;
	shf.l.wrap.b32 	%r1807, %r1793, %r1793, 15;
	shf.l.wrap.b32 	%r1808, %r1793, %r1793, 13;
	xor.b32  	%r1809, %r1807, %r1808;
	shr.u32 	%r1810, %r1793, 10;
	xor.b32  	%r1811, %r1809, %r1810;
	add.s32 	%r1812, %r1811, %r1728;
	shf.l.wrap.b32 	%r1813, %r1624, %r1624, 25;
	shf.l.wrap.b32 	%r1814, %r1624, %r1624, 14;
	xor.b32  	%r1815, %r1813, %r1814;
	shr.u32 	%r1816, %r1624, 3;
	xor.b32  	%r1817, %r1815, %r1816;
	add.s32 	%r1818, %r1812, %r1611;
	add.s32 	%r1819, %r1818, %r1817;
	shf.l.wrap.b32 	%r1820, %r1806, %r1806, 15;
	shf.l.wrap.b32 	%r1821, %r1806, %r1806, 13;
	xor.b32  	%r1822, %r1820, %r1821;
	shr.u32 	%r1823, %r1806, 10;
	xor.b32  	%r1824, %r1822, %r1823;
	add.s32 	%r1825, %r1824, %r1741;
	shf.l.wrap.b32 	%r1826, %r1637, %r1637, 25;
	shf.l.wrap.b32 	%r1827, %r1637, %r1637, 14;
	xor.b32  	%r1828, %r1826, %r1827;
	shr.u32 	%r1829, %r1637, 3;
	xor.b32  	%r1830, %r1828, %r1829;
	add.s32 	%r1831, %r1825, %r1624;
	add.s32 	%r1832, %r1831, %r1830;
	shf.l.wrap.b32 	%r1833, %r1819, %r1819, 15;
	shf.l.wrap.b32 	%r1834, %r1819, %r1819, 13;
	xor.b32  	%r1835, %r1833, %r1834;
	shr.u32 	%r1836, %r1819, 10;
	xor.b32  	%r1837, %r1835, %r1836;
	add.s32 	%r1838, %r1837, %r1754;
	shf.l.wrap.b32 	%r1839, %r1650, %r1650, 25;
	shf.l.wrap.b32 	%r1840, %r1650, %r1650, 14;
	xor.b32  	%r1841, %r1839, %r1840;
	shr.u32 	%r1842, %r1650, 3;
	xor.b32  	%r1843, %r1841, %r1842;
	add.s32 	%r1844, %r1838, %r1637;
	add.s32 	%r1845, %r1844, %r1843;
	shf.l.wrap.b32 	%r1846, %r1832, %r1832, 15;
	shf.l.wrap.b32 	%r1847, %r1832, %r1832, 13;
	xor.b32  	%r1848, %r1846, %r1847;
	shr.u32 	%r1849, %r1832, 10;
	xor.b32  	%r1850, %r1848, %r1849;
	add.s32 	%r1851, %r1850, %r1767;
	shf.l.wrap.b32 	%r1852, %r1663, %r1663, 25;
	shf.l.wrap.b32 	%r1853, %r1663, %r1663, 14;
	xor.b32  	%r1854, %r1852, %r1853;
	shr.u32 	%r1855, %r1663, 3;
	xor.b32  	%r1856, %r1854, %r1855;
	add.s32 	%r1857, %r1851, %r1650;
	add.s32 	%r1858, %r1857, %r1856;
	shf.l.wrap.b32 	%r1859, %r1845, %r1845, 15;
	shf.l.wrap.b32 	%r1860, %r1845, %r1845, 13;
	xor.b32  	%r1861, %r1859, %r1860;
	shr.u32 	%r1862, %r1845, 10;
	xor.b32  	%r1863, %r1861, %r1862;
	add.s32 	%r1864, %r1863, %r1780;
	shf.l.wrap.b32 	%r1865, %r1676, %r1676, 25;
	shf.l.wrap.b32 	%r1866, %r1676, %r1676, 14;
	xor.b32  	%r1867, %r1865, %r1866;
	shr.u32 	%r1868, %r1676, 3;
	xor.b32  	%r1869, %r1867, %r1868;
	add.s32 	%r1870, %r1864, %r1663;
	add.s32 	%r1871, %r1870, %r1869;
	shf.l.wrap.b32 	%r1872, %r1858, %r1858, 15;
	shf.l.wrap.b32 	%r1873, %r1858, %r1858, 13;
	xor.b32  	%r1874, %r1872, %r1873;
	shr.u32 	%r1875, %r1858, 10;
	xor.b32  	%r1876, %r1874, %r1875;
	add.s32 	%r1877, %r1876, %r1793;
	shf.l.wrap.b32 	%r1878, %r1689, %r1689, 25;
	shf.l.wrap.b32 	%r1879, %r1689, %r1689, 14;
	xor.b32  	%r1880, %r1878, %r1879;
	shr.u32 	%r1881, %r1689, 3;
	xor.b32  	%r1882, %r1880, %r1881;
	add.s32 	%r1883, %r1877, %r1676;
	add.s32 	%r1884, %r1883, %r1882;
	shf.l.wrap.b32 	%r1885, %r1871, %r1871, 15;
	shf.l.wrap.b32 	%r1886, %r1871, %r1871, 13;
	xor.b32  	%r1887, %r1885, %r1886;
	shr.u32 	%r1888, %r1871, 10;
	xor.b32  	%r1889, %r1887, %r1888;
	add.s32 	%r1890, %r1889, %r1806;
	shf.l.wrap.b32 	%r1891, %r1702, %r1702, 25;
	shf.l.wrap.b32 	%r1892, %r1702, %r1702, 14;
	xor.b32  	%r1893, %r1891, %r1892;
	shr.u32 	%r1894, %r1702, 3;
	xor.b32  	%r1895, %r1893, %r1894;
	add.s32 	%r1896, %r1890, %r1689;
	add.s32 	%r1897, %r1896, %r1895;
	shf.l.wrap.b32 	%r1898, %r1884, %r1884, 15;
	shf.l.wrap.b32 	%r1899, %r1884, %r1884, 13;
	xor.b32  	%r1900, %r1898, %r1899;
	shr.u32 	%r1901, %r1884, 10;
	xor.b32  	%r1902, %r1900, %r1901;
	add.s32 	%r1903, %r1902, %r1819;
	shf.l.wrap.b32 	%r1904, %r1715, %r1715, 25;
	shf.l.wrap.b32 	%r1905, %r1715, %r1715, 14;
	xor.b32  	%r1906, %r1904, %r1905;
	shr.u32 	%r1907, %r1715, 3;
	xor.b32  	%r1908, %r1906, %r1907;
	add.s32 	%r1909, %r1903, %r1702;
	add.s32 	%r1910, %r1909, %r1908;
	shf.l.wrap.b32 	%r1911, %r1897, %r1897, 15;
	shf.l.wrap.b32 	%r1912, %r1897, %r1897, 13;
	xor.b32  	%r1913, %r1911, %r1912;
	shr.u32 	%r1914, %r1897, 10;
	xor.b32  	%r1915, %r1913, %r1914;
	add.s32 	%r1916, %r1915, %r1832;
	shf.l.wrap.b32 	%r1917, %r1728, %r1728, 25;
	shf.l.wrap.b32 	%r1918, %r1728, %r1728, 14;
	xor.b32  	%r1919, %r1917, %r1918;
	shr.u32 	%r1920, %r1728, 3;
	xor.b32  	%r1921, %r1919, %r1920;
	add.s32 	%r1922, %r1916, %r1715;
	add.s32 	%r1923, %r1922, %r1921;
	shf.l.wrap.b32 	%r1924, %r1910, %r1910, 15;
	shf.l.wrap.b32 	%r1925, %r1910, %r1910, 13;
	xor.b32  	%r1926, %r1924, %r1925;
	shr.u32 	%r1927, %r1910, 10;
	xor.b32  	%r1928, %r1926, %r1927;
	add.s32 	%r1929, %r1928, %r1845;
	shf.l.wrap.b32 	%r1930, %r1741, %r1741, 25;
	shf.l.wrap.b32 	%r1931, %r1741, %r1741, 14;
	xor.b32  	%r1932, %r1930, %r1931;
	shr.u32 	%r1933, %r1741, 3;
	xor.b32  	%r1934, %r1932, %r1933;
	add.s32 	%r1935, %r1929, %r1728;
	add.s32 	%r1936, %r1935, %r1934;
	shf.l.wrap.b32 	%r1937, %r1923, %r1923, 15;
	shf.l.wrap.b32 	%r1938, %r1923, %r1923, 13;
	xor.b32  	%r1939, %r1937, %r1938;
	shr.u32 	%r1940, %r1923, 10;
	xor.b32  	%r1941, %r1939, %r1940;
	add.s32 	%r1942, %r1941, %r1858;
	shf.l.wrap.b32 	%r1943, %r1754, %r1754, 25;
	shf.l.wrap.b32 	%r1944, %r1754, %r1754, 14;
	xor.b32  	%r1945, %r1943, %r1944;
	shr.u32 	%r1946, %r1754, 3;
	xor.b32  	%r1947, %r1945, %r1946;
	add.s32 	%r1948, %r1942, %r1741;
	add.s32 	%r1949, %r1948, %r1947;
	shf.l.wrap.b32 	%r1950, %r1936, %r1936, 15;
	shf.l.wrap.b32 	%r1951, %r1936, %r1936, 13;
	xor.b32  	%r1952, %r1950, %r1951;
	shr.u32 	%r1953, %r1936, 10;
	xor.b32  	%r1954, %r1952, %r1953;
	add.s32 	%r1955, %r1954, %r1871;
	shf.l.wrap.b32 	%r1956, %r1767, %r1767, 25;
	shf.l.wrap.b32 	%r1957, %r1767, %r1767, 14;
	xor.b32  	%r1958, %r1956, %r1957;
	shr.u32 	%r1959, %r1767, 3;
	xor.b32  	%r1960, %r1958, %r1959;
	add.s32 	%r1961, %r1955, %r1754;
	add.s32 	%r1962, %r1961, %r1960;
	ld.local.v2.u32 	{%r1963, %r1964}, [%rd3+80];
	ld.local.v2.u32 	{%r1965, %r1966}, [%rd3+88];
	ld.local.v2.u32 	{%r1967, %r1968}, [%rd3+96];
	ld.local.v2.u32 	{%r1969, %r1970}, [%rd3+104];
	shf.l.wrap.b32 	%r1971, %r1967, %r1967, 26;
	shf.l.wrap.b32 	%r1972, %r1967, %r1967, 21;
	xor.b32  	%r1973, %r1971, %r1972;
	shf.l.wrap.b32 	%r1974, %r1967, %r1967, 7;
	xor.b32  	%r1975, %r1973, %r1974;
	and.b32  	%r1976, %r1967, %r1968;
	not.b32 	%r1977, %r1967;
	and.b32  	%r1978, %r1969, %r1977;
	or.b32  	%r1979, %r1976, %r1978;
	add.s32 	%r1980, %r1979, %r1970;
	add.s32 	%r1981, %r1980, %r1975;
	ld.const.u32 	%r1982, [k];
	add.s32 	%r1983, %r1981, %r1982;
	add.s32 	%r1984, %r1983, %r1162;
	shf.l.wrap.b32 	%r1985, %r1963, %r1963, 30;
	shf.l.wrap.b32 	%r1986, %r1963, %r1963, 19;
	xor.b32  	%r1987, %r1985, %r1986;
	shf.l.wrap.b32 	%r1988, %r1963, %r1963, 10;
	xor.b32  	%r1989, %r1987, %r1988;
	xor.b32  	%r1990, %r1964, %r1965;
	and.b32  	%r1991, %r1963, %r1990;
	and.b32  	%r1992, %r1964, %r1965;
	xor.b32  	%r1993, %r1991, %r1992;
	add.s32 	%r1994, %r1989, %r1993;
	add.s32 	%r1995, %r1984, %r1966;
	add.s32 	%r1996, %r1994, %r1984;
	shf.l.wrap.b32 	%r1997, %r1995, %r1995, 26;
	shf.l.wrap.b32 	%r1998, %r1995, %r1995, 21;
	xor.b32  	%r1999, %r1997, %r1998;
	shf.l.wrap.b32 	%r2000, %r1995, %r1995, 7;
	xor.b32  	%r2001, %r1999, %r2000;
	and.b32  	%r2002, %r1995, %r1967;
	not.b32 	%r2003, %r1995;
	and.b32  	%r2004, %r1968, %r2003;
	or.b32  	%r2005, %r2002, %r2004;
	add.s32 	%r2006, %r2005, %r1969;
	add.s32 	%r2007, %r2006, %r2001;
	add.s32 	%r2008, %r2007, %r610;
	add.s32 	%r2009, %r2008, %r1170;
	shf.l.wrap.b32 	%r2010, %r1996, %r1996, 30;
	shf.l.wrap.b32 	%r2011, %r1996, %r1996, 19;
	xor.b32  	%r2012, %r2010, %r2011;
	shf.l.wrap.b32 	%r2013, %r1996, %r1996, 10;
	xor.b32  	%r2014, %r2012, %r2013;
	xor.b32  	%r2015, %r1963, %r1964;
	and.b32  	%r2016, %r1996, %r2015;
	and.b32  	%r2017, %r1963, %r1964;
	xor.b32  	%r2018, %r2016, %r2017;
	add.s32 	%r2019, %r2014, %r2018;
	add.s32 	%r2020, %r2009, %r1965;
	add.s32 	%r2021, %r2019, %r2009;
	shf.l.wrap.b32 	%r2022, %r2020, %r2020, 26;
	shf.l.wrap.b32 	%r2023, %r2020, %r2020, 21;
	xor.b32  	%r2024, %r2022, %r2023;
	shf.l.wrap.b32 	%r2025, %r2020, %r2020, 7;
	xor.b32  	%r2026, %r2024, %r2025;
	and.b32  	%r2027, %r2020, %r1995;
	not.b32 	%r2028, %r2020;
	and.b32  	%r2029, %r1967, %r2028;
	or.b32  	%r2030, %r2027, %r2029;
	add.s32 	%r2031, %r2030, %r1968;
	add.s32 	%r2032, %r2031, %r2026;
	add.s32 	%r2033, %r2032, %r611;
	add.s32 	%r2034, %r2033, %r1186;
	shf.l.wrap.b32 	%r2035, %r2021, %r2021, 30;
	shf.l.wrap.b32 	%r2036, %r2021, %r2021, 19;
	xor.b32  	%r2037, %r2035, %r2036;
	shf.l.wrap.b32 	%r2038, %r2021, %r2021, 10;
	xor.b32  	%r2039, %r2037, %r2038;
	xor.b32  	%r2040, %r1996, %r1963;
	and.b32  	%r2041, %r2021, %r2040;
	and.b32  	%r2042, %r1996, %r1963;
	xor.b32  	%r2043, %r2041, %r2042;
	add.s32 	%r2044, %r2039, %r2043;
	add.s32 	%r2045, %r2034, %r1964;
	add.s32 	%r2046, %r2044, %r2034;
	shf.l.wrap.b32 	%r2047, %r2045, %r2045, 26;
	shf.l.wrap.b32 	%r2048, %r2045, %r2045, 21;
	xor.b32  	%r2049, %r2047, %r2048;
	shf.l.wrap.b32 	%r2050, %r2045, %r2045, 7;
	xor.b32  	%r2051, %r2049, %r2050;
	and.b32  	%r2052, %r2045, %r2020;
	not.b32 	%r2053, %r2045;
	and.b32  	%r2054, %r1995, %r2053;
	or.b32  	%r2055, %r2052, %r2054;
	add.s32 	%r2056, %r2055, %r1967;
	add.s32 	%r2057, %r2056, %r2051;
	ld.const.u32 	%r2058, [k+12];
	add.s32 	%r2059, %r2057, %r2058;
	add.s32 	%r2060, %r2059, %r1194;
	shf.l.wrap.b32 	%r2061, %r2046, %r2046, 30;
	shf.l.wrap.b32 	%r2062, %r2046, %r2046, 19;
	xor.b32  	%r2063, %r2061, %r2062;
	shf.l.wrap.b32 	%r2064, %r2046, %r2046, 10;
	xor.b32  	%r2065, %r2063, %r2064;
	xor.b32  	%r2066, %r2021, %r1996;
	and.b32  	%r2067, %r2046, %r2066;
	and.b32  	%r2068, %r2021, %r1996;
	xor.b32  	%r2069, %r2067, %r2068;
	add.s32 	%r2070, %r2065, %r2069;
	add.s32 	%r2071, %r2060, %r1963;
	add.s32 	%r2072, %r2070, %r2060;
	shf.l.wrap.b32 	%r2073, %r2071, %r2071, 26;
	shf.l.wrap.b32 	%r2074, %r2071, %r2071, 21;
	xor.b32  	%r2075, %r2073, %r2074;
	shf.l.wrap.b32 	%r2076, %r2071, %r2071, 7;
	xor.b32  	%r2077, %r2075, %r2076;
	and.b32  	%r2078, %r2071, %r2045;
	not.b32 	%r2079, %r2071;
	and.b32  	%r2080, %r2020, %r2079;
	or.b32  	%r2081, %r2078, %r2080;
	add.s32 	%r2082, %r2081, %r1995;
	add.s32 	%r2083, %r2082, %r2077;
	ld.const.u32 	%r2084, [k+16];
	add.s32 	%r2085, %r2083, %r2084;
	add.s32 	%r2086, %r2085, %r1210;
	shf.l.wrap.b32 	%r2087, %r2072, %r2072, 30;
	shf.l.wrap.b32 	%r2088, %r2072, %r2072, 19;
	xor.b32  	%r2089, %r2087, %r2088;
	shf.l.wrap.b32 	%r2090, %r2072, %r2072, 10;
	xor.b32  	%r2091, %r2089, %r2090;
	xor.b32  	%r2092, %r2046, %r2021;
	and.b32  	%r2093, %r2072, %r2092;
	and.b32  	%r2094, %r2046, %r2021;
	xor.b32  	%r2095, %r2093, %r2094;
	add.s32 	%r2096, %r2091, %r2095;
	add.s32 	%r2097, %r2086, %r1996;
	add.s32 	%r2098, %r2096, %r2086;
	shf.l.wrap.b32 	%r2099, %r2097, %r2097, 26;
	shf.l.wrap.b32 	%r2100, %r2097, %r2097, 21;
	xor.b32  	%r2101, %r2099, %r2100;
	shf.l.wrap.b32 	%r2102, %r2097, %r2097, 7;
	xor.b32  	%r2103, %r2101, %r2102;
	and.b32  	%r2104, %r2097, %r2071;
	not.b32 	%r2105, %r2097;
	and.b32  	%r2106, %r2045, %r2105;
	or.b32  	%r2107, %r2104, %r2106;
	add.s32 	%r2108, %r2107, %r2020;
	add.s32 	%r2109, %r2108, %r2103;
	add.s32 	%r2110, %r2109, %r612;
	add.s32 	%r2111, %r2110, %r1218;
	shf.l.wrap.b32 	%r2112, %r2098, %r2098, 30;
	shf.l.wrap.b32 	%r2113, %r2098, %r2098, 19;
	xor.b32  	%r2114, %r2112, %r2113;
	shf.l.wrap.b32 	%r2115, %r2098, %r2098, 10;
	xor.b32  	%r2116, %r2114, %r2115;
	xor.b32  	%r2117, %r2072, %r2046;
	and.b32  	%r2118, %r2098, %r2117;
	and.b32  	%r2119, %r2072, %r2046;
	xor.b32  	%r2120, %r2118, %r2119;
	add.s32 	%r2121, %r2116, %r2120;
	add.s32 	%r2122, %r2111, %r2021;
	add.s32 	%r2123, %r2121, %r2111;
	shf.l.wrap.b32 	%r2124, %r2122, %r2122, 26;
	shf.l.wrap.b32 	%r2125, %r2122, %r2122, 21;
	xor.b32  	%r2126, %r2124, %r2125;
	shf.l.wrap.b32 	%r2127, %r2122, %r2122, 7;
	xor.b32  	%r2128, %r2126, %r2127;
	and.b32  	%r2129, %r2122, %r2097;
	not.b32 	%r2130, %r2122;
	and.b32  	%r2131, %r2071, %r2130;
	or.b32  	%r2132, %r2129, %r2131;
	add.s32 	%r2133, %r2132, %r2045;
	add.s32 	%r2134, %r2133, %r2128;
	add.s32 	%r2135, %r2134, %r613;
	add.s32 	%r2136, %r2135, %r1234;
	shf.l.wrap.b32 	%r2137, %r2123, %r2123, 30;
	shf.l.wrap.b32 	%r2138, %r2123, %r2123, 19;
	xor.b32  	%r2139, %r2137, %r2138;
	shf.l.wrap.b32 	%r2140, %r2123, %r2123, 10;
	xor.b32  	%r2141, %r2139, %r2140;
	xor.b32  	%r2142, %r2098, %r2072;
	and.b32  	%r2143, %r2123, %r2142;
	and.b32  	%r2144, %r2098, %r2072;
	xor.b32  	%r2145, %r2143, %r2144;
	add.s32 	%r2146, %r2141, %r2145;
	add.s32 	%r2147, %r2136, %r2046;
	add.s32 	%r2148, %r2146, %r2136;
	shf.l.wrap.b32 	%r2149, %r2147, %r2147, 26;
	shf.l.wrap.b32 	%r2150, %r2147, %r2147, 21;
	xor.b32  	%r2151, %r2149, %r2150;
	shf.l.wrap.b32 	%r2152, %r2147, %r2147, 7;
	xor.b32  	%r2153, %r2151, %r2152;
	and.b32  	%r2154, %r2147, %r2122;
	not.b32 	%r2155, %r2147;
	and.b32  	%r2156, %r2097, %r2155;
	or.b32  	%r2157, %r2154, %r2156;
	add.s32 	%r2158, %r2157, %r2071;
	add.s32 	%r2159, %r2158, %r2153;
	add.s32 	%r2160, %r2159, %r614;
	add.s32 	%r2161, %r2160, %r1242;
	shf.l.wrap.b32 	%r2162, %r2148, %r2148, 30;
	shf.l.wrap.b32 	%r2163, %r2148, %r2148, 19;
	xor.b32  	%r2164, %r2162, %r2163;
	shf.l.wrap.b32 	%r2165, %r2148, %r2148, 10;
	xor.b32  	%r2166, %r2164, %r2165;
	xor.b32  	%r2167, %r2123, %r2098;
	and.b32  	%r2168, %r2148, %r2167;
	and.b32  	%r2169, %r2123, %r2098;
	xor.b32  	%r2170, %r2168, %r2169;
	add.s32 	%r2171, %r2166, %r2170;
	add.s32 	%r2172, %r2161, %r2072;
	add.s32 	%r2173, %r2171, %r2161;
	shf.l.wrap.b32 	%r2174, %r2172, %r2172, 26;
	shf.l.wrap.b32 	%r2175, %r2172, %r2172, 21;
	xor.b32  	%r2176, %r2174, %r2175;
	shf.l.wrap.b32 	%r2177, %r2172, %r2172, 7;
	xor.b32  	%r2178, %r2176, %r2177;
	and.b32  	%r2179, %r2172, %r2147;
	not.b32 	%r2180, %r2172;
	and.b32  	%r2181, %r2122, %r2180;
	or.b32  	%r2182, %r2179, %r2181;
	add.s32 	%r2183, %r2182, %r2097;
	add.s32 	%r2184, %r2183, %r2178;
	add.s32 	%r2185, %r2184, %r615;
	add.s32 	%r2186, %r2185, %r1258;
	shf.l.wrap.b32 	%r2187, %r2173, %r2173, 30;
	shf.l.wrap.b32 	%r2188, %r2173, %r2173, 19;
	xor.b32  	%r2189, %r2187, %r2188;
	shf.l.wrap.b32 	%r2190, %r2173, %r2173, 10;
	xor.b32  	%r2191, %r2189, %r2190;
	xor.b32  	%r2192, %r2148, %r2123;
	and.b32  	%r2193, %r2173, %r2192;
	and.b32  	%r2194, %r2148, %r2123;
	xor.b32  	%r2195, %r2193, %r2194;
	add.s32 	%r2196, %r2191, %r2195;
	add.s32 	%r2197, %r2186, %r2098;
	add.s32 	%r2198, %r2196, %r2186;
	shf.l.wrap.b32 	%r2199, %r2197, %r2197, 26;
	shf.l.wrap.b32 	%r2200, %r2197, %r2197, 21;
	xor.b32  	%r2201, %r2199, %r2200;
	shf.l.wrap.b32 	%r2202, %r2197, %r2197, 7;
	xor.b32  	%r2203, %r2201, %r2202;
	and.b32  	%r2204, %r2197, %r2172;
	not.b32 	%r2205, %r2197;
	and.b32  	%r2206, %r2147, %r2205;
	or.b32  	%r2207, %r2204, %r2206;
	add.s32 	%r2208, %r2207, %r2122;
	add.s32 	%r2209, %r2208, %r2203;
	ld.const.u32 	%r2210, [k+36];
	add.s32 	%r2211, %r2209, %r2210;
	add.s32 	%r2212, %r2211, %r1266;
	shf.l.wrap.b32 	%r2213, %r2198, %r2198, 30;
	shf.l.wrap.b32 	%r2214, %r2198, %r2198, 19;
	xor.b32  	%r2215, %r2213, %r2214;
	shf.l.wrap.b32 	%r2216, %r2198, %r2198, 10;
	xor.b32  	%r2217, %r2215, %r2216;
	xor.b32  	%r2218, %r2173, %r2148;
	and.b32  	%r2219, %r2198, %r2218;
	and.b32  	%r2220, %r2173, %r2148;
	xor.b32  	%r2221, %r2219, %r2220;
	add.s32 	%r2222, %r2217, %r2221;
	add.s32 	%r2223, %r2212, %r2123;
	add.s32 	%r2224, %r2222, %r2212;
	shf.l.wrap.b32 	%r2225, %r2223, %r2223, 26;
	shf.l.wrap.b32 	%r2226, %r2223, %r2223, 21;
	xor.b32  	%r2227, %r2225, %r2226;
	shf.l.wrap.b32 	%r2228, %r2223, %r2223, 7;
	xor.b32  	%r2229, %r2227, %r2228;
	and.b32  	%r2230, %r2223, %r2197;
	not.b32 	%r2231, %r2223;
	and.b32  	%r2232, %r2172, %r2231;
	or.b32  	%r2233, %r2230, %r2232;
	add.s32 	%r2234, %r2233, %r2147;
	add.s32 	%r2235, %r2234, %r2229;
	ld.const.u32 	%r2236, [k+40];
	add.s32 	%r2237, %r2235, %r2236;
	add.s32 	%r2238, %r2237, %r1282;
	shf.l.wrap.b32 	%r2239, %r2224, %r2224, 30;
	shf.l.wrap.b32 	%r2240, %r2224, %r2224, 19;
	xor.b32  	%r2241, %r2239, %r2240;
	shf.l.wrap.b32 	%r2242, %r2224, %r2224, 10;
	xor.b32  	%r2243, %r2241, %r2242;
	xor.b32  	%r2244, %r2198, %r2173;
	and.b32  	%r2245, %r2224, %r2244;
	and.b32  	%r2246, %r2198, %r2173;
	xor.b32  	%r2247, %r2245, %r2246;
	add.s32 	%r2248, %r2243, %r2247;
	add.s32 	%r2249, %r2238, %r2148;
	add.s32 	%r2250, %r2248, %r2238;
	shf.l.wrap.b32 	%r2251, %r2249, %r2249, 26;
	shf.l.wrap.b32 	%r2252, %r2249, %r2249, 21;
	xor.b32  	%r2253, %r2251, %r2252;
	shf.l.wrap.b32 	%r2254, %r2249, %r2249, 7;
	xor.b32  	%r2255, %r2253, %r2254;
	and.b32  	%r2256, %r2249, %r2223;
	not.b32 	%r2257, %r2249;
	and.b32  	%r2258, %r2197, %r2257;
	or.b32  	%r2259, %r2256, %r2258;
	add.s32 	%r2260, %r2259, %r2172;
	add.s32 	%r2261, %r2260, %r2255;
	ld.const.u32 	%r2262, [k+44];
	add.s32 	%r2263, %r2261, %r2262;
	add.s32 	%r2264, %r2263, %r1290;
	shf.l.wrap.b32 	%r2265, %r2250, %r2250, 30;
	shf.l.wrap.b32 	%r2266, %r2250, %r2250, 19;
	xor.b32  	%r2267, %r2265, %r2266;
	shf.l.wrap.b32 	%r2268, %r2250, %r2250, 10;
	xor.b32  	%r2269, %r2267, %r2268;
	xor.b32  	%r2270, %r2224, %r2198;
	and.b32  	%r2271, %r2250, %r2270;
	and.b32  	%r2272, %r2224, %r2198;
	xor.b32  	%r2273, %r2271, %r2272;
	add.s32 	%r2274, %r2269, %r2273;
	add.s32 	%r2275, %r2264, %r2173;
	add.s32 	%r2276, %r2274, %r2264;
	shf.l.wrap.b32 	%r2277, %r2275, %r2275, 26;
	shf.l.wrap.b32 	%r2278, %r2275, %r2275, 21;
	xor.b32  	%r2279, %r2277, %r2278;
	shf.l.wrap.b32 	%r2280, %r2275, %r2275, 7;
	xor.b32  	%r2281, %r2279, %r2280;
	and.b32  	%r2282, %r2275, %r2249;
	not.b32 	%r2283, %r2275;
	and.b32  	%r2284, %r2223, %r2283;
	or.b32  	%r2285, %r2282, %r2284;
	add.s32 	%r2286, %r2285, %r2197;
	add.s32 	%r2287, %r2286, %r2281;
	ld.const.u32 	%r2288, [k+48];
	add.s32 	%r2289, %r2287, %r2288;
	add.s32 	%r2290, %r2289, %r1306;
	shf.l.wrap.b32 	%r2291, %r2276, %r2276, 30;
	shf.l.wrap.b32 	%r2292, %r2276, %r2276, 19;
	xor.b32  	%r2293, %r2291, %r2292;
	shf.l.wrap.b32 	%r2294, %r2276, %r2276, 10;
	xor.b32  	%r2295, %r2293, %r2294;
	xor.b32  	%r2296, %r2250, %r2224;
	and.b32  	%r2297, %r2276, %r2296;
	and.b32  	%r2298, %r2250, %r2224;
	xor.b32  	%r2299, %r2297, %r2298;
	add.s32 	%r2300, %r2295, %r2299;
	add.s32 	%r2301, %r2290, %r2198;
	add.s32 	%r2302, %r2300, %r2290;
	shf.l.wrap.b32 	%r2303, %r2301, %r2301, 26;
	shf.l.wrap.b32 	%r2304, %r2301, %r2301, 21;
	xor.b32  	%r2305, %r2303, %r2304;
	shf.l.wrap.b32 	%r2306, %r2301, %r2301, 7;
	xor.b32  	%r2307, %r2305, %r2306;
	and.b32  	%r2308, %r2301, %r2275;
	not.b32 	%r2309, %r2301;
	and.b32  	%r2310, %r2249, %r2309;
	or.b32  	%r2311, %r2308, %r2310;
	add.s32 	%r2312, %r2311, %r2223;
	add.s32 	%r2313, %r2312, %r2307;
	ld.const.u32 	%r2314, [k+52];
	add.s32 	%r2315, %r2313, %r2314;
	add.s32 	%r2316, %r2315, %r1314;
	shf.l.wrap.b32 	%r2317, %r2302, %r2302, 30;
	shf.l.wrap.b32 	%r2318, %r2302, %r2302, 19;
	xor.b32  	%r2319, %r2317, %r2318;
	shf.l.wrap.b32 	%r2320, %r2302, %r2302, 10;
	xor.b32  	%r2321, %r2319, %r2320;
	xor.b32  	%r2322, %r2276, %r2250;
	and.b32  	%r2323, %r2302, %r2322;
	and.b32  	%r2324, %r2276, %r2250;
	xor.b32  	%r2325, %r2323, %r2324;
	add.s32 	%r2326, %r2321, %r2325;
	add.s32 	%r2327, %r2316, %r2224;
	add.s32 	%r2328, %r2326, %r2316;
	shf.l.wrap.b32 	%r2329, %r2327, %r2327, 26;
	shf.l.wrap.b32 	%r2330, %r2327, %r2327, 21;
	xor.b32  	%r2331, %r2329, %r2330;
	shf.l.wrap.b32 	%r2332, %r2327, %r2327, 7;
	xor.b32  	%r2333, %r2331, %r2332;
	and.b32  	%r2334, %r2327, %r2301;
	not.b32 	%r2335, %r2327;
	and.b32  	%r2336, %r2275, %r2335;
	or.b32  	%r2337, %r2334, %r2336;
	add.s32 	%r2338, %r2337, %r2249;
	add.s32 	%r2339, %r2338, %r2333;
	ld.const.u32 	%r2340, [k+56];
	add.s32 	%r2341, %r2339, %r2340;
	add.s32 	%r2342, %r2341, %r1330;
	shf.l.wrap.b32 	%r2343, %r2328, %r2328, 30;
	shf.l.wrap.b32 	%r2344, %r2328, %r2328, 19;
	xor.b32  	%r2345, %r2343, %r2344;
	shf.l.wrap.b32 	%r2346, %r2328, %r2328, 10;
	xor.b32  	%r2347, %r2345, %r2346;
	xor.b32  	%r2348, %r2302, %r2276;
	and.b32  	%r2349, %r2328, %r2348;
	and.b32  	%r2350, %r2302, %r2276;
	xor.b32  	%r2351, %r2349, %r2350;
	add.s32 	%r2352, %r2347, %r2351;
	add.s32 	%r2353, %r2342, %r2250;
	add.s32 	%r2354, %r2352, %r2342;
	shf.l.wrap.b32 	%r2355, %r2353, %r2353, 26;
	shf.l.wrap.b32 	%r2356, %r2353, %r2353, 21;
	xor.b32  	%r2357, %r2355, %r2356;
	shf.l.wrap.b32 	%r2358, %r2353, %r2353, 7;
	xor.b32  	%r2359, %r2357, %r2358;
	and.b32  	%r2360, %r2353, %r2327;
	not.b32 	%r2361, %r2353;
	and.b32  	%r2362, %r2301, %r2361;
	or.b32  	%r2363, %r2360, %r2362;
	add.s32 	%r2364, %r2363, %r2275;
	add.s32 	%r2365, %r2364, %r2359;
	ld.const.u32 	%r2366, [k+60];
	add.s32 	%r2367, %r2365, %r2366;
	add.s32 	%r2368, %r2367, %r1338;
	shf.l.wrap.b32 	%r2369, %r2354, %r2354, 30;
	shf.l.wrap.b32 	%r2370, %r2354, %r2354, 19;
	xor.b32  	%r2371, %r2369, %r2370;
	shf.l.wrap.b32 	%r2372, %r2354, %r2354, 10;
	xor.b32  	%r2373, %r2371, %r2372;
	xor.b32  	%r2374, %r2328, %r2302;
	and.b32  	%r2375, %r2354, %r2374;
	and.b32  	%r2376, %r2328, %r2302;
	xor.b32  	%r2377, %r2375, %r2376;
	add.s32 	%r2378, %r2373, %r2377;
	add.s32 	%r2379, %r2368, %r2276;
	add.s32 	%r2380, %r2378, %r2368;
	shf.l.wrap.b32 	%r2381, %r2379, %r2379, 26;
	shf.l.wrap.b32 	%r2382, %r2379, %r2379, 21;
	xor.b32  	%r2383, %r2381, %r2382;
	shf.l.wrap.b32 	%r2384, %r2379, %r2379, 7;
	xor.b32  	%r2385, %r2383, %r2384;
	and.b32  	%r2386, %r2379, %r2353;
	not.b32 	%r2387, %r2379;
	and.b32  	%r2388, %r2327, %r2387;
	or.b32  	%r2389, %r2386, %r2388;
	add.s32 	%r2390, %r2389, %r2301;
	add.s32 	%r2391, %r2390, %r2385;
	ld.const.u32 	%r2392, [k+64];
	add.s32 	%r2393, %r2391, %r2392;
	add.s32 	%r2394, %r2393, %r1351;
	shf.l.wrap.b32 	%r2395, %r2380, %r2380, 30;
	shf.l.wrap.b32 	%r2396, %r2380, %r2380, 19;
	xor.b32  	%r2397, %r2395, %r2396;
	shf.l.wrap.b32 	%r2398, %r2380, %r2380, 10;
	xor.b32  	%r2399, %r2397, %r2398;
	xor.b32  	%r2400, %r2354, %r2328;
	and.b32  	%r2401, %r2380, %r2400;
	and.b32  	%r2402, %r2354, %r2328;
	xor.b32  	%r2403, %r2401, %r2402;
	add.s32 	%r2404, %r2399, %r2403;
	add.s32 	%r2405, %r2394, %r2302;
	add.s32 	%r2406, %r2404, %r2394;
	shf.l.wrap.b32 	%r2407, %r2405, %r2405, 26;
	shf.l.wrap.b32 	%r2408, %r2405, %r2405, 21;
	xor.b32  	%r2409, %r2407, %r2408;
	shf.l.wrap.b32 	%r2410, %r2405, %r2405, 7;
	xor.b32  	%r2411, %r2409, %r2410;
	and.b32  	%r2412, %r2405, %r2379;
	not.b32 	%r2413, %r2405;
	and.b32  	%r2414, %r2353, %r2413;
	or.b32  	%r2415, %r2412, %r2414;
	add.s32 	%r2416, %r2415, %r2327;
	add.s32 	%r2417, %r2416, %r2411;
	ld.const.u32 	%r2418, [k+68];
	add.s32 	%r2419, %r2417, %r2418;
	add.s32 	%r2420, %r2419, %r1364;
	shf.l.wrap.b32 	%r2421, %r2406, %r2406, 30;
	shf.l.wrap.b32 	%r2422, %r2406, %r2406, 19;
	xor.b32  	%r2423, %r2421, %r2422;
	shf.l.wrap.b32 	%r2424, %r2406, %r2406, 10;
	xor.b32  	%r2425, %r2423, %r2424;
	xor.b32  	%r2426, %r2380, %r2354;
	and.b32  	%r2427, %r2406, %r2426;
	and.b32  	%r2428, %r2380, %r2354;
	xor.b32  	%r2429, %r2427, %r2428;
	add.s32 	%r2430, %r2425, %r2429;
	add.s32 	%r2431, %r2420, %r2328;
	add.s32 	%r2432, %r2430, %r2420;
	shf.l.wrap.b32 	%r2433, %r2431, %r2431, 26;
	shf.l.wrap.b32 	%r2434, %r2431, %r2431, 21;
	xor.b32  	%r2435, %r2433, %r2434;
	shf.l.wrap.b32 	%r2436, %r2431, %r2431, 7;
	xor.b32  	%r2437, %r2435, %r2436;
	and.b32  	%r2438, %r2431, %r2405;
	not.b32 	%r2439, %r2431;
	and.b32  	%r2440, %r2379, %r2439;
	or.b32  	%r2441, %r2438, %r2440;
	add.s32 	%r2442, %r2441, %r2353;
	add.s32 	%r2443, %r2442, %r2437;
	ld.const.u32 	%r2444, [k+72];
	add.s32 	%r2445, %r2443, %r2444;
	add.s32 	%r2446, %r2445, %r1377;
	shf.l.wrap.b32 	%r2447, %r2432, %r2432, 30;
	shf.l.wrap.b32 	%r2448, %r2432, %r2432, 19;
	xor.b32  	%r2449, %r2447, %r2448;
	shf.l.wrap.b32 	%r2450, %r2432, %r2432, 10;
	xor.b32  	%r2451, %r2449, %r2450;
	xor.b32  	%r2452, %r2406, %r2380;
	and.b32  	%r2453, %r2432, %r2452;
	and.b32  	%r2454, %r2406, %r2380;
	xor.b32  	%r2455, %r2453, %r2454;
	add.s32 	%r2456, %r2451, %r2455;
	add.s32 	%r2457, %r2446, %r2354;
	add.s32 	%r2458, %r2456, %r2446;
	shf.l.wrap.b32 	%r2459, %r2457, %r2457, 26;
	shf.l.wrap.b32 	%r2460, %r2457, %r2457, 21;
	xor.b32  	%r2461, %r2459, %r2460;
	shf.l.wrap.b32 	%r2462, %r2457, %r2457, 7;
	xor.b32  	%r2463, %r2461, %r2462;
	and.b32  	%r2464, %r2457, %r2431;
	not.b32 	%r2465, %r2457;
	and.b32  	%r2466, %r2405, %r2465;
	or.b32  	%r2467, %r2464, %r2466;
	add.s32 	%r2468, %r2467, %r2379;
	add.s32 	%r2469, %r2468, %r2463;
	ld.const.u32 	%r2470, [k+76];
	add.s32 	%r2471, %r2469, %r2470;
	add.s32 	%r2472, %r2471, %r1390;
	shf.l.wrap.b32 	%r2473, %r2458, %r2458, 30;
	shf.l.wrap.b32 	%r2474, %r2458, %r2458, 19;
	xor.b32  	%r2475, %r2473, %r2474;
	shf.l.wrap.b32 	%r2476, %r2458, %r2458, 10;
	xor.b32  	%r2477, %r2475, %r2476;
	xor.b32  	%r2478, %r2432, %r2406;
	and.b32  	%r2479, %r2458, %r2478;
	and.b32  	%r2480, %r2432, %r2406;
	xor.b32  	%r2481, %r2479, %r2480;
	add.s32 	%r2482, %r2477, %r2481;
	add.s32 	%r2483, %r2472, %r2380;
	add.s32 	%r2484, %r2482, %r2472;
	shf.l.wrap.b32 	%r2485, %r2483, %r2483, 26;
	shf.l.wrap.b32 	%r2486, %r2483, %r2483, 21;
	xor.b32  	%r2487, %r2485, %r2486;
	shf.l.wrap.b32 	%r2488, %r2483, %r2483, 7;
	xor.b32  	%r2489, %r2487, %r2488;
	and.b32  	%r2490, %r2483, %r2457;
	not.b32 	%r2491, %r2483;
	and.b32  	%r2492, %r2431, %r2491;
	or.b32  	%r2493, %r2490, %r2492;
	add.s32 	%r2494, %r2493, %r2405;
	add.s32 	%r2495, %r2494, %r2489;
	ld.const.u32 	%r2496, [k+80];
	add.s32 	%r2497, %r2495, %r2496;
	add.s32 	%r2498, %r2497, %r1403;
	shf.l.wrap.b32 	%r2499, %r2484, %r2484, 30;
	shf.l.wrap.b32 	%r2500, %r2484, %r2484, 19;
	xor.b32  	%r2501, %r2499, %r2500;
	shf.l.wrap.b32 	%r2502, %r2484, %r2484, 10;
	xor.b32  	%r2503, %r2501, %r2502;
	xor.b32  	%r2504, %r2458, %r2432;
	and.b32  	%r2505, %r2484, %r2504;
	and.b32  	%r2506, %r2458, %r2432;
	xor.b32  	%r2507, %r2505, %r2506;
	add.s32 	%r2508, %r2503, %r2507;
	add.s32 	%r2509, %r2498, %r2406;
	add.s32 	%r2510, %r2508, %r2498;
	shf.l.wrap.b32 	%r2511, %r2509, %r2509, 26;
	shf.l.wrap.b32 	%r2512, %r2509, %r2509, 21;
	xor.b32  	%r2513, %r2511, %r2512;
	shf.l.wrap.b32 	%r2514, %r2509, %r2509, 7;
	xor.b32  	%r2515, %r2513, %r2514;
	and.b32  	%r2516, %r2509, %r2483;
	not.b32 	%r2517, %r2509;
	and.b32  	%r2518, %r2457, %r2517;
	or.b32  	%r2519, %r2516, %r2518;
	add.s32 	%r2520, %r2519, %r2431;
	add.s32 	%r2521, %r2520, %r2515;
	ld.const.u32 	%r2522, [k+84];
	add.s32 	%r2523, %r2521, %r2522;
	add.s32 	%r2524, %r2523, %r1416;
	shf.l.wrap.b32 	%r2525, %r2510, %r2510, 30;
	shf.l.wrap.b32 	%r2526, %r2510, %r2510, 19;
	xor.b32  	%r2527, %r2525, %r2526;
	shf.l.wrap.b32 	%r2528, %r2510, %r2510, 10;
	xor.b32  	%r2529, %r2527, %r2528;
	xor.b32  	%r2530, %r2484, %r2458;
	and.b32  	%r2531, %r2510, %r2530;
	and.b32  	%r2532, %r2484, %r2458;
	xor.b32  	%r2533, %r2531, %r2532;
	add.s32 	%r2534, %r2529, %r2533;
	add.s32 	%r2535, %r2524, %r2432;
	add.s32 	%r2536, %r2534, %r2524;
	shf.l.wrap.b32 	%r2537, %r2535, %r2535, 26;
	shf.l.wrap.b32 	%r2538, %r2535, %r2535, 21;
	xor.b32  	%r2539, %r2537, %r2538;
	shf.l.wrap.b32 	%r2540, %r2535, %r2535, 7;
	xor.b32  	%r2541, %r2539, %r2540;
	and.b32  	%r2542, %r2535, %r2509;
	not.b32 	%r2543, %r2535;
	and.b32  	%r2544, %r2483, %r2543;
	or.b32  	%r2545, %r2542, %r2544;
	add.s32 	%r2546, %r2545, %r2457;
	add.s32 	%r2547, %r2546, %r2541;
	ld.const.u32 	%r2548, [k+88];
	add.s32 	%r2549, %r2547, %r2548;
	add.s32 	%r2550, %r2549, %r1429;
	shf.l.wrap.b32 	%r2551, %r2536, %r2536, 30;
	shf.l.wrap.b32 	%r2552, %r2536, %r2536, 19;
	xor.b32  	%r2553, %r2551, %r2552;
	shf.l.wrap.b32 	%r2554, %r2536, %r2536, 10;
	xor.b32  	%r2555, %r2553, %r2554;
	xor.b32  	%r2556, %r2510, %r2484;
	and.b32  	%r2557, %r2536, %r2556;
	and.b32  	%r2558, %r2510, %r2484;
	xor.b32  	%r2559, %r2557, %r2558;
	add.s32 	%r2560, %r2555, %r2559;
	add.s32 	%r2561, %r2550, %r2458;
	add.s32 	%r2562, %r2560, %r2550;
	shf.l.wrap.b32 	%r2563, %r2561, %r2561, 26;
	shf.l.wrap.b32 	%r2564, %r2561, %r2561, 21;
	xor.b32  	%r2565, %r2563, %r2564;
	shf.l.wrap.b32 	%r2566, %r2561, %r2561, 7;
	xor.b32  	%r2567, %r2565, %r2566;
	and.b32  	%r2568, %r2561, %r2535;
	not.b32 	%r2569, %r2561;
	and.b32  	%r2570, %r2509, %r2569;
	or.b32  	%r2571, %r2568, %r2570;
	add.s32 	%r2572, %r2571, %r2483;
	add.s32 	%r2573, %r2572, %r2567;
	ld.const.u32 	%r2574, [k+92];
	add.s32 	%r2575, %r2573, %r2574;
	add.s32 	%r2576, %r2575, %r1442;
	shf.l.wrap.b32 	%r2577, %r2562, %r2562, 30;
	shf.l.wrap.b32 	%r2578, %r2562, %r2562, 19;
	xor.b32  	%r2579, %r2577, %r2578;
	shf.l.wrap.b32 	%r2580, %r2562, %r2562, 10;
	xor.b32  	%r2581, %r2579, %r2580;
	xor.b32  	%r2582, %r2536, %r2510;
	and.b32  	%r2583, %r2562, %r2582;
	and.b32  	%r2584, %r2536, %r2510;
	xor.b32  	%r2585, %r2583, %r2584;
	add.s32 	%r2586, %r2581, %r2585;
	add.s32 	%r2587, %r2576, %r2484;
	add.s32 	%r2588, %r2586, %r2576;
	shf.l.wrap.b32 	%r2589, %r2587, %r2587, 26;
	shf.l.wrap.b32 	%r2590, %r2587, %r2587, 21;
	xor.b32  	%r2591, %r2589, %r2590;
	shf.l.wrap.b32 	%r2592, %r2587, %r2587, 7;
	xor.b32  	%r2593, %r2591, %r2592;
	and.b32  	%r2594, %r2587, %r2561;
	not.b32 	%r2595, %r2587;
	and.b32  	%r2596, %r2535, %r2595;
	or.b32  	%r2597, %r2594, %r2596;
	add.s32 	%r2598, %r2597, %r2509;
	add.s32 	%r2599, %r2598, %r2593;
	ld.const.u32 	%r2600, [k+96];
	add.s32 	%r2601, %r2599, %r2600;
	add.s32 	%r2602, %r2601, %r1455;
	shf.l.wrap.b32 	%r2603, %r2588, %r2588, 30;
	shf.l.wrap.b32 	%r2604, %r2588, %r2588, 19;
	xor.b32  	%r2605, %r2603, %r2604;
	shf.l.wrap.b32 	%r2606, %r2588, %r2588, 10;
	xor.b32  	%r2607, %r2605, %r2606;
	xor.b32  	%r2608, %r2562, %r2536;
	and.b32  	%r2609, %r2588, %r2608;
	and.b32  	%r2610, %r2562, %r2536;
	xor.b32  	%r2611, %r2609, %r2610;
	add.s32 	%r2612, %r2607, %r2611;
	add.s32 	%r2613, %r2602, %r2510;
	add.s32 	%r2614, %r2612, %r2602;
	shf.l.wrap.b32 	%r2615, %r2613, %r2613, 26;
	shf.l.wrap.b32 	%r2616, %r2613, %r2613, 21;
	xor.b32  	%r2617, %r2615, %r2616;
	shf.l.wrap.b32 	%r2618, %r2613, %r2613, 7;
	xor.b32  	%r2619, %r2617, %r2618;
	and.b32  	%r2620, %r2613, %r2587;
	not.b32 	%r2621, %r2613;
	and.b32  	%r2622, %r2561, %r2621;
	or.b32  	%r2623, %r2620, %r2622;
	add.s32 	%r2624, %r2623, %r2535;
	add.s32 	%r2625, %r2624, %r2619;
	ld.const.u32 	%r2626, [k+100];
	add.s32 	%r2627, %r2625, %r2626;
	add.s32 	%r2628, %r2627, %r1468;
	shf.l.wrap.b32 	%r2629, %r2614, %r2614, 30;
	shf.l.wrap.b32 	%r2630, %r2614, %r2614, 19;
	xor.b32  	%r2631, %r2629, %r2630;
	shf.l.wrap.b32 	%r2632, %r2614, %r2614, 10;
	xor.b32  	%r2633, %r2631, %r2632;
	xor.b32  	%r2634, %r2588, %r2562;
	and.b32  	%r2635, %r2614, %r2634;
	and.b32  	%r2636, %r2588, %r2562;
	xor.b32  	%r2637, %r2635, %r2636;
	add.s32 	%r2638, %r2633, %r2637;
	add.s32 	%r2639, %r2628, %r2536;
	add.s32 	%r2640, %r2638, %r2628;
	shf.l.wrap.b32 	%r2641, %r2639, %r2639, 26;
	shf.l.wrap.b32 	%r2642, %r2639, %r2639, 21;
	xor.b32  	%r2643, %r2641, %r2642;
	shf.l.wrap.b32 	%r2644, %r2639, %r2639, 7;
	xor.b32  	%r2645, %r2643, %r2644;
	and.b32  	%r2646, %r2639, %r2613;
	not.b32 	%r2647, %r2639;
	and.b32  	%r2648, %r2587, %r2647;
	or.b32  	%r2649, %r2646, %r2648;
	add.s32 	%r2650, %r2649, %r2561;
	add.s32 	%r2651, %r2650, %r2645;
	ld.const.u32 	%r2652, [k+104];
	add.s32 	%r2653, %r2651, %r2652;
	add.s32 	%r2654, %r2653, %r1481;
	shf.l.wrap.b32 	%r2655, %r2640, %r2640, 30;
	shf.l.wrap.b32 	%r2656, %r2640, %r2640, 19;
	xor.b32  	%r2657, %r2655, %r2656;
	shf.l.wrap.b32 	%r2658, %r2640, %r2640, 10;
	xor.b32  	%r2659, %r2657, %r2658;
	xor.b32  	%r2660, %r2614, %r2588;
	and.b32  	%r2661, %r2640, %r2660;
	and.b32  	%r2662, %r2614, %r2588;
	xor.b32  	%r2663, %r2661, %r2662;
	add.s32 	%r2664, %r2659, %r2663;
	add.s32 	%r2665, %r2654, %r2562;
	add.s32 	%r2666, %r2664, %r2654;
	shf.l.wrap.b32 	%r2667, %r2665, %r2665, 26;
	shf.l.wrap.b32 	%r2668, %r2665, %r2665, 21;
	xor.b32  	%r2669, %r2667, %r2668;
	shf.l.wrap.b32 	%r2670, %r2665, %r2665, 7;
	xor.b32  	%r2671, %r2669, %r2670;
	and.b32  	%r2672, %r2665, %r2639;
	not.b32 	%r2673, %r2665;
	and.b32  	%r2674, %r2613, %r2673;
	or.b32  	%r2675, %r2672, %r2674;
	add.s32 	%r2676, %r2675, %r2587;
	add.s32 	%r2677, %r2676, %r2671;
	ld.const.u32 	%r2678, [k+108];
	add.s32 	%r2679, %r2677, %r2678;
	add.s32 	%r2680, %r2679, %r1494;
	shf.l.wrap.b32 	%r2681, %r2666, %r2666, 30;
	shf.l.wrap.b32 	%r2682, %r2666, %r2666, 19;
	xor.b32  	%r2683, %r2681, %r2682;
	shf.l.wrap.b32 	%r2684, %r2666, %r2666, 10;
	xor.b32  	%r2685, %r2683, %r2684;
	xor.b32  	%r2686, %r2640, %r2614;
	and.b32  	%r2687, %r2666, %r2686;
	and.b32  	%r2688, %r2640, %r2614;
	xor.b32  	%r2689, %r2687, %r2688;
	add.s32 	%r2690, %r2685, %r2689;
	add.s32 	%r2691, %r2680, %r2588;
	add.s32 	%r2692, %r2690, %r2680;
	shf.l.wrap.b32 	%r2693, %r2691, %r2691, 26;
	shf.l.wrap.b32 	%r2694, %r2691, %r2691, 21;
	xor.b32  	%r2695, %r2693, %r2694;
	shf.l.wrap.b32 	%r2696, %r2691, %r2691, 7;
	xor.b32  	%r2697, %r2695, %r2696;
	and.b32  	%r2698, %r2691, %r2665;
	not.b32 	%r2699, %r2691;
	and.b32  	%r2700, %r2639, %r2699;
	or.b32  	%r2701, %r2698, %r2700;
	add.s32 	%r2702, %r2701, %r2613;
	add.s32 	%r2703, %r2702, %r2697;
	ld.const.u32 	%r2704, [k+112];
	add.s32 	%r2705, %r2703, %r2704;
	add.s32 	%r2706, %r2705, %r1507;
	shf.l.wrap.b32 	%r2707, %r2692, %r2692, 30;
	shf.l.wrap.b32 	%r2708, %r2692, %r2692, 19;
	xor.b32  	%r2709, %r2707, %r2708;
	shf.l.wrap.b32 	%r2710, %r2692, %r2692, 10;
	xor.b32  	%r2711, %r2709, %r2710;
	xor.b32  	%r2712, %r2666, %r2640;
	and.b32  	%r2713, %r2692, %r2712;
	and.b32  	%r2714, %r2666, %r2640;
	xor.b32  	%r2715, %r2713, %r2714;
	add.s32 	%r2716, %r2711, %r2715;
	add.s32 	%r2717, %r2706, %r2614;
	add.s32 	%r2718, %r2716, %r2706;
	shf.l.wrap.b32 	%r2719, %r2717, %r2717, 26;
	shf.l.wrap.b32 	%r2720, %r2717, %r2717, 21;
	xor.b32  	%r2721, %r2719, %r2720;
	shf.l.wrap.b32 	%r2722, %r2717, %r2717, 7;
	xor.b32  	%r2723, %r2721, %r2722;
	and.b32  	%r2724, %r2717, %r2691;
	not.b32 	%r2725, %r2717;
	and.b32  	%r2726, %r2665, %r2725;
	or.b32  	%r2727, %r2724, %r2726;
	add.s32 	%r2728, %r2727, %r2639;
	add.s32 	%r2729, %r2728, %r2723;
	ld.const.u32 	%r2730, [k+116];
	add.s32 	%r2731, %r2729, %r2730;
	add.s32 	%r2732, %r2731, %r1520;
	shf.l.wrap.b32 	%r2733, %r2718, %r2718, 30;
	shf.l.wrap.b32 	%r2734, %r2718, %r2718, 19;
	xor.b32  	%r2735, %r2733, %r2734;
	shf.l.wrap.b32 	%r2736, %r2718, %r2718, 10;
	xor.b32  	%r2737, %r2735, %r2736;
	xor.b32  	%r2738, %r2692, %r2666;
	and.b32  	%r2739, %r2718, %r2738;
	and.b32  	%r2740, %r2692, %r2666;
	xor.b32  	%r2741, %r2739, %r2740;
	add.s32 	%r2742, %r2737, %r2741;
	add.s32 	%r2743, %r2732, %r2640;
	add.s32 	%r2744, %r2742, %r2732;
	shf.l.wrap.b32 	%r2745, %r2743, %r2743, 26;
	shf.l.wrap.b32 	%r2746, %r2743, %r2743, 21;
	xor.b32  	%r2747, %r2745, %r2746;
	shf.l.wrap.b32 	%r2748, %r2743, %r2743, 7;
	xor.b32  	%r2749, %r2747, %r2748;
	and.b32  	%r2750, %r2743, %r2717;
	not.b32 	%r2751, %r2743;
	and.b32  	%r2752, %r2691, %r2751;
	or.b32  	%r2753, %r2750, %r2752;
	add.s32 	%r2754, %r2753, %r2665;
	add.s32 	%r2755, %r2754, %r2749;
	ld.const.u32 	%r2756, [k+120];
	add.s32 	%r2757, %r2755, %r2756;
	add.s32 	%r2758, %r2757, %r1533;
	shf.l.wrap.b32 	%r2759, %r2744, %r2744, 30;
	shf.l.wrap.b32 	%r2760, %r2744, %r2744, 19;
	xor.b32  	%r2761, %r2759, %r2760;
	shf.l.wrap.b32 	%r2762, %r2744, %r2744, 10;
	xor.b32  	%r2763, %r2761, %r2762;
	xor.b32  	%r2764, %r2718, %r2692;
	and.b32  	%r2765, %r2744, %r2764;
	and.b32  	%r2766, %r2718, %r2692;
	xor.b32  	%r2767, %r2765, %r2766;
	add.s32 	%r2768, %r2763, %r2767;
	add.s32 	%r2769, %r2758, %r2666;
	add.s32 	%r2770, %r2768, %r2758;
	shf.l.wrap.b32 	%r2771, %r2769, %r2769, 26;
	shf.l.wrap.b32 	%r2772, %r2769, %r2769, 21;
	xor.b32  	%r2773, %r2771, %r2772;
	shf.l.wrap.b32 	%r2774, %r2769, %r2769, 7;
	xor.b32  	%r2775, %r2773, %r2774;
	and.b32  	%r2776, %r2769, %r2743;
	not.b32 	%r2777, %r2769;
	and.b32  	%r2778, %r2717, %r2777;
	or.b32  	%r2779, %r2776, %r2778;
	add.s32 	%r2780, %r2779, %r2691;
	add.s32 	%r2781, %r2780, %r2775;
	ld.const.u32 	%r2782, [k+124];
	add.s32 	%r2783, %r2781, %r2782;
	add.s32 	%r2784, %r2783, %r1546;
	shf.l.wrap.b32 	%r2785, %r2770, %r2770, 30;
	shf.l.wrap.b32 	%r2786, %r2770, %r2770, 19;
	xor.b32  	%r2787, %r2785, %r2786;
	shf.l.wrap.b32 	%r2788, %r2770, %r2770, 10;
	xor.b32  	%r2789, %r2787, %r2788;
	xor.b32  	%r2790, %r2744, %r2718;
	and.b32  	%r2791, %r2770, %r2790;
	and.b32  	%r2792, %r2744, %r2718;
	xor.b32  	%r2793, %r2791, %r2792;
	add.s32 	%r2794, %r2789, %r2793;
	add.s32 	%r2795, %r2784, %r2692;
	add.s32 	%r2796, %r2794, %r2784;
	shf.l.wrap.b32 	%r2797, %r2795, %r2795, 26;
	shf.l.wrap.b32 	%r2798, %r2795, %r2795, 21;
	xor.b32  	%r2799, %r2797, %r2798;
	shf.l.wrap.b32 	%r2800, %r2795, %r2795, 7;
	xor.b32  	%r2801, %r2799, %r2800;
	and.b32  	%r2802, %r2795, %r2769;
	not.b32 	%r2803, %r2795;
	and.b32  	%r2804, %r2743, %r2803;
	or.b32  	%r2805, %r2802, %r2804;
	add.s32 	%r2806, %r2805, %r2717;
	add.s32 	%r2807, %r2806, %r2801;
	ld.const.u32 	%r2808, [k+128];
	add.s32 	%r2809, %r2807, %r2808;
	add.s32 	%r2810, %r2809, %r1559;
	shf.l.wrap.b32 	%r2811, %r2796, %r2796, 30;
	shf.l.wrap.b32 	%r2812, %r2796, %r2796, 19;
	xor.b32  	%r2813, %r2811, %r2812;
	shf.l.wrap.b32 	%r2814, %r2796, %r2796, 10;
	xor.b32  	%r2815, %r2813, %r2814;
	xor.b32  	%r2816, %r2770, %r2744;
	and.b32  	%r2817, %r2796, %r2816;
	and.b32  	%r2818, %r2770, %r2744;
	xor.b32  	%r2819, %r2817, %r2818;
	add.s32 	%r2820, %r2815, %r2819;
	add.s32 	%r2821, %r2810, %r2718;
	add.s32 	%r2822, %r2820, %r2810;
	shf.l.wrap.b32 	%r2823, %r2821, %r2821, 26;
	shf.l.wrap.b32 	%r2824, %r2821, %r2821, 21;
	xor.b32  	%r2825, %r2823, %r2824;
	shf.l.wrap.b32 	%r2826, %r2821, %r2821, 7;
	xor.b32  	%r2827, %r2825, %r2826;
	and.b32  	%r2828, %r2821, %r2795;
	not.b32 	%r2829, %r2821;
	and.b32  	%r2830, %r2769, %r2829;
	or.b32  	%r2831, %r2828, %r2830;
	add.s32 	%r2832, %r2831, %r2743;
	add.s32 	%r2833, %r2832, %r2827;
	ld.const.u32 	%r2834, [k+132];
	add.s32 	%r2835, %r2833, %r2834;
	add.s32 	%r2836, %r2835, %r1572;
	shf.l.wrap.b32 	%r2837, %r2822, %r2822, 30;
	shf.l.wrap.b32 	%r2838, %r2822, %r2822, 19;
	xor.b32  	%r2839, %r2837, %r2838;
	shf.l.wrap.b32 	%r2840, %r2822, %r2822, 10;
	xor.b32  	%r2841, %r2839, %r2840;
	xor.b32  	%r2842, %r2796, %r2770;
	and.b32  	%r2843, %r2822, %r2842;
	and.b32  	%r2844, %r2796, %r2770;
	xor.b32  	%r2845, %r2843, %r2844;
	add.s32 	%r2846, %r2841, %r2845;
	add.s32 	%r2847, %r2836, %r2744;
	add.s32 	%r2848, %r2846, %r2836;
	shf.l.wrap.b32 	%r2849, %r2847, %r2847, 26;
	shf.l.wrap.b32 	%r2850, %r2847, %r2847, 21;
	xor.b32  	%r2851, %r2849, %r2850;
	shf.l.wrap.b32 	%r2852, %r2847, %r2847, 7;
	xor.b32  	%r2853, %r2851, %r2852;
	and.b32  	%r2854, %r2847, %r2821;
	not.b32 	%r2855, %r2847;
	and.b32  	%r2856, %r2795, %r2855;
	or.b32  	%r2857, %r2854, %r2856;
	add.s32 	%r2858, %r2857, %r2769;
	add.s32 	%r2859, %r2858, %r2853;
	ld.const.u32 	%r2860, [k+136];
	add.s32 	%r2861, %r2859, %r2860;
	add.s32 	%r2862, %r2861, %r1585;
	shf.l.wrap.b32 	%r2863, %r2848, %r2848, 30;
	shf.l.wrap.b32 	%r2864, %r2848, %r2848, 19;
	xor.b32  	%r2865, %r2863, %r2864;
	shf.l.wrap.b32 	%r2866, %r2848, %r2848, 10;
	xor.b32  	%r2867, %r2865, %r2866;
	xor.b32  	%r2868, %r2822, %r2796;
	and.b32  	%r2869, %r2848, %r2868;
	and.b32  	%r2870, %r2822, %r2796;
	xor.b32  	%r2871, %r2869, %r2870;
	add.s32 	%r2872, %r2867, %r2871;
	add.s32 	%r2873, %r2862, %r2770;
	add.s32 	%r2874, %r2872, %r2862;
	shf.l.wrap.b32 	%r2875, %r2873, %r2873, 26;
	shf.l.wrap.b32 	%r2876, %r2873, %r2873, 21;
	xor.b32  	%r2877, %r2875, %r2876;
	shf.l.wrap.b32 	%r2878, %r2873, %r2873, 7;
	xor.b32  	%r2879, %r2877, %r2878;
	and.b32  	%r2880, %r2873, %r2847;
	not.b32 	%r2881, %r2873;
	and.b32  	%r2882, %r2821, %r2881;
	or.b32  	%r2883, %r2880, %r2882;
	add.s32 	%r2884, %r2883, %r2795;
	add.s32 	%r2885, %r2884, %r2879;
	ld.const.u32 	%r2886, [k+140];
	add.s32 	%r2887, %r2885, %r2886;
	add.s32 	%r2888, %r2887, %r1598;
	shf.l.wrap.b32 	%r2889, %r2874, %r2874, 30;
	shf.l.wrap.b32 	%r2890, %r2874, %r2874, 19;
	xor.b32  	%r2891, %r2889, %r2890;
	shf.l.wrap.b32 	%r2892, %r2874, %r2874, 10;
	xor.b32  	%r2893, %r2891, %r2892;
	xor.b32  	%r2894, %r2848, %r2822;
	and.b32  	%r2895, %r2874, %r2894;
	and.b32  	%r2896, %r2848, %r2822;
	xor.b32  	%r2897, %r2895, %r2896;
	add.s32 	%r2898, %r2893, %r2897;
	add.s32 	%r2899, %r2888, %r2796;
	add.s32 	%r2900, %r2898, %r2888;
	shf.l.wrap.b32 	%r2901, %r2899, %r2899, 26;
	shf.l.wrap.b32 	%r2902, %r2899, %r2899, 21;
	xor.b32  	%r2903, %r2901, %r2902;
	shf.l.wrap.b32 	%r2904, %r2899, %r2899, 7;
	xor.b32  	%r2905, %r2903, %r2904;
	and.b32  	%r2906, %r2899, %r2873;
	not.b32 	%r2907, %r2899;
	and.b32  	%r2908, %r2847, %r2907;
	or.b32  	%r2909, %r2906, %r2908;
	add.s32 	%r2910, %r2909, %r2821;
	add.s32 	%r2911, %r2910, %r2905;
	ld.const.u32 	%r2912, [k+144];
	add.s32 	%r2913, %r2911, %r2912;
	add.s32 	%r2914, %r2913, %r1611;
	shf.l.wrap.b32 	%r2915, %r2900, %r2900, 30;
	shf.l.wrap.b32 	%r2916, %r2900, %r2900, 19;
	xor.b32  	%r2917, %r2915, %r2916;
	shf.l.wrap.b32 	%r2918, %r2900, %r2900, 10;
	xor.b32  	%r2919, %r2917, %r2918;
	xor.b32  	%r2920, %r2874, %r2848;
	and.b32  	%r2921, %r2900, %r2920;
	and.b32  	%r2922, %r2874, %r2848;
	xor.b32  	%r2923, %r2921, %r2922;
	add.s32 	%r2924, %r2919, %r2923;
	add.s32 	%r2925, %r2914, %r2822;
	add.s32 	%r2926, %r2924, %r2914;
	shf.l.wrap.b32 	%r2927, %r2925, %r2925, 26;
	shf.l.wrap.b32 	%r2928, %r2925, %r2925, 21;
	xor.b32  	%r2929, %r2927, %r2928;
	shf.l.wrap.b32 	%r2930, %r2925, %r2925, 7;
	xor.b32  	%r2931, %r2929, %r2930;
	and.b32  	%r2932, %r2925, %r2899;
	not.b32 	%r2933, %r2925;
	and.b32  	%r2934, %r2873, %r2933;
	or.b32  	%r2935, %r2932, %r2934;
	add.s32 	%r2936, %r2935, %r2847;
	add.s32 	%r2937, %r2936, %r2931;
	ld.const.u32 	%r2938, [k+148];
	add.s32 	%r2939, %r2937, %r2938;
	add.s32 	%r2940, %r2939, %r1624;
	shf.l.wrap.b32 	%r2941, %r2926, %r2926, 30;
	shf.l.wrap.b32 	%r2942, %r2926, %r2926, 19;
	xor.b32  	%r2943, %r2941, %r2942;
	shf.l.wrap.b32 	%r2944, %r2926, %r2926, 10;
	xor.b32  	%r2945, %r2943, %r2944;
	xor.b32  	%r2946, %r2900, %r2874;
	and.b32  	%r2947, %r2926, %r2946;
	and.b32  	%r2948, %r2900, %r2874;
	xor.b32  	%r2949, %r2947, %r2948;
	add.s32 	%r2950, %r2945, %r2949;
	add.s32 	%r2951, %r2940, %r2848;
	add.s32 	%r2952, %r2950, %r2940;
	shf.l.wrap.b32 	%r2953, %r2951, %r2951, 26;
	shf.l.wrap.b32 	%r2954, %r2951, %r2951, 21;
	xor.b32  	%r2955, %r2953, %r2954;
	shf.l.wrap.b32 	%r2956, %r2951, %r2951, 7;
	xor.b32  	%r2957, %r2955, %r2956;
	and.b32  	%r2958, %r2951, %r2925;
	not.b32 	%r2959, %r2951;
	and.b32  	%r2960, %r2899, %r2959;
	or.b32  	%r2961, %r2958, %r2960;
	add.s32 	%r2962, %r2961, %r2873;
	add.s32 	%r2963, %r2962, %r2957;
	ld.const.u32 	%r2964, [k+152];
	add.s32 	%r2965, %r2963, %r2964;
	add.s32 	%r2966, %r2965, %r1637;
	shf.l.wrap.b32 	%r2967, %r2952, %r2952, 30;
	shf.l.wrap.b32 	%r2968, %r2952, %r2952, 19;
	xor.b32  	%r2969, %r2967, %r2968;
	shf.l.wrap.b32 	%r2970, %r2952, %r2952, 10;
	xor.b32  	%r2971, %r2969, %r2970;
	xor.b32  	%r2972, %r2926, %r2900;
	and.b32  	%r2973, %r2952, %r2972;
	and.b32  	%r2974, %r2926, %r2900;
	xor.b32  	%r2975, %r2973, %r2974;
	add.s32 	%r2976, %r2971, %r2975;
	add.s32 	%r2977, %r2966, %r2874;
	add.s32 	%r2978, %r2976, %r2966;
	shf.l.wrap.b32 	%r2979, %r2977, %r2977, 26;
	shf.l.wrap.b32 	%r2980, %r2977, %r2977, 21;
	xor.b32  	%r2981, %r2979, %r2980;
	shf.l.wrap.b32 	%r2982, %r2977, %r2977, 7;
	xor.b32  	%r2983, %r2981, %r2982;
	and.b32  	%r2984, %r2977, %r2951;
	not.b32 	%r2985, %r2977;
	and.b32  	%r2986, %r2925, %r2985;
	or.b32  	%r2987, %r2984, %r2986;
	add.s32 	%r2988, %r2987, %r2899;
	add.s32 	%r2989, %r2988, %r2983;
	ld.const.u32 	%r2990, [k+156];
	add.s32 	%r2991, %r2989, %r2990;
	add.s32 	%r2992, %r2991, %r1650;
	shf.l.wrap.b32 	%r2993, %r2978, %r2978, 30;
	shf.l.wrap.b32 	%r2994, %r2978, %r2978, 19;
	xor.b32  	%r2995, %r2993, %r2994;
	shf.l.wrap.b32 	%r2996, %r2978, %r2978, 10;
	xor.b32  	%r2997, %r2995, %r2996;
	xor.b32  	%r2998, %r2952, %r2926;
	and.b32  	%r2999, %r2978, %r2998;
	and.b32  	%r3000, %r2952, %r2926;
	xor.b32  	%r3001, %r2999, %r3000;
	add.s32 	%r3002, %r2997, %r3001;
	add.s32 	%r3003, %r2992, %r2900;
	add.s32 	%r3004, %r3002, %r2992;
	shf.l.wrap.b32 	%r3005, %r3003, %r3003, 26;
	shf.l.wrap.b32 	%r3006, %r3003, %r3003, 21;
	xor.b32  	%r3007, %r3005, %r3006;
	shf.l.wrap.b32 	%r3008, %r3003, %r3003, 7;
	xor.b32  	%r3009, %r3007, %r3008;
	and.b32  	%r3010, %r3003, %r2977;
	not.b32 	%r3011, %r3003;
	and.b32  	%r3012, %r2951, %r3011;
	or.b32  	%r3013, %r3010, %r3012;
	add.s32 	%r3014, %r3013, %r2925;
	add.s32 	%r3015, %r3014, %r3009;
	ld.const.u32 	%r3016, [k+160];
	add.s32 	%r3017, %r3015, %r3016;
	add.s32 	%r3018, %r3017, %r1663;
	shf.l.wrap.b32 	%r3019, %r3004, %r3004, 30;
	shf.l.wrap.b32 	%r3020, %r3004, %r3004, 19;
	xor.b32  	%r3021, %r3019, %r3020;
	shf.l.wrap.b32 	%r3022, %r3004, %r3004, 10;
	xor.b32  	%r3023, %r3021, %r3022;
	xor.b32  	%r3024, %r2978, %r2952;
	and.b32  	%r3025, %r3004, %r3024;
	and.b32  	%r3026, %r2978, %r2952;
	xor.b32  	%r3027, %r3025, %r3026;
	add.s32 	%r3028, %r3023, %r3027;
	add.s32 	%r3029, %r3018, %r2926;
	add.s32 	%r3030, %r3028, %r3018;
	shf.l.wrap.b32 	%r3031, %r3029, %r3029, 26;
	shf.l.wrap.b32 	%r3032, %r3029, %r3029, 21;
	xor.b32  	%r3033, %r3031, %r3032;
	shf.l.wrap.b32 	%r3034, %r3029, %r3029, 7;
	xor.b32  	%r3035, %r3033, %r3034;
	and.b32  	%r3036, %r3029, %r3003;
	not.b32 	%r3037, %r3029;
	and.b32  	%r3038, %r2977, %r3037;
	or.b32  	%r3039, %r3036, %r3038;
	add.s32 	%r3040, %r3039, %r2951;
	add.s32 	%r3041, %r3040, %r3035;
	ld.const.u32 	%r3042, [k+164];
	add.s32 	%r3043, %r3041, %r3042;
	add.s32 	%r3044, %r3043, %r1676;
	shf.l.wrap.b32 	%r3045, %r3030, %r3030, 30;
	shf.l.wrap.b32 	%r3046, %r3030, %r3030, 19;
	xor.b32  	%r3047, %r3045, %r3046;
	shf.l.wrap.b32 	%r3048, %r3030, %r3030, 10;
	xor.b32  	%r3049, %r3047, %r3048;
	xor.b32  	%r3050, %r3004, %r2978;
	and.b32  	%r3051, %r3030, %r3050;
	and.b32  	%r3052, %r3004, %r2978;
	xor.b32  	%r3053, %r3051, %r3052;
	add.s32 	%r3054, %r3049, %r3053;
	add.s32 	%r3055, %r3044, %r2952;
	add.s32 	%r3056, %r3054, %r3044;
	shf.l.wrap.b32 	%r3057, %r3055, %r3055, 26;
	shf.l.wrap.b32 	%r3058, %r3055, %r3055, 21;
	xor.b32  	%r3059, %r3057, %r3058;
	shf.l.wrap.b32 	%r3060, %r3055, %r3055, 7;
	xor.b32  	%r3061, %r3059, %r3060;
	and.b32  	%r3062, %r3055, %r3029;
	not.b32 	%r3063, %r3055;
	and.b32  	%r3064, %r3003, %r3063;
	or.b32  	%r3065, %r3062, %r3064;
	add.s32 	%r3066, %r3065, %r2977;
	add.s32 	%r3067, %r3066, %r3061;
	ld.const.u32 	%r3068, [k+168];
	add.s32 	%r3069, %r3067, %r3068;
	add.s32 	%r3070, %r3069, %r1689;
	shf.l.wrap.b32 	%r3071, %r3056, %r3056, 30;
	shf.l.wrap.b32 	%r3072, %r3056, %r3056, 19;
	xor.b32  	%r3073, %r3071, %r3072;
	shf.l.wrap.b32 	%r3074, %r3056, %r3056, 10;
	xor.b32  	%r3075, %r3073, %r3074;
	xor.b32  	%r3076, %r3030, %r3004;
	and.b32  	%r3077, %r3056, %r3076;
	and.b32  	%r3078, %r3030, %r3004;
	xor.b32  	%r3079, %r3077, %r3078;
	add.s32 	%r3080, %r3075, %r3079;
	add.s32 	%r3081, %r3070, %r2978;
	add.s32 	%r3082, %r3080, %r3070;
	shf.l.wrap.b32 	%r3083, %r3081, %r3081, 26;
	shf.l.wrap.b32 	%r3084, %r3081, %r3081, 21;
	xor.b32  	%r3085, %r3083, %r3084;
	shf.l.wrap.b32 	%r3086, %r3081, %r3081, 7;
	xor.b32  	%r3087, %r3085, %r3086;
	and.b32  	%r3088, %r3081, %r3055;
	not.b32 	%r3089, %r3081;
	and.b32  	%r3090, %r3029, %r3089;
	or.b32  	%r3091, %r3088, %r3090;
	add.s32 	%r3092, %r3091, %r3003;
	add.s32 	%r3093, %r3092, %r3087;
	ld.const.u32 	%r3094, [k+172];
	add.s32 	%r3095, %r3093, %r3094;
	add.s32 	%r3096, %r3095, %r1702;
	shf.l.wrap.b32 	%r3097, %r3082, %r3082, 30;
	shf.l.wrap.b32 	%r3098, %r3082, %r3082, 19;
	xor.b32  	%r3099, %r3097, %r3098;
	shf.l.wrap.b32 	%r3100, %r3082, %r3082, 10;
	xor.b32  	%r3101, %r3099, %r3100;
	xor.b32  	%r3102, %r3056, %r3030;
	and.b32  	%r3103, %r3082, %r3102;
	and.b32  	%r3104, %r3056, %r3030;
	xor.b32  	%r3105, %r3103, %r3104;
	add.s32 	%r3106, %r3101, %r3105;
	add.s32 	%r3107, %r3096, %r3004;
	add.s32 	%r3108, %r3106, %r3096;
	shf.l.wrap.b32 	%r3109, %r3107, %r3107, 26;
	shf.l.wrap.b32 	%r3110, %r3107, %r3107, 21;
	xor.b32  	%r3111, %r3109, %r3110;
	shf.l.wrap.b32 	%r3112, %r3107, %r3107, 7;
	xor.b32  	%r3113, %r3111, %r3112;
	and.b32  	%r3114, %r3107, %r3081;
	not.b32 	%r3115, %r3107;
	and.b32  	%r3116, %r3055, %r3115;
	or.b32  	%r3117, %r3114, %r3116;
	add.s32 	%r3118, %r3117, %r3029;
	add.s32 	%r3119, %r3118, %r3113;
	ld.const.u32 	%r3120, [k+176];
	add.s32 	%r3121, %r3119, %r3120;
	add.s32 	%r3122, %r3121, %r1715;
	shf.l.wrap.b32 	%r3123, %r3108, %r3108, 30;
	shf.l.wrap.b32 	%r3124, %r3108, %r3108, 19;
	xor.b32  	%r3125, %r3123, %r3124;
	shf.l.wrap.b32 	%r3126, %r3108, %r3108, 10;
	xor.b32  	%r3127, %r3125, %r3126;
	xor.b32  	%r3128, %r3082, %r3056;
	and.b32  	%r3129, %r3108, %r3128;
	and.b32  	%r3130, %r3082, %r3056;
	xor.b32  	%r3131, %r3129, %r3130;
	add.s32 	%r3132, %r3127, %r3131;
	add.s32 	%r3133, %r3122, %r3030;
	add.s32 	%r3134, %r3132, %r3122;
	shf.l.wrap.b32 	%r3135, %r3133, %r3133, 26;
	shf.l.wrap.b32 	%r3136, %r3133, %r3133, 21;
	xor.b32  	%r3137, %r3135, %r3136;
	shf.l.wrap.b32 	%r3138, %r3133, %r3133, 7;
	xor.b32  	%r3139, %r3137, %r3138;
	and.b32  	%r3140, %r3133, %r3107;
	not.b32 	%r3141, %r3133;
	and.b32  	%r3142, %r3081, %r3141;
	or.b32  	%r3143, %r3140, %r3142;
	add.s32 	%r3144, %r3143, %r3055;
	add.s32 	%r3145, %r3144, %r3139;
	ld.const.u32 	%r3146, [k+180];
	add.s32 	%r3147, %r3145, %r3146;
	add.s32 	%r3148, %r3147, %r1728;
	shf.l.wrap.b32 	%r3149, %r3134, %r3134, 30;
	shf.l.wrap.b32 	%r3150, %r3134, %r3134, 19;
	xor.b32  	%r3151, %r3149, %r3150;
	shf.l.wrap.b32 	%r3152, %r3134, %r3134, 10;
	xor.b32  	%r3153, %r3151, %r3152;
	xor.b32  	%r3154, %r3108, %r3082;
	and.b32  	%r3155, %r3134, %r3154;
	and.b32  	%r3156, %r3108, %r3082;
	xor.b32  	%r3157, %r3155, %r3156;
	add.s32 	%r3158, %r3153, %r3157;
	add.s32 	%r3159, %r3148, %r3056;
	add.s32 	%r3160, %r3158, %r3148;
	shf.l.wrap.b32 	%r3161, %r3159, %r3159, 26;
	shf.l.wrap.b32 	%r3162, %r3159, %r3159, 21;
	xor.b32  	%r3163, %r3161, %r3162;
	shf.l.wrap.b32 	%r3164, %r3159, %r3159, 7;
	xor.b32  	%r3165, %r3163, %r3164;
	and.b32  	%r3166, %r3159, %r3133;
	not.b32 	%r3167, %r3159;
	and.b32  	%r3168, %r3107, %r3167;
	or.b32  	%r3169, %r3166, %r3168;
	add.s32 	%r3170, %r3169, %r3081;
	add.s32 	%r3171, %r3170, %r3165;
	ld.const.u32 	%r3172, [k+184];
	add.s32 	%r3173, %r3171, %r3172;
	add.s32 	%r3174, %r3173, %r1741;
	shf.l.wrap.b32 	%r3175, %r3160, %r3160, 30;
	shf.l.wrap.b32 	%r3176, %r3160, %r3160, 19;
	xor.b32  	%r3177, %r3175, %r3176;
	shf.l.wrap.b32 	%r3178, %r3160, %r3160, 10;
	xor.b32  	%r3179, %r3177, %r3178;
	xor.b32  	%r3180, %r3134, %r3108;
	and.b32  	%r3181, %r3160, %r3180;
	and.b32  	%r3182, %r3134, %r3108;
	xor.b32  	%r3183, %r3181, %r3182;
	add.s32 	%r3184, %r3179, %r3183;
	add.s32 	%r3185, %r3174, %r3082;
	add.s32 	%r3186, %r3184, %r3174;
	shf.l.wrap.b32 	%r3187, %r3185, %r3185, 26;
	shf.l.wrap.b32 	%r3188, %r3185, %r3185, 21;
	xor.b32  	%r3189, %r3187, %r3188;
	shf.l.wrap.b32 	%r3190, %r3185, %r3185, 7;
	xor.b32  	%r3191, %r3189, %r3190;
	and.b32  	%r3192, %r3185, %r3159;
	not.b32 	%r3193, %r3185;
	and.b32  	%r3194, %r3133, %r3193;
	or.b32  	%r3195, %r3192, %r3194;
	add.s32 	%r3196, %r3195, %r3107;
	add.s32 	%r3197, %r3196, %r3191;
	ld.const.u32 	%r3198, [k+188];
	add.s32 	%r3199, %r3197, %r3198;
	add.s32 	%r3200, %r3199, %r1754;
	shf.l.wrap.b32 	%r3201, %r3186, %r3186, 30;
	shf.l.wrap.b32 	%r3202, %r3186, %r3186, 19;
	xor.b32  	%r3203, %r3201, %r3202;
	shf.l.wrap.b32 	%r3204, %r3186, %r3186, 10;
	xor.b32  	%r3205, %r3203, %r3204;
	xor.b32  	%r3206, %r3160, %r3134;
	and.b32  	%r3207, %r3186, %r3206;
	and.b32  	%r3208, %r3160, %r3134;
	xor.b32  	%r3209, %r3207, %r3208;
	add.s32 	%r3210, %r3205, %r3209;
	add.s32 	%r3211, %r3200, %r3108;
	add.s32 	%r3212, %r3210, %r3200;
	shf.l.wrap.b32 	%r3213, %r3211, %r3211, 26;
	shf.l.wrap.b32 	%r3214, %r3211, %r3211, 21;
	xor.b32  	%r3215, %r3213, %r3214;
	shf.l.wrap.b32 	%r3216, %r3211, %r3211, 7;
	xor.b32  	%r3217, %r3215, %r3216;
	and.b32  	%r3218, %r3211, %r3185;
	not.b32 	%r3219, %r3211;
	and.b32  	%r3220, %r3159, %r3219;
	or.b32  	%r3221, %r3218, %r3220;
	add.s32 	%r3222, %r3221, %r3133;
	add.s32 	%r3223, %r3222, %r3217;
	ld.const.u32 	%r3224, [k+192];
	add.s32 	%r3225, %r3223, %r3224;
	add.s32 	%r3226, %r3225, %r1767;
	shf.l.wrap.b32 	%r3227, %r3212, %r3212, 30;
	shf.l.wrap.b32 	%r3228, %r3212, %r3212, 19;
	xor.b32  	%r3229, %r3227, %r3228;
	shf.l.wrap.b32 	%r3230, %r3212, %r3212, 10;
	xor.b32  	%r3231, %r3229, %r3230;
	xor.b32  	%r3232, %r3186, %r3160;
	and.b32  	%r3233, %r3212, %r3232;
	and.b32  	%r3234, %r3186, %r3160;
	xor.b32  	%r3235, %r3233, %r3234;
	add.s32 	%r3236, %r3231, %r3235;
	add.s32 	%r3237, %r3226, %r3134;
	add.s32 	%r3238, %r3236, %r3226;
	shf.l.wrap.b32 	%r3239, %r3237, %r3237, 26;
	shf.l.wrap.b32 	%r3240, %r3237, %r3237, 21;
	xor.b32  	%r3241, %r3239, %r3240;
	shf.l.wrap.b32 	%r3242, %r3237, %r3237, 7;
	xor.b32  	%r3243, %r3241, %r3242;
	and.b32  	%r3244, %r3237, %r3211;
	not.b32 	%r3245, %r3237;
	and.b32  	%r3246, %r3185, %r3245;
	or.b32  	%r3247, %r3244, %r3246;
	add.s32 	%r3248, %r3247, %r3159;
	add.s32 	%r3249, %r3248, %r3243;
	ld.const.u32 	%r3250, [k+196];
	add.s32 	%r3251, %r3249, %r3250;
	add.s32 	%r3252, %r3251, %r1780;
	shf.l.wrap.b32 	%r3253, %r3238, %r3238, 30;
	shf.l.wrap.b32 	%r3254, %r3238, %r3238, 19;
	xor.b32  	%r3255, %r3253, %r3254;
	shf.l.wrap.b32 	%r3256, %r3238, %r3238, 10;
	xor.b32  	%r3257, %r3255, %r3256;
	xor.b32  	%r3258, %r3212, %r3186;
	and.b32  	%r3259, %r3238, %r3258;
	and.b32  	%r3260, %r3212, %r3186;
	xor.b32  	%r3261, %r3259, %r3260;
	add.s32 	%r3262, %r3257, %r3261;
	add.s32 	%r3263, %r3252, %r3160;
	add.s32 	%r3264, %r3262, %r3252;
	shf.l.wrap.b32 	%r3265, %r3263, %r3263, 26;
	shf.l.wrap.b32 	%r3266, %r3263, %r3263, 21;
	xor.b32  	%r3267, %r3265, %r3266;
	shf.l.wrap.b32 	%r3268, %r3263, %r3263, 7;
	xor.b32  	%r3269, %r3267, %r3268;
	and.b32  	%r3270, %r3263, %r3237;
	not.b32 	%r3271, %r3263;
	and.b32  	%r3272, %r3211, %r3271;
	or.b32  	%r3273, %r3270, %r3272;
	add.s32 	%r3274, %r3273, %r3185;
	add.s32 	%r3275, %r3274, %r3269;
	ld.const.u32 	%r3276, [k+200];
	add.s32 	%r3277, %r3275, %r3276;
	add.s32 	%r3278, %r3277, %r1793;
	shf.l.wrap.b32 	%r3279, %r3264, %r3264, 30;
	shf.l.wrap.b32 	%r3280, %r3264, %r3264, 19;
	xor.b32  	%r3281, %r3279, %r3280;
	shf.l.wrap.b32 	%r3282, %r3264, %r3264, 10;
	xor.b32  	%r3283, %r3281, %r3282;
	xor.b32  	%r3284, %r3238, %r3212;
	and.b32  	%r3285, %r3264, %r3284;
	and.b32  	%r3286, %r3238, %r3212;
	xor.b32  	%r3287, %r3285, %r3286;
	add.s32 	%r3288, %r3283, %r3287;
	add.s32 	%r3289, %r3278, %r3186;
	add.s32 	%r3290, %r3288, %r3278;
	shf.l.wrap.b32 	%r3291, %r3289, %r3289, 26;
	shf.l.wrap.b32 	%r3292, %r3289, %r3289, 21;
	xor.b32  	%r3293, %r3291, %r3292;
	shf.l.wrap.b32 	%r3294, %r3289, %r3289, 7;
	xor.b32  	%r3295, %r3293, %r3294;
	and.b32  	%r3296, %r3289, %r3263;
	not.b32 	%r3297, %r3289;
	and.b32  	%r3298, %r3237, %r3297;
	or.b32  	%r3299, %r3296, %r3298;
	add.s32 	%r3300, %r3299, %r3211;
	add.s32 	%r3301, %r3300, %r3295;
	ld.const.u32 	%r3302, [k+204];
	add.s32 	%r3303, %r3301, %r3302;
	add.s32 	%r3304, %r3303, %r1806;
	shf.l.wrap.b32 	%r3305, %r3290, %r3290, 30;
	shf.l.wrap.b32 	%r3306, %r3290, %r3290, 19;
	xor.b32  	%r3307, %r3305, %r3306;
	shf.l.wrap.b32 	%r3308, %r3290, %r3290, 10;
	xor.b32  	%r3309, %r3307, %r3308;
	xor.b32  	%r3310, %r3264, %r3238;
	and.b32  	%r3311, %r3290, %r3310;
	and.b32  	%r3312, %r3264, %r3238;
	xor.b32  	%r3313, %r3311, %r3312;
	add.s32 	%r3314, %r3309, %r3313;
	add.s32 	%r3315, %r3304, %r3212;
	add.s32 	%r3316, %r3314, %r3304;
	shf.l.wrap.b32 	%r3317, %r3315, %r3315, 26;
	shf.l.wrap.b32 	%r3318, %r3315, %r3315, 21;
	xor.b32  	%r3319, %r3317, %r3318;
	shf.l.wrap.b32 	%r3320, %r3315, %r3315, 7;
	xor.b32  	%r3321, %r3319, %r3320;
	and.b32  	%r3322, %r3315, %r3289;
	not.b32 	%r3323, %r3315;
	and.b32  	%r3324, %r3263, %r3323;
	or.b32  	%r3325, %r3322, %r3324;
	add.s32 	%r3326, %r3325, %r3237;
	add.s32 	%r3327, %r3326, %r3321;
	ld.const.u32 	%r3328, [k+208];
	add.s32 	%r3329, %r3327, %r3328;
	add.s32 	%r3330, %r3329, %r1819;
	shf.l.wrap.b32 	%r3331, %r3316, %r3316, 30;
	shf.l.wrap.b32 	%r3332, %r3316, %r3316, 19;
	xor.b32  	%r3333, %r3331, %r3332;
	shf.l.wrap.b32 	%r3334, %r3316, %r3316, 10;
	xor.b32  	%r3335, %r3333, %r3334;
	xor.b32  	%r3336, %r3290, %r3264;
	and.b32  	%r3337, %r3316, %r3336;
	and.b32  	%r3338, %r3290, %r3264;
	xor.b32  	%r3339, %r3337, %r3338;
	add.s32 	%r3340, %r3335, %r3339;
	add.s32 	%r3341, %r3330, %r3238;
	add.s32 	%r3342, %r3340, %r3330;
	shf.l.wrap.b32 	%r3343, %r3341, %r3341, 26;
	shf.l.wrap.b32 	%r3344, %r3341, %r3341, 21;
	xor.b32  	%r3345, %r3343, %r3344;
	shf.l.wrap.b32 	%r3346, %r3341, %r3341, 7;
	xor.b32  	%r3347, %r3345, %r3346;
	and.b32  	%r3348, %r3341, %r3315;
	not.b32 	%r3349, %r3341;
	and.b32  	%r3350, %r3289, %r3349;
	or.b32  	%r3351, %r3348, %r3350;
	add.s32 	%r3352, %r3351, %r3263;
	add.s32 	%r3353, %r3352, %r3347;
	ld.const.u32 	%r3354, [k+212];
	add.s32 	%r3355, %r3353, %r3354;
	add.s32 	%r3356, %r3355, %r1832;
	shf.l.wrap.b32 	%r3357, %r3342, %r3342, 30;
	shf.l.wrap.b32 	%r3358, %r3342, %r3342, 19;
	xor.b32  	%r3359, %r3357, %r3358;
	shf.l.wrap.b32 	%r3360, %r3342, %r3342, 10;
	xor.b32  	%r3361, %r3359, %r3360;
	xor.b32  	%r3362, %r3316, %r3290;
	and.b32  	%r3363, %r3342, %r3362;
	and.b32  	%r3364, %r3316, %r3290;
	xor.b32  	%r3365, %r3363, %r3364;
	add.s32 	%r3366, %r3361, %r3365;
	add.s32 	%r3367, %r3356, %r3264;
	add.s32 	%r3368, %r3366, %r3356;
	shf.l.wrap.b32 	%r3369, %r3367, %r3367, 26;
	shf.l.wrap.b32 	%r3370, %r3367, %r3367, 21;
	xor.b32  	%r3371, %r3369, %r3370;
	shf.l.wrap.b32 	%r3372, %r3367, %r3367, 7;
	xor.b32  	%r3373, %r3371, %r3372;
	and.b32  	%r3374, %r3367, %r3341;
	not.b32 	%r3375, %r3367;
	and.b32  	%r3376, %r3315, %r3375;
	or.b32  	%r3377, %r3374, %r3376;
	add.s32 	%r3378, %r3377, %r3289;
	add.s32 	%r3379, %r3378, %r3373;
	ld.const.u32 	%r3380, [k+216];
	add.s32 	%r3381, %r3379, %r3380;
	add.s32 	%r3382, %r3381, %r1845;
	shf.l.wrap.b32 	%r3383, %r3368, %r3368, 30;
	shf.l.wrap.b32 	%r3384, %r3368, %r3368, 19;
	xor.b32  	%r3385, %r3383, %r3384;
	shf.l.wrap.b32 	%r3386, %r3368, %r3368, 10;
	xor.b32  	%r3387, %r3385, %r3386;
	xor.b32  	%r3388, %r3342, %r3316;
	and.b32  	%r3389, %r3368, %r3388;
	and.b32  	%r3390, %r3342, %r3316;
	xor.b32  	%r3391, %r3389, %r3390;
	add.s32 	%r3392, %r3387, %r3391;
	add.s32 	%r3393, %r3382, %r3290;
	add.s32 	%r3394, %r3392, %r3382;
	shf.l.wrap.b32 	%r3395, %r3393, %r3393, 26;
	shf.l.wrap.b32 	%r3396, %r3393, %r3393, 21;
	xor.b32  	%r3397, %r3395, %r3396;
	shf.l.wrap.b32 	%r3398, %r3393, %r3393, 7;
	xor.b32  	%r3399, %r3397, %r3398;
	and.b32  	%r3400, %r3393, %r3367;
	not.b32 	%r3401, %r3393;
	and.b32  	%r3402, %r3341, %r3401;
	or.b32  	%r3403, %r3400, %r3402;
	add.s32 	%r3404, %r3403, %r3315;
	add.s32 	%r3405, %r3404, %r3399;
	ld.const.u32 	%r3406, [k+220];
	add.s32 	%r3407, %r3405, %r3406;
	add.s32 	%r3408, %r3407, %r1858;
	shf.l.wrap.b32 	%r3409, %r3394, %r3394, 30;
	shf.l.wrap.b32 	%r3410, %r3394, %r3394, 19;
	xor.b32  	%r3411, %r3409, %r3410;
	shf.l.wrap.b32 	%r3412, %r3394, %r3394, 10;
	xor.b32  	%r3413, %r3411, %r3412;
	xor.b32  	%r3414, %r3368, %r3342;
	and.b32  	%r3415, %r3394, %r3414;
	and.b32  	%r3416, %r3368, %r3342;
	xor.b32  	%r3417, %r3415, %r3416;
	add.s32 	%r3418, %r3413, %r3417;
	add.s32 	%r3419, %r3408, %r3316;
	add.s32 	%r3420, %r3418, %r3408;
	shf.l.wrap.b32 	%r3421, %r3419, %r3419, 26;
	shf.l.wrap.b32 	%r3422, %r3419, %r3419, 21;
	xor.b32  	%r3423, %r3421, %r3422;
	shf.l.wrap.b32 	%r3424, %r3419, %r3419, 7;
	xor.b32  	%r3425, %r3423, %r3424;
	and.b32  	%r3426, %r3419, %r3393;
	not.b32 	%r3427, %r3419;
	and.b32  	%r3428, %r3367, %r3427;
	or.b32  	%r3429, %r3426, %r3428;
	add.s32 	%r3430, %r3429, %r3341;
	add.s32 	%r3431, %r3430, %r3425;
	ld.const.u32 	%r3432, [k+224];
	add.s32 	%r3433, %r3431, %r3432;
	add.s32 	%r3434, %r3433, %r1871;
	shf.l.wrap.b32 	%r3435, %r3420, %r3420, 30;
	shf.l.wrap.b32 	%r3436, %r3420, %r3420, 19;
	xor.b32  	%r3437, %r3435, %r3436;
	shf.l.wrap.b32 	%r3438, %r3420, %r3420, 10;
	xor.b32  	%r3439, %r3437, %r3438;
	xor.b32  	%r3440, %r3394, %r3368;
	and.b32  	%r3441, %r3420, %r3440;
	and.b32  	%r3442, %r3394, %r3368;
	xor.b32  	%r3443, %r3441, %r3442;
	add.s32 	%r3444, %r3439, %r3443;
	add.s32 	%r3445, %r3434, %r3342;
	add.s32 	%r3446, %r3444, %r3434;
	shf.l.wrap.b32 	%r3447, %r3445, %r3445, 26;
	shf.l.wrap.b32 	%r3448, %r3445, %r3445, 21;
	xor.b32  	%r3449, %r3447, %r3448;
	shf.l.wrap.b32 	%r3450, %r3445, %r3445, 7;
	xor.b32  	%r3451, %r3449, %r3450;
	and.b32  	%r3452, %r3445, %r3419;
	not.b32 	%r3453, %r3445;
	and.b32  	%r3454, %r3393, %r3453;
	or.b32  	%r3455, %r3452, %r3454;
	add.s32 	%r3456, %r3455, %r3367;
	add.s32 	%r3457, %r3456, %r3451;
	ld.const.u32 	%r3458, [k+228];
	add.s32 	%r3459, %r3457, %r3458;
	add.s32 	%r3460, %r3459, %r1884;
	shf.l.wrap.b32 	%r3461, %r3446, %r3446, 30;
	shf.l.wrap.b32 	%r3462, %r3446, %r3446, 19;
	xor.b32  	%r3463, %r3461, %r3462;
	shf.l.wrap.b32 	%r3464, %r3446, %r3446, 10;
	xor.b32  	%r3465, %r3463, %r3464;
	xor.b32  	%r3466, %r3420, %r3394;
	and.b32  	%r3467, %r3446, %r3466;
	and.b32  	%r3468, %r3420, %r3394;
	xor.b32  	%r3469, %r3467, %r3468;
	add.s32 	%r3470, %r3465, %r3469;
	add.s32 	%r3471, %r3460, %r3368;
	add.s32 	%r3472, %r3470, %r3460;
	shf.l.wrap.b32 	%r3473, %r3471, %r3471, 26;
	shf.l.wrap.b32 	%r3474, %r3471, %r3471, 21;
	xor.b32  	%r3475, %r3473, %r3474;
	shf.l.wrap.b32 	%r3476, %r3471, %r3471, 7;
	xor.b32  	%r3477, %r3475, %r3476;
	and.b32  	%r3478, %r3471, %r3445;
	not.b32 	%r3479, %r3471;
	and.b32  	%r3480, %r3419, %r3479;
	or.b32  	%r3481, %r3478, %r3480;
	add.s32 	%r3482, %r3481, %r3393;
	add.s32 	%r3483, %r3482, %r3477;
	ld.const.u32 	%r3484, [k+232];
	add.s32 	%r3485, %r3483, %r3484;
	add.s32 	%r3486, %r3485, %r1897;
	shf.l.wrap.b32 	%r3487, %r3472, %r3472, 30;
	shf.l.wrap.b32 	%r3488, %r3472, %r3472, 19;
	xor.b32  	%r3489, %r3487, %r3488;
	shf.l.wrap.b32 	%r3490, %r3472, %r3472, 10;
	xor.b32  	%r3491, %r3489, %r3490;
	xor.b32  	%r3492, %r3446, %r3420;
	and.b32  	%r3493, %r3472, %r3492;
	and.b32  	%r3494, %r3446, %r3420;
	xor.b32  	%r3495, %r3493, %r3494;
	add.s32 	%r3496, %r3491, %r3495;
	add.s32 	%r3497, %r3486, %r3394;
	add.s32 	%r3498, %r3496, %r3486;
	shf.l.wrap.b32 	%r3499, %r3497, %r3497, 26;
	shf.l.wrap.b32 	%r3500, %r3497, %r3497, 21;
	xor.b32  	%r3501, %r3499, %r3500;
	shf.l.wrap.b32 	%r3502, %r3497, %r3497, 7;
	xor.b32  	%r3503, %r3501, %r3502;
	and.b32  	%r3504, %r3497, %r3471;
	not.b32 	%r3505, %r3497;
	and.b32  	%r3506, %r3445, %r3505;
	or.b32  	%r3507, %r3504, %r3506;
	add.s32 	%r3508, %r3507, %r3419;
	add.s32 	%r3509, %r3508, %r3503;
	ld.const.u32 	%r3510, [k+236];
	add.s32 	%r3511, %r3509, %r3510;
	add.s32 	%r3512, %r3511, %r1910;
	shf.l.wrap.b32 	%r3513, %r3498, %r3498, 30;
	shf.l.wrap.b32 	%r3514, %r3498, %r3498, 19;
	xor.b32  	%r3515, %r3513, %r3514;
	shf.l.wrap.b32 	%r3516, %r3498, %r3498, 10;
	xor.b32  	%r3517, %r3515, %r3516;
	xor.b32  	%r3518, %r3472, %r3446;
	and.b32  	%r3519, %r3498, %r3518;
	and.b32  	%r3520, %r3472, %r3446;
	xor.b32  	%r3521, %r3519, %r3520;
	add.s32 	%r3522, %r3517, %r3521;
	add.s32 	%r3523, %r3512, %r3420;
	add.s32 	%r3524, %r3522, %r3512;
	shf.l.wrap.b32 	%r3525, %r3523, %r3523, 26;
	shf.l.wrap.b32 	%r3526, %r3523, %r3523, 21;
	xor.b32  	%r3527, %r3525, %r3526;
	shf.l.wrap.b32 	%r3528, %r3523, %r3523, 7;
	xor.b32  	%r3529, %r3527, %r3528;
	and.b32  	%r3530, %r3523, %r3497;
	not.b32 	%r3531, %r3523;
	and.b32  	%r3532, %r3471, %r3531;
	or.b32  	%r3533, %r3530, %r3532;
	add.s32 	%r3534, %r3533, %r3445;
	add.s32 	%r3535, %r3534, %r3529;
	ld.const.u32 	%r3536, [k+240];
	add.s32 	%r3537, %r3535, %r3536;
	add.s32 	%r3538, %r3537, %r1923;
	shf.l.wrap.b32 	%r3539, %r3524, %r3524, 30;
	shf.l.wrap.b32 	%r3540, %r3524, %r3524, 19;
	xor.b32  	%r3541, %r3539, %r3540;
	shf.l.wrap.b32 	%r3542, %r3524, %r3524, 10;
	xor.b32  	%r3543, %r3541, %r3542;
	xor.b32  	%r3544, %r3498, %r3472;
	and.b32  	%r3545, %r3524, %r3544;
	and.b32  	%r3546, %r3498, %r3472;
	xor.b32  	%r3547, %r3545, %r3546;
	add.s32 	%r3548, %r3543, %r3547;
	add.s32 	%r3549, %r3538, %r3446;
	add.s32 	%r3550, %r3548, %r3538;
	shf.l.wrap.b32 	%r3551, %r3549, %r3549, 26;
	shf.l.wrap.b32 	%r3552, %r3549, %r3549, 21;
	xor.b32  	%r3553, %r3551, %r3552;
	shf.l.wrap.b32 	%r3554, %r3549, %r3549, 7;
	xor.b32  	%r3555, %r3553, %r3554;
	and.b32  	%r3556, %r3549, %r3523;
	not.b32 	%r3557, %r3549;
	and.b32  	%r3558, %r3497, %r3557;
	or.b32  	%r3559, %r3556, %r3558;
	add.s32 	%r3560, %r3559, %r3471;
	add.s32 	%r3561, %r3560, %r3555;
	ld.const.u32 	%r3562, [k+244];
	add.s32 	%r3563, %r3561, %r3562;
	add.s32 	%r3564, %r3563, %r1936;
	shf.l.wrap.b32 	%r3565, %r3550, %r3550, 30;
	shf.l.wrap.b32 	%r3566, %r3550, %r3550, 19;
	xor.b32  	%r3567, %r3565, %r3566;
	shf.l.wrap.b32 	%r3568, %r3550, %r3550, 10;
	xor.b32  	%r3569, %r3567, %r3568;
	xor.b32  	%r3570, %r3524, %r3498;
	and.b32  	%r3571, %r3550, %r3570;
	and.b32  	%r3572, %r3524, %r3498;
	xor.b32  	%r3573, %r3571, %r3572;
	add.s32 	%r3574, %r3569, %r3573;
	add.s32 	%r3575, %r3564, %r3472;
	add.s32 	%r3576, %r3574, %r3564;
	shf.l.wrap.b32 	%r3577, %r3575, %r3575, 26;
	shf.l.wrap.b32 	%r3578, %r3575, %r3575, 21;
	xor.b32  	%r3579, %r3577, %r3578;
	shf.l.wrap.b32 	%r3580, %r3575, %r3575, 7;
	xor.b32  	%r3581, %r3579, %r3580;
	and.b32  	%r3582, %r3575, %r3549;
	not.b32 	%r3583, %r3575;
	and.b32  	%r3584, %r3523, %r3583;
	or.b32  	%r3585, %r3582, %r3584;
	add.s32 	%r3586, %r3585, %r3497;
	add.s32 	%r3587, %r3586, %r3581;
	ld.const.u32 	%r3588, [k+248];
	add.s32 	%r3589, %r3587, %r3588;
	add.s32 	%r3590, %r3589, %r1949;
	shf.l.wrap.b32 	%r3591, %r3576, %r3576, 30;
	shf.l.wrap.b32 	%r3592, %r3576, %r3576, 19;
	xor.b32  	%r3593, %r3591, %r3592;
	shf.l.wrap.b32 	%r3594, %r3576, %r3576, 10;
	xor.b32  	%r3595, %r3593, %r3594;
	xor.b32  	%r3596, %r3550, %r3524;
	and.b32  	%r3597, %r3576, %r3596;
	and.b32  	%r3598, %r3550, %r3524;
	xor.b32  	%r3599, %r3597, %r3598;
	add.s32 	%r3600, %r3595, %r3599;
	add.s32 	%r3601, %r3590, %r3498;
	add.s32 	%r3602, %r3600, %r3590;
	shf.l.wrap.b32 	%r3603, %r3601, %r3601, 26;
	shf.l.wrap.b32 	%r3604, %r3601, %r3601, 21;
	xor.b32  	%r3605, %r3603, %r3604;
	shf.l.wrap.b32 	%r3606, %r3601, %r3601, 7;
	xor.b32  	%r3607, %r3605, %r3606;
	and.b32  	%r3608, %r3601, %r3575;
	not.b32 	%r3609, %r3601;
	and.b32  	%r3610, %r3549, %r3609;
	or.b32  	%r3611, %r3608, %r3610;
	add.s32 	%r3612, %r3611, %r3523;
	add.s32 	%r3613, %r3612, %r3607;
	ld.const.u32 	%r3614, [k+252];
	add.s32 	%r3615, %r3613, %r3614;
	add.s32 	%r3616, %r3615, %r1962;
	shf.l.wrap.b32 	%r3617, %r3602, %r3602, 30;
	shf.l.wrap.b32 	%r3618, %r3602, %r3602, 19;
	xor.b32  	%r3619, %r3617, %r3618;
	shf.l.wrap.b32 	%r3620, %r3602, %r3602, 10;
	xor.b32  	%r3621, %r3619, %r3620;
	xor.b32  	%r3622, %r3576, %r3550;
	and.b32  	%r3623, %r3602, %r3622;
	and.b32  	%r3624, %r3576, %r3550;
	xor.b32  	%r3625, %r3623, %r3624;
	add.s32 	%r3626, %r3621, %r3625;
	add.s32 	%r3627, %r3616, %r3524;
	add.s32 	%r3628, %r3626, %r3616;
	add.s32 	%r3629, %r1963, %r3628;
	add.s32 	%r3630, %r1964, %r3602;
	st.local.v2.u32 	[%rd3+80], {%r3629, %r3630};
	add.s32 	%r3631, %r1965, %r3576;
	add.s32 	%r3632, %r1966, %r3550;
	st.local.v2.u32 	[%rd3+88], {%r3631, %r3632};
	add.s32 	%r3633, %r1967, %r3627;
	add.s32 	%r3634, %r1968, %r3601;
	st.local.v2.u32 	[%rd3+96], {%r3633, %r3634};
	add.s32 	%r3635, %r1969, %r3575;
	add.s32 	%r3636, %r1970, %r3549;
	st.local.v2.u32 	[%rd3+104], {%r3635, %r3636};
	ld.local.u64 	%rd137, [%rd3+72];
	add.s64 	%rd138, %rd137, 512;
	st.local.u64 	[%rd3+72], %rd138;
	mov.b32 	%r8982, 0;
	st.local.u32 	[%rd3+64], %r8982;
$L__BB0_120:
	add.s32 	%r8981, %r8981, 1;
	add.s64 	%rd226, %rd226, 1;
	setp.ne.s32 	%p67, %r8981, 48;
	@%p67 bra 	$L__BB0_118;
	setp.gt.u32 	%p68, %r8982, 55;
	@%p68 bra 	$L__BB0_136;
	cvt.u64.u32 	%rd203, %r8982;
	add.s64 	%rd204, %rd3, %rd203;
	mov.b16 	%rs73, 128;
	st.local.u8 	[%rd204], %rs73;
	setp.eq.s32 	%p79, %r8982, 55;
	@%p79 bra 	$L__BB0_151;
	sub.s32 	%r631, 55, %r8982;
	and.b32  	%r632, %r631, 15;
	setp.gt.u32 	%p80, %r8982, 39;
	@%p80 bra 	$L__BB0_126;
	and.b32  	%r633, %r631, 48;
	mov.b32 	%r8984, 0;
$L__BB0_125:
	.pragma "nounroll";
	cvt.u64.u32 	%rd205, %r8982;
	add.s64 	%rd206, %rd3, %rd205;
	mov.b16 	%rs74, 0;
	st.local.u8 	[%rd206+1], %rs74;
	st.local.u8 	[%rd206+2], %rs74;
	st.local.u8 	[%rd206+3], %rs74;
	st.local.u8 	[%rd206+4], %rs74;
	st.local.u8 	[%rd206+5], %rs74;
	st.local.u8 	[%rd206+6], %rs74;
	st.local.u8 	[%rd206+7], %rs74;
	st.local.u8 	[%rd206+8], %rs74;
	st.local.u8 	[%rd206+9], %rs74;
	st.local.u8 	[%rd206+10], %rs74;
	st.local.u8 	[%rd206+11], %rs74;
	st.local.u8 	[%rd206+12], %rs74;
	st.local.u8 	[%rd206+13], %rs74;
	st.local.u8 	[%rd206+14], %rs74;
	st.local.u8 	[%rd206+15], %rs74;
	add.s32 	%r8982, %r8982, 16;
	st.local.u8 	[%rd206+16], %rs74;
	add.s32 	%r8984, %r8984, 16;
	setp.eq.s32 	%p81, %r8984, %r633;
	@%p81 bra 	$L__BB0_126;
	bra.uni 	$L__BB0_125;
$L__BB0_126:
	setp.eq.s32 	%p82, %r632, 0;
	@%p82 bra 	$L__BB0_151;
	and.b32  	%r654, %r631, 7;
	setp.lt.u32 	%p83, %r632, 8;
	@%p83 bra 	$L__BB0_129;
	cvt.u64.u32 	%rd207, %r8982;
	add.s64 	%rd208, %rd3, %rd207;
	mov.b16 	%rs75, 0;
	st.local.u8 	[%rd208+1], %rs75;
	st.local.u8 	[%rd208+2], %rs75;
	st.local.u8 	[%rd208+3], %rs75;
	st.local.u8 	[%rd208+4], %rs75;
	st.local.u8 	[%rd208+5], %rs75;
	st.local.u8 	[%rd208+6], %rs75;
	st.local.u8 	[%rd208+7], %rs75;
	add.s32 	%r8982, %r8982, 8;
	st.local.u8 	[%rd208+8], %rs75;
$L__BB0_129:
	setp.eq.s32 	%p84, %r654, 0;
	@%p84 bra 	$L__BB0_151;
	and.b32  	%r657, %r631, 3;
	setp.lt.u32 	%p85, %r654, 4;
	@%p85 bra 	$L__BB0_132;
	cvt.u64.u32 	%rd209, %r8982;
	add.s64 	%rd210, %rd3, %rd209;
	mov.b16 	%rs76, 0;
	st.local.u8 	[%rd210+1], %rs76;
	st.local.u8 	[%rd210+2], %rs76;
	st.local.u8 	[%rd210+3], %rs76;
	add.s32 	%r8982, %r8982, 4;
	st.local.u8 	[%rd210+4], %rs76;
$L__BB0_132:
	setp.eq.s32 	%p86, %r657, 0;
	@%p86 bra 	$L__BB0_151;
	cvt.u64.u32 	%rd211, %r8982;
	add.s64 	%rd11, %rd3, %rd211;
	mov.b16 	%rs77, 0;
	st.local.u8 	[%rd11+1], %rs77;
	setp.eq.s32 	%p87, %r657, 1;
	@%p87 bra 	$L__BB0_151;
	mov.b16 	%rs78, 0;
	st.local.u8 	[%rd11+2], %rs78;
	setp.eq.s32 	%p88, %r657, 2;
	@%p88 bra 	$L__BB0_151;
	mov.b16 	%rs79, 0;
	st.local.u8 	[%rd11+3], %rs79;
	bra.uni 	$L__BB0_151;
$L__BB0_136:
	cvt.u64.u32 	%rd139, %r8982;
	add.s64 	%rd140, %rd3, %rd139;
	mov.b16 	%rs34, 128;
	st.local.u8 	[%rd140], %rs34;
	add.s32 	%r8987, %r8982, 1;
	setp.gt.u32 	%p69, %r8987, 63;
	@%p69 bra 	$L__BB0_150;
	sub.s32 	%r639, 63, %r8982;
	and.b32  	%r640, %r639, 15;
	add.s32 	%r3637, %r8982, -48;
	setp.lt.u32 	%p70, %r3637, 15;
	@%p70 bra 	$L__BB0_140;
	and.b32  	%r641, %r639, -16;
	mov.b32 	%r8986, 0;
$L__BB0_139:
	.pragma "nounroll";
	cvt.u64.u32 	%rd141, %r8987;
	add.s64 	%rd142, %rd3, %rd141;
	mov.b16 	%rs35, 0;
	st.local.u8 	[%rd142], %rs35;
	add.s32 	%r3639, %r8987, 1;
	cvt.u64.u32 	%rd143, %r3639;
	add.s64 	%rd144, %rd3, %rd143;
	st.local.u8 	[%rd144], %rs35;
	add.s32 	%r3640, %r8987, 2;
	cvt.u64.u32 	%rd145, %r3640;
	add.s64 	%rd146, %rd3, %rd145;
	st.local.u8 	[%rd146], %rs35;
	add.s32 	%r3641, %r8987, 3;
	cvt.u64.u32 	%rd147, %r3641;
	add.s64 	%rd148, %rd3, %rd147;
	st.local.u8 	[%rd148], %rs35;
	add.s32 	%r3642, %r8987, 4;
	cvt.u64.u32 	%rd149, %r3642;
	add.s64 	%rd150, %rd3, %rd149;
	st.local.u8 	[%rd150], %rs35;
	add.s32 	%r3643, %r8987, 5;
	cvt.u64.u32 	%rd151, %r3643;
	add.s64 	%rd152, %rd3, %rd151;
	st.local.u8 	[%rd152], %rs35;
	add.s32 	%r3644, %r8987, 6;
	cvt.u64.u32 	%rd153, %r3644;
	add.s64 	%rd154, %rd3, %rd153;
	st.local.u8 	[%rd154], %rs35;
	add.s32 	%r3645, %r8987, 7;
	cvt.u64.u32 	%rd155, %r3645;
	add.s64 	%rd156, %rd3, %rd155;
	st.local.u8 	[%rd156], %rs35;
	add.s32 	%r3646, %r8987, 8;
	cvt.u64.u32 	%rd157, %r3646;
	add.s64 	%rd158, %rd3, %rd157;
	st.local.u8 	[%rd158], %rs35;
	add.s32 	%r3647, %r8987, 9;
	cvt.u64.u32 	%rd159, %r3647;
	add.s64 	%rd160, %rd3, %rd159;
	st.local.u8 	[%rd160], %rs35;
	add.s32 	%r3648, %r8987, 10;
	cvt.u64.u32 	%rd161, %r3648;
	add.s64 	%rd162, %rd3, %rd161;
	st.local.u8 	[%rd162], %rs35;
	add.s32 	%r3649, %r8987, 11;
	cvt.u64.u32 	%rd163, %r3649;
	add.s64 	%rd164, %rd3, %rd163;
	st.local.u8 	[%rd164], %rs35;
	add.s32 	%r3650, %r8987, 12;
	cvt.u64.u32 	%rd165, %r3650;
	add.s64 	%rd166, %rd3, %rd165;
	st.local.u8 	[%rd166], %rs35;
	add.s32 	%r3651, %r8987, 13;
	cvt.u64.u32 	%rd167, %r3651;
	add.s64 	%rd168, %rd3, %rd167;
	st.local.u8 	[%rd168], %rs35;
	add.s32 	%r3652, %r8987, 14;
	cvt.u64.u32 	%rd169, %r3652;
	add.s64 	%rd170, %rd3, %rd169;
	st.local.u8 	[%rd170], %rs35;
	add.s32 	%r3653, %r8987, 15;
	cvt.u64.u32 	%rd171, %r3653;
	add.s64 	%rd172, %rd3, %rd171;
	st.local.u8 	[%rd172], %rs35;
	add.s32 	%r8987, %r8987, 16;
	add.s32 	%r8986, %r8986, 16;
	setp.ne.s32 	%p71, %r8986, %r641;
	@%p71 bra 	$L__BB0_139;
$L__BB0_140:
	setp.eq.s32 	%p72, %r640, 0;
	@%p72 bra 	$L__BB0_150;
	and.b32  	%r647, %r639, 7;
	setp.lt.u32 	%p73, %r640, 8;
	@%p73 bra 	$L__BB0_143;
	cvt.u64.u32 	%rd173, %r8987;
	add.s64 	%rd174, %rd3, %rd173;
	mov.b16 	%rs36, 0;
	st.local.u8 	[%rd174], %rs36;
	add.s32 	%r3654, %r8987, 1;
	cvt.u64.u32 	%rd175, %r3654;
	add.s64 	%rd176, %rd3, %rd175;
	st.local.u8 	[%rd176], %rs36;
	add.s32 	%r3655, %r8987, 2;
	cvt.u64.u32 	%rd177, %r3655;
	add.s64 	%rd178, %rd3, %rd177;
	st.local.u8 	[%rd178], %rs36;
	add.s32 	%r3656, %r8987, 3;
	cvt.u64.u32 	%rd179, %r3656;
	add.s64 	%rd180, %rd3, %rd179;
	st.local.u8 	[%rd180], %rs36;
	add.s32 	%r3657, %r8987, 4;
	cvt.u64.u32 	%rd181, %r3657;
	add.s64 	%rd182, %rd3, %rd181;
	st.local.u8 	[%rd182], %rs36;
	add.s32 	%r3658, %r8987, 5;
	cvt.u64.u32 	%rd183, %r3658;
	add.s64 	%rd184, %rd3, %rd183;
	st.local.u8 	[%rd184], %rs36;
	add.s32 	%r3659, %r8987, 6;
	cvt.u64.u32 	%rd185, %r3659;
	add.s64 	%rd186, %rd3, %rd185;
	st.local.u8 	[%rd186], %rs36;
	add.s32 	%r3660, %r8987, 7;
	cvt.u64.u32 	%rd187, %r3660;
	add.s64 	%rd188, %rd3, %rd187;
	st.local.u8 	[%rd188], %rs36;
	add.s32 	%r8987, %r8987, 8;
$L__BB0_143:
	setp.eq.s32 	%p74, %r647, 0;
	@%p74 bra 	$L__BB0_150;
	and.b32  	%r650, %r639, 3;
	setp.lt.u32 	%p75, %r647, 4;
	@%p75 bra 	$L__BB0_146;
	cvt.u64.u32 	%rd189, %r8987;
	add.s64 	%rd190, %rd3, %rd189;
	mov.b16 	%rs37, 0;
	st.local.u8 	[%rd190], %rs37;
	add.s32 	%r3661, %r8987, 1;
	cvt.u64.u32 	%rd191, %r3661;
	add.s64 	%rd192, %rd3, %rd191;
	st.local.u8 	[%rd192], %rs37;
	add.s32 	%r3662, %r8987, 2;
	cvt.u64.u32 	%rd193, %r3662;
	add.s64 	%rd194, %rd3, %rd193;
	st.local.u8 	[%rd194], %rs37;
	add.s32 	%r3663, %r8987, 3;
	cvt.u64.u32 	%rd195, %r3663;
	add.s64 	%rd196, %rd3, %rd195;
	st.local.u8 	[%rd196], %rs37;
	add.s32 	%r8987, %r8987, 4;
$L__BB0_146:
	setp.eq.s32 	%p76, %r650, 0;
	@%p76 bra 	$L__BB0_150;
	cvt.u64.u32 	%rd197, %r8987;
	add.s64 	%rd198, %rd3, %rd197;
	mov.b16 	%rs38, 0;
	st.local.u8 	[%rd198], %rs38;
	setp.eq.s32 	%p77, %r650, 1;
	@%p77 bra 	$L__BB0_150;
	add.s32 	%r3664, %r8987, 1;
	cvt.u64.u32 	%rd199, %r3664;
	add.s64 	%rd200, %rd3, %rd199;
	mov.b16 	%rs39, 0;
	st.local.u8 	[%rd200], %rs39;
	setp.eq.s32 	%p78, %r650, 2;
	@%p78 bra 	$L__BB0_150;
	add.s32 	%r3665, %r8987, 2;
	cvt.u64.u32 	%rd201, %r3665;
	add.s64 	%rd202, %rd3, %rd201;
	mov.b16 	%rs40, 0;
	st.local.u8 	[%rd202], %rs40;
$L__BB0_150:
	ld.local.v2.b32 	{%r3666, %r3667}, [%rd3];
	bfe.u32 	%r3668, %r3667, 16, 8;
	cvt.u16.u32 	%rs41, %r3668;
	bfe.u32 	%r3669, %r3667, 8, 8;
	bfe.u32 	%r3670, %r3667, 0, 8;
	bfe.u32 	%r3671, %r3666, 16, 8;
	cvt.u16.u32 	%rs42, %r3671;
	bfe.u32 	%r3672, %r3666, 8, 8;
	bfe.u32 	%r3673, %r3666, 0, 8;
	shl.b32 	%r3674, %r3673, 24;
	shl.b32 	%r3675, %r3672, 16;
	and.b32  	%r3676, %r3675, 16711680;
	or.b32  	%r3677, %r3676, %r3674;
	and.b16  	%rs43, %rs42, 255;
	mul.wide.u16 	%r3678, %rs43, 256;
	or.b32  	%r3679, %r3677, %r3678;
	bfe.u32 	%r3680, %r3666, 24, 8;
	or.b32  	%r3681, %r3679, %r3680;
	shl.b32 	%r3682, %r3670, 24;
	shl.b32 	%r3683, %r3669, 16;
	and.b32  	%r3684, %r3683, 16711680;
	or.b32  	%r3685, %r3684, %r3682;
	and.b16  	%rs44, %rs41, 255;
	mul.wide.u16 	%r3686, %rs44, 256;
	or.b32  	%r3687, %r3685, %r3686;
	bfe.u32 	%r3688, %r3667, 24, 8;
	or.b32  	%r3689, %r3687, %r3688;
	ld.local.v2.b32 	{%r3690, %r3691}, [%rd3+8];
	bfe.u32 	%r3692, %r3691, 16, 8;
	cvt.u16.u32 	%rs45, %r3692;
	bfe.u32 	%r3693, %r3691, 8, 8;
	bfe.u32 	%r3694, %r3691, 0, 8;
	bfe.u32 	%r3695, %r3690, 16, 8;
	cvt.u16.u32 	%rs46, %r3695;
	bfe.u32 	%r3696, %r3690, 8, 8;
	bfe.u32 	%r3697, %r3690, 0, 8;
	shl.b32 	%r3698, %r3697, 24;
	shl.b32 	%r3699, %r3696, 16;
	and.b32  	%r3700, %r3699, 16711680;
	or.b32  	%r3701, %r3700, %r3698;
	and.b16  	%rs47, %rs46, 255;
	mul.wide.u16 	%r3702, %rs47, 256;
	or.b32  	%r3703, %r3701, %r3702;
	bfe.u32 	%r3704, %r3690, 24, 8;
	or.b32  	%r3705, %r3703, %r3704;
	shl.b32 	%r3706, %r3694, 24;
	shl.b32 	%r3707, %r3693, 16;
	and.b32  	%r3708, %r3707, 16711680;
	or.b32  	%r3709, %r3708, %r3706;
	and.b16  	%rs48, %rs45, 255;
	mul.wide.u16 	%r3710, %rs48, 256;
	or.b32  	%r3711, %r3709, %r3710;
	bfe.u32 	%r3712, %r3691, 24, 8;
	or.b32  	%r3713, %r3711, %r3712;
	ld.local.v2.b32 	{%r3714, %r3715}, [%rd3+16];
	bfe.u32 	%r3716, %r3715, 16, 8;
	cvt.u16.u32 	%rs49, %r3716;
	bfe.u32 	%r3717, %r3715, 8, 8;
	bfe.u32 	%r3718, %r3715, 0, 8;
	bfe.u32 	%r3719, %r3714, 16, 8;
	cvt.u16.u32 	%rs50, %r3719;
	bfe.u32 	%r3720, %r3714, 8, 8;
	bfe.u32 	%r3721, %r3714, 0, 8;
	shl.b32 	%r3722, %r3721, 24;
	shl.b32 	%r3723, %r3720, 16;
	and.b32  	%r3724, %r3723, 16711680;
	or.b32  	%r3725, %r3724, %r3722;
	and.b16  	%rs51, %rs50, 255;
	mul.wide.u16 	%r3726, %rs51, 256;
	or.b32  	%r3727, %r3725, %r3726;
	bfe.u32 	%r3728, %r3714, 24, 8;
	or.b32  	%r3729, %r3727, %r3728;
	shl.b32 	%r3730, %r3718, 24;
	shl.b32 	%r3731, %r3717, 16;
	and.b32  	%r3732, %r3731, 16711680;
	or.b32  	%r3733, %r3732, %r3730;
	and.b16  	%rs52, %rs49, 255;
	mul.wide.u16 	%r3734, %rs52, 256;
	or.b32  	%r3735, %r3733, %r3734;
	bfe.u32 	%r3736, %r3715, 24, 8;
	or.b32  	%r3737, %r3735, %r3736;
	ld.local.v2.b32 	{%r3738, %r3739}, [%rd3+24];
	bfe.u32 	%r3740, %r3739, 16, 8;
	cvt.u16.u32 	%rs53, %r3740;
	bfe.u32 	%r3741, %r3739, 8, 8;
	bfe.u32 	%r3742, %r3739, 0, 8;
	bfe.u32 	%r3743, %r3738, 16, 8;
	cvt.u16.u32 	%rs54, %r3743;
	bfe.u32 	%r3744, %r3738, 8, 8;
	bfe.u32 	%r3745, %r3738, 0, 8;
	shl.b32 	%r3746, %r3745, 24;
	shl.b32 	%r3747, %r3744, 16;
	and.b32  	%r3748, %r3747, 16711680;
	or.b32  	%r3749, %r3748, %r3746;
	and.b16  	%rs55, %rs54, 255;
	mul.wide.u16 	%r3750, %rs55, 256;
	or.b32  	%r3751, %r3749, %r3750;
	bfe.u32 	%r3752, %r3738, 24, 8;
	or.b32  	%r3753, %r3751, %r3752;
	shl.b32 	%r3754, %r3742, 24;
	shl.b32 	%r3755, %r3741, 16;
	and.b32  	%r3756, %r3755, 16711680;
	or.b32  	%r3757, %r3756, %r3754;
	and.b16  	%rs56, %rs53, 255;
	mul.wide.u16 	%r3758, %rs56, 256;
	or.b32  	%r3759, %r3757, %r3758;
	bfe.u32 	%r3760, %r3739, 24, 8;
	or.b32  	%r3761, %r3759, %r3760;
	ld.local.v2.b32 	{%r3762, %r3763}, [%rd3+32];
	bfe.u32 	%r3764, %r3763, 16, 8;
	cvt.u16.u32 	%rs57, %r3764;
	bfe.u32 	%r3765, %r3763, 8, 8;
	bfe.u32 	%r3766, %r3763, 0, 8;
	bfe.u32 	%r3767, %r3762, 16, 8;
	cvt.u16.u32 	%rs58, %r3767;
	bfe.u32 	%r3768, %r3762, 8, 8;
	bfe.u32 	%r3769, %r3762, 0, 8;
	shl.b32 	%r3770, %r3769, 24;
	shl.b32 	%r3771, %r3768, 16;
	and.b32  	%r3772, %r3771, 16711680;
	or.b32  	%r3773, %r3772, %r3770;
	and.b16  	%rs59, %rs58, 255;
	mul.wide.u16 	%r3774, %rs59, 256;
	or.b32  	%r3775, %r3773, %r3774;
	bfe.u32 	%r3776, %r3762, 24, 8;
	or.b32  	%r3777, %r3775, %r3776;
	shl.b32 	%r3778, %r3766, 24;
	shl.b32 	%r3779, %r3765, 16;
	and.b32  	%r3780, %r3779, 16711680;
	or.b32  	%r3781, %r3780, %r3778;
	and.b16  	%rs60, %rs57, 255;
	mul.wide.u16 	%r3782, %rs60, 256;
	or.b32  	%r3783, %r3781, %r3782;
	bfe.u32 	%r3784, %r3763, 24, 8;
	or.b32  	%r3785, %r3783, %r3784;
	ld.local.v2.b32 	{%r3786, %r3787}, [%rd3+40];
	bfe.u32 	%r3788, %r3787, 16, 8;
	cvt.u16.u32 	%rs61, %r3788;
	bfe.u32 	%r3789, %r3787, 8, 8;
	bfe.u32 	%r3790, %r3787, 0, 8;
	bfe.u32 	%r3791, %r3786, 16, 8;
	cvt.u16.u32 	%rs62, %r3791;
	bfe.u32 	%r3792, %r3786, 8, 8;
	bfe.u32 	%r3793, %r3786, 0, 8;
	shl.b32 	%r3794, %r3793, 24;
	shl.b32 	%r3795, %r3792, 16;
	and.b32  	%r3796, %r3795, 16711680;
	or.b32  	%r3797, %r3796, %r3794;
	and.b16  	%rs63, %rs62, 255;
	mul.wide.u16 	%r3798, %rs63, 256;
	or.b32  	%r3799, %r3797, %r3798;
	bfe.u32 	%r3800, %r3786, 24, 8;
	or.b32  	%r3801, %r3799, %r3800;
	shl.b32 	%r3802, %r3790, 24;
	shl.b32 	%r3803, %r3789, 16;
	and.b32  	%r3804, %r3803, 16711680;
	or.b32  	%r3805, %r3804, %r3802;
	and.b16  	%rs64, %rs61, 255;
	mul.wide.u16 	%r3806, %rs64, 256;
	or.b32  	%r3807, %r3805, %r3806;
	bfe.u32 	%r3808, %r3787, 24, 8;
	or.b32  	%r3809, %r3807, %r3808;
	ld.local.v2.b32 	{%r3810, %r3811}, [%rd3+48];
	bfe.u32 	%r3812, %r3811, 16, 8;
	cvt.u16.u32 	%rs65, %r3812;
	bfe.u32 	%r3813, %r3811, 8, 8;
	bfe.u32 	%r3814, %r3811, 0, 8;
	bfe.u32 	%r3815, %r3810, 16, 8;
	cvt.u16.u32 	%rs66, %r3815;
	bfe.u32 	%r3816, %r3810, 8, 8;
	bfe.u32 	%r3817, %r3810, 0, 8;
	shl.b32 	%r3818, %r3817, 24;
	shl.b32 	%r3819, %r3816, 16;
	and.b32  	%r3820, %r3819, 16711680;
	or.b32  	%r3821, %r3820, %r3818;
	and.b16  	%rs67, %rs66, 255;
	mul.wide.u16 	%r3822, %rs67, 256;
	or.b32  	%r3823, %r3821, %r3822;
	bfe.u32 	%r3824, %r3810, 24, 8;
	or.b32  	%r3825, %r3823, %r3824;
	shl.b32 	%r3826, %r3814, 24;
	shl.b32 	%r3827, %r3813, 16;
	and.b32  	%r3828, %r3827, 16711680;
	or.b32  	%r3829, %r3828, %r3826;
	and.b16  	%rs68, %rs65, 255;
	mul.wide.u16 	%r3830, %rs68, 256;
	or.b32  	%r3831, %r3829, %r3830;
	bfe.u32 	%r3832, %r3811, 24, 8;
	or.b32  	%r3833, %r3831, %r3832;
	ld.local.v2.b32 	{%r3834, %r3835}, [%rd3+56];
	bfe.u32 	%r3836, %r3835, 16, 8;
	cvt.u16.u32 	%rs69, %r3836;
	bfe.u32 	%r3837, %r3835, 8, 8;
	bfe.u32 	%r3838, %r3835, 0, 8;
	bfe.u32 	%r3839, %r3834, 16, 8;
	cvt.u16.u32 	%rs70, %r3839;
	bfe.u32 	%r3840, %r3834, 8, 8;
	bfe.u32 	%r3841, %r3834, 0, 8;
	shl.b32 	%r3842, %r3841, 24;
	shl.b32 	%r3843, %r3840, 16;
	and.b32  	%r3844, %r3843, 16711680;
	or.b32  	%r3845, %r3844, %r3842;
	and.b16  	%rs71, %rs70, 255;
	mul.wide.u16 	%r3846, %rs71, 256;
	or.b32  	%r3847, %r3845, %r3846;
	bfe.u32 	%r3848, %r3834, 24, 8;
	or.b32  	%r3849, %r3847, %r3848;
	shl.b32 	%r3850, %r3838, 24;
	shl.b32 	%r3851, %r3837, 16;
	and.b32  	%r3852, %r3851, 16711680;
	or.b32  	%r3853, %r3852, %r3850;
	and.b16  	%rs72, %rs69, 255;
	mul.wide.u16 	%r3854, %rs72, 256;
	or.b32  	%r3855, %r3853, %r3854;
	bfe.u32 	%r3856, %r3835, 24, 8;
	or.b32  	%r3857, %r3855, %r3856;
	shf.l.wrap.b32 	%r3858, %r3847, %r3849, 15;
	shf.l.wrap.b32 	%r3859, %r3847, %r3849, 13;
	xor.b32  	%r3860, %r3858, %r3859;
	shr.u32 	%r3861, %r3847, 10;
	xor.b32  	%r3862, %r3860, %r3861;
	add.s32 	%r3863, %r3862, %r3785;
	shf.l.wrap.b32 	%r3864, %r3689, %r3689, 25;
	shf.l.wrap.b32 	%r3865, %r3687, %r3689, 14;
	xor.b32  	%r3866, %r3864, %r3865;
	shr.u32 	%r3867, %r3689, 3;
	xor.b32  	%r3868, %r3866, %r3867;
	add.s32 	%r3869, %r3863, %r3681;
	add.s32 	%r3870, %r3869, %r3868;
	shf.l.wrap.b32 	%r3871, %r3855, %r3857, 15;
	shf.l.wrap.b32 	%r3872, %r3855, %r3857, 13;
	xor.b32  	%r3873, %r3871, %r3872;
	shr.u32 	%r3874, %r3855, 10;
	xor.b32  	%r3875, %r3873, %r3874;
	add.s32 	%r3876, %r3875, %r3801;
	shf.l.wrap.b32 	%r3877, %r3705, %r3705, 25;
	shf.l.wrap.b32 	%r3878, %r3703, %r3705, 14;
	xor.b32  	%r3879, %r3877, %r3878;
	shr.u32 	%r3880, %r3705, 3;
	xor.b32  	%r3881, %r3879, %r3880;
	add.s32 	%r3882, %r3876, %r3689;
	add.s32 	%r3883, %r3882, %r3881;
	shf.l.wrap.b32 	%r3884, %r3870, %r3870, 15;
	shf.l.wrap.b32 	%r3885, %r3870, %r3870, 13;
	xor.b32  	%r3886, %r3884, %r3885;
	shr.u32 	%r3887, %r3870, 10;
	xor.b32  	%r3888, %r3886, %r3887;
	add.s32 	%r3889, %r3888, %r3809;
	shf.l.wrap.b32 	%r3890, %r3713, %r3713, 25;
	shf.l.wrap.b32 	%r3891, %r3711, %r3713, 14;
	xor.b32  	%r3892, %r3890, %r3891;
	shr.u32 	%r3893, %r3713, 3;
	xor.b32  	%r3894, %r3892, %r3893;
	add.s32 	%r3895, %r3889, %r3705;
	add.s32 	%r3896, %r3895, %r3894;
	shf.l.wrap.b32 	%r3897, %r3883, %r3883, 15;
	shf.l.wrap.b32 	%r3898, %r3883, %r3883, 13;
	xor.b32  	%r3899, %r3897, %r3898;
	shr.u32 	%r3900, %r3883, 10;
	xor.b32  	%r3901, %r3899, %r3900;
	add.s32 	%r3902, %r3901, %r3825;
	shf.l.wrap.b32 	%r3903, %r3729, %r3729, 25;
	shf.l.wrap.b32 	%r3904, %r3727, %r3729, 14;
	xor.b32  	%r3905, %r3903, %r3904;
	shr.u32 	%r3906, %r3729, 3;
	xor.b32  	%r3907, %r3905, %r3906;
	add.s32 	%r3908, %r3902, %r3713;
	add.s32 	%r3909, %r3908, %r3907;
	shf.l.wrap.b32 	%r3910, %r3896, %r3896, 15;
	shf.l.wrap.b32 	%r3911, %r3896, %r3896, 13;
	xor.b32  	%r3912, %r3910, %r3911;
	shr.u32 	%r3913, %r3896, 10;
	xor.b32  	%r3914, %r3912, %r3913;
	add.s32 	%r3915, %r3914, %r3833;
	shf.l.wrap.b32 	%r3916, %r3737, %r3737, 25;
	shf.l.wrap.b32 	%r3917, %r3735, %r3737, 14;
	xor.b32  	%r3918, %r3916, %r3917;
	shr.u32 	%r3919, %r3737, 3;
	xor.b32  	%r3920, %r3918, %r3919;
	add.s32 	%r3921, %r3915, %r3729;
	add.s32 	%r3922, %r3921, %r3920;
	shf.l.wrap.b32 	%r3923, %r3909, %r3909, 15;
	shf.l.wrap.b32 	%r3924, %r3909, %r3909, 13;
	xor.b32  	%r3925, %r3923, %r3924;
	shr.u32 	%r3926, %r3909, 10;
	xor.b32  	%r3927, %r3925, %r3926;
	add.s32 	%r3928, %r3927, %r3849;
	shf.l.wrap.b32 	%r3929, %r3753, %r3753, 25;
	shf.l.wrap.b32 	%r3930, %r3751, %r3753, 14;
	xor.b32  	%r3931, %r3929, %r3930;
	shr.u32 	%r3932, %r3753, 3;
	xor.b32  	%r3933, %r3931, %r3932;
	add.s32 	%r3934, %r3928, %r3737;
	add.s32 	%r3935, %r3934, %r3933;
	shf.l.wrap.b32 	%r3936, %r3922, %r3922, 15;
	shf.l.wrap.b32 	%r3937, %r3922, %r3922, 13;
	xor.b32  	%r3938, %r3936, %r3937;
	shr.u32 	%r3939, %r3922, 10;
	xor.b32  	%r3940, %r3938, %r3939;
	add.s32 	%r3941, %r3940, %r3857;
	shf.l.wrap.b32 	%r3942, %r3761, %r3761, 25;
	shf.l.wrap.b32 	%r3943, %r3759, %r3761, 14;
	xor.b32  	%r3944, %r3942, %r3943;
	shr.u32 	%r3945, %r3761, 3;
	xor.b32  	%r3946, %r3944, %r3945;
	add.s32 	%r3947, %r3941, %r3753;
	add.s32 	%r3948, %r3947, %r3946;
	shf.l.wrap.b32 	%r3949, %r3935, %r3935, 15;
	shf.l.wrap.b32 	%r3950, %r3935, %r3935, 13;
	xor.b32  	%r3951, %r3949, %r3950;
	shr.u32 	%r3952, %r3935, 10;
	xor.b32  	%r3953, %r3951, %r3952;
	add.s32 	%r3954, %r3953, %r3870;
	shf.l.wrap.b32 	%r3955, %r3777, %r3777, 25;
	shf.l.wrap.b32 	%r3956, %r3775, %r3777, 14;
	xor.b32  	%r3957, %r3955, %r3956;
	shr.u32 	%r3958, %r3777, 3;
	xor.b32  	%r3959, %r3957, %r3958;
	add.s32 	%r3960, %r3954, %r3761;
	add.s32 	%r3961, %r3960, %r3959;
	shf.l.wrap.b32 	%r3962, %r3948, %r3948, 15;
	shf.l.wrap.b32 	%r3963, %r3948, %r3948, 13;
	xor.b32  	%r3964, %r3962, %r3963;
	shr.u32 	%r3965, %r3948, 10;
	xor.b32  	%r3966, %r3964, %r3965;
	add.s32 	%r3967, %r3966, %r3883;
	shf.l.wrap.b32 	%r3968, %r3785, %r3785, 25;
	shf.l.wrap.b32 	%r3969, %r3783, %r3785, 14;
	xor.b32  	%r3970, %r3968, %r3969;
	shr.u32 	%r3971, %r3785, 3;
	xor.b32  	%r3972, %r3970, %r3971;
	add.s32 	%r3973, %r3967, %r3777;
	add.s32 	%r3974, %r3973, %r3972;
	shf.l.wrap.b32 	%r3975, %r3961, %r3961, 15;
	shf.l.wrap.b32 	%r3976, %r3961, %r3961, 13;
	xor.b32  	%r3977, %r3975, %r3976;
	shr.u32 	%r3978, %r3961, 10;
	xor.b32  	%r3979, %r3977, %r3978;
	add.s32 	%r3980, %r3979, %r3896;
	shf.l.wrap.b32 	%r3981, %r3801, %r3801, 25;
	shf.l.wrap.b32 	%r3982, %r3799, %r3801, 14;
	xor.b32  	%r3983, %r3981, %r3982;
	shr.u32 	%r3984, %r3801, 3;
	xor.b32  	%r3985, %r3983, %r3984;
	add.s32 	%r3986, %r3980, %r3785;
	add.s32 	%r3987, %r3986, %r3985;
	shf.l.wrap.b32 	%r3988, %r3974, %r3974, 15;
	shf.l.wrap.b32 	%r3989, %r3974, %r3974, 13;
	xor.b32  	%r3990, %r3988, %r3989;
	shr.u32 	%r3991, %r3974, 10;
	xor.b32  	%r3992, %r3990, %r3991;
	add.s32 	%r3993, %r3992, %r3909;
	shf.l.wrap.b32 	%r3994, %r3809, %r3809, 25;
	shf.l.wrap.b32 	%r3995, %r3807, %r3809, 14;
	xor.b32  	%r3996, %r3994, %r3995;
	shr.u32 	%r3997, %r3809, 3;
	xor.b32  	%r3998, %r3996, %r3997;
	add.s32 	%r3999, %r3993, %r3801;
	add.s32 	%r4000, %r3999, %r3998;
	shf.l.wrap.b32 	%r4001, %r3987, %r3987, 15;
	shf.l.wrap.b32 	%r4002, %r3987, %r3987, 13;
	xor.b32  	%r4003, %r4001, %r4002;
	shr.u32 	%r4004, %r3987, 10;
	xor.b32  	%r4005, %r4003, %r4004;
	add.s32 	%r4006, %r4005, %r3922;
	shf.l.wrap.b32 	%r4007, %r3825, %r3825, 25;
	shf.l.wrap.b32 	%r4008, %r3823, %r3825, 14;
	xor.b32  	%r4009, %r4007, %r4008;
	shr.u32 	%r4010, %r3825, 3;
	xor.b32  	%r4011, %r4009, %r4010;
	add.s32 	%r4012, %r4006, %r3809;
	add.s32 	%r4013, %r4012, %r4011;
	shf.l.wrap.b32 	%r4014, %r4000, %r4000, 15;
	shf.l.wrap.b32 	%r4015, %r4000, %r4000, 13;
	xor.b32  	%r4016, %r4014, %r4015;
	shr.u32 	%r4017, %r4000, 10;
	xor.b32  	%r4018, %r4016, %r4017;
	add.s32 	%r4019, %r4018, %r3935;
	shf.l.wrap.b32 	%r4020, %r3833, %r3833, 25;
	shf.l.wrap.b32 	%r4021, %r3831, %r3833, 14;
	xor.b32  	%r4022, %r4020, %r4021;
	shr.u32 	%r4023, %r3833, 3;
	xor.b32  	%r4024, %r4022, %r4023;
	add.s32 	%r4025, %r4019, %r3825;
	add.s32 	%r4026, %r4025, %r4024;
	shf.l.wrap.b32 	%r4027, %r4013, %r4013, 15;
	shf.l.wrap.b32 	%r4028, %r4013, %r4013, 13;
	xor.b32  	%r4029, %r4027, %r4028;
	shr.u32 	%r4030, %r4013, 10;
	xor.b32  	%r4031, %r4029, %r4030;
	add.s32 	%r4032, %r4031, %r3948;
	shf.l.wrap.b32 	%r4033, %r3849, %r3849, 25;
	shf.l.wrap.b32 	%r4034, %r3847, %r3849, 14;
	xor.b32  	%r4035, %r4033, %r4034;
	shr.u32 	%r4036, %r3849, 3;
	xor.b32  	%r4037, %r4035, %r4036;
	add.s32 	%r4038, %r4032, %r3833;
	add.s32 	%r4039, %r4038, %r4037;
	shf.l.wrap.b32 	%r4040, %r4026, %r4026, 15;
	shf.l.wrap.b32 	%r4041, %r4026, %r4026, 13;
	xor.b32  	%r4042, %r4040, %r4041;
	shr.u32 	%r4043, %r4026, 10;
	xor.b32  	%r4044, %r4042, %r4043;
	add.s32 	%r4045, %r4044, %r3961;
	shf.l.wrap.b32 	%r4046, %r3857, %r3857, 25;
	shf.l.wrap.b32 	%r4047, %r3855, %r3857, 14;
	xor.b32  	%r4048, %r4046, %r4047;
	shr.u32 	%r4049, %r3857, 3;
	xor.b32  	%r4050, %r4048, %r4049;
	add.s32 	%r4051, %r4045, %r3849;
	add.s32 	%r4052, %r4051, %r4050;
	shf.l.wrap.b32 	%r4053, %r4039, %r4039, 15;
	shf.l.wrap.b32 	%r4054, %r4039, %r4039, 13;
	xor.b32  	%r4055, %r4053, %r4054;
	shr.u32 	%r4056, %r4039, 10;
	xor.b32  	%r4057, %r4055, %r4056;
	add.s32 	%r4058, %r4057, %r3974;
	shf.l.wrap.b32 	%r4059, %r3870, %r3870, 25;
	shf.l.wrap.b32 	%r4060, %r3870, %r3870, 14;
	xor.b32  	%r4061, %r4059, %r4060;
	shr.u32 	%r4062, %r3870, 3;
	xor.b32  	%r4063, %r4061, %r4062;
	add.s32 	%r4064, %r4058, %r3857;
	add.s32 	%r4065, %r4064, %r4063;
	shf.l.wrap.b32 	%r4066, %r4052, %r4052, 15;
	shf.l.wrap.b32 	%r4067, %r4052, %r4052, 13;
	xor.b32  	%r4068, %r4066, %r4067;
	shr.u32 	%r4069, %r4052, 10;
	xor.b32  	%r4070, %r4068, %r4069;
	add.s32 	%r4071, %r4070, %r3987;
	shf.l.wrap.b32 	%r4072, %r3883, %r3883, 25;
	shf.l.wrap.b32 	%r4073, %r3883, %r3883, 14;
	xor.b32  	%r4074, %r4072, %r4073;
	shr.u32 	%r4075, %r3883, 3;
	xor.b32  	%r4076, %r4074, %r4075;
	add.s32 	%r4077, %r4071, %r3870;
	add.s32 	%r4078, %r4077, %r4076;
	shf.l.wrap.b32 	%r4079, %r4065, %r4065, 15;
	shf.l.wrap.b32 	%r4080, %r4065, %r4065, 13;
	xor.b32  	%r4081, %r4079, %r4080;
	shr.u32 	%r4082, %r4065, 10;
	xor.b32  	%r4083, %r4081, %r4082;
	add.s32 	%r4084, %r4083, %r4000;
	shf.l.wrap.b32 	%r4085, %r3896, %r3896, 25;
	shf.l.wrap.b32 	%r4086, %r3896, %r3896, 14;
	xor.b32  	%r4087, %r4085, %r4086;
	shr.u32 	%r4088, %r3896, 3;
	xor.b32  	%r4089, %r4087, %r4088;
	add.s32 	%r4090, %r4084, %r3883;
	add.s32 	%r4091, %r4090, %r4089;
	shf.l.wrap.b32 	%r4092, %r4078, %r4078, 15;
	shf.l.wrap.b32 	%r4093, %r4078, %r4078, 13;
	xor.b32  	%r4094, %r4092, %r4093;
	shr.u32 	%r4095, %r4078, 10;
	xor.b32  	%r4096, %r4094, %r4095;
	add.s32 	%r4097, %r4096, %r4013;
	shf.l.wrap.b32 	%r4098, %r3909, %r3909, 25;
	shf.l.wrap.b32 	%r4099, %r3909, %r3909, 14;
	xor.b32  	%r4100, %r4098, %r4099;
	shr.u32 	%r4101, %r3909, 3;
	xor.b32  	%r4102, %r4100, %r4101;
	add.s32 	%r4103, %r4097, %r3896;
	add.s32 	%r4104, %r4103, %r4102;
	shf.l.wrap.b32 	%r4105, %r4091, %r4091, 15;
	shf.l.wrap.b32 	%r4106, %r4091, %r4091, 13;
	xor.b32  	%r4107, %r4105, %r4106;
	shr.u32 	%r4108, %r4091, 10;
	xor.b32  	%r4109, %r4107, %r4108;
	add.s32 	%r4110, %r4109, %r4026;
	shf.l.wrap.b32 	%r4111, %r3922, %r3922, 25;
	shf.l.wrap.b32 	%r4112, %r3922, %r3922, 14;
	xor.b32  	%r4113, %r4111, %r4112;
	shr.u32 	%r4114, %r3922, 3;
	xor.b32  	%r4115, %r4113, %r4114;
	add.s32 	%r4116, %r4110, %r3909;
	add.s32 	%r4117, %r4116, %r4115;
	shf.l.wrap.b32 	%r4118, %r4104, %r4104, 15;
	shf.l.wrap.b32 	%r4119, %r4104, %r4104, 13;
	xor.b32  	%r4120, %r4118, %r4119;
	shr.u32 	%r4121, %r4104, 10;
	xor.b32  	%r4122, %r4120, %r4121;
	add.s32 	%r4123, %r4122, %r4039;
	shf.l.wrap.b32 	%r4124, %r3935, %r3935, 25;
	shf.l.wrap.b32 	%r4125, %r3935, %r3935, 14;
	xor.b32  	%r4126, %r4124, %r4125;
	shr.u32 	%r4127, %r3935, 3;
	xor.b32  	%r4128, %r4126, %r4127;
	add.s32 	%r4129, %r4123, %r3922;
	add.s32 	%r4130, %r4129, %r4128;
	shf.l.wrap.b32 	%r4131, %r4117, %r4117, 15;
	shf.l.wrap.b32 	%r4132, %r4117, %r4117, 13;
	xor.b32  	%r4133, %r4131, %r4132;
	shr.u32 	%r4134, %r4117, 10;
	xor.b32  	%r4135, %r4133, %r4134;
	add.s32 	%r4136, %r4135, %r4052;
	shf.l.wrap.b32 	%r4137, %r3948, %r3948, 25;
	shf.l.wrap.b32 	%r4138, %r3948, %r3948, 14;
	xor.b32  	%r4139, %r4137, %r4138;
	shr.u32 	%r4140, %r3948, 3;
	xor.b32  	%r4141, %r4139, %r4140;
	add.s32 	%r4142, %r4136, %r3935;
	add.s32 	%r4143, %r4142, %r4141;
	shf.l.wrap.b32 	%r4144, %r4130, %r4130, 15;
	shf.l.wrap.b32 	%r4145, %r4130, %r4130, 13;
	xor.b32  	%r4146, %r4144, %r4145;
	shr.u32 	%r4147, %r4130, 10;
	xor.b32  	%r4148, %r4146, %r4147;
	add.s32 	%r4149, %r4148, %r4065;
	shf.l.wrap.b32 	%r4150, %r3961, %r3961, 25;
	shf.l.wrap.b32 	%r4151, %r3961, %r3961, 14;
	xor.b32  	%r4152, %r4150, %r4151;
	shr.u32 	%r4153, %r3961, 3;
	xor.b32  	%r4154, %r4152, %r4153;
	add.s32 	%r4155, %r4149, %r3948;
	add.s32 	%r4156, %r4155, %r4154;
	shf.l.wrap.b32 	%r4157, %r4143, %r4143, 15;
	shf.l.wrap.b32 	%r4158, %r4143, %r4143, 13;
	xor.b32  	%r4159, %r4157, %r4158;
	shr.u32 	%r4160, %r4143, 10;
	xor.b32  	%r4161, %r4159, %r4160;
	add.s32 	%r4162, %r4161, %r4078;
	shf.l.wrap.b32 	%r4163, %r3974, %r3974, 25;
	shf.l.wrap.b32 	%r4164, %r3974, %r3974, 14;
	xor.b32  	%r4165, %r4163, %r4164;
	shr.u32 	%r4166, %r3974, 3;
	xor.b32  	%r4167, %r4165, %r4166;
	add.s32 	%r4168, %r4162, %r3961;
	add.s32 	%r4169, %r4168, %r4167;
	shf.l.wrap.b32 	%r4170, %r4156, %r4156, 15;
	shf.l.wrap.b32 	%r4171, %r4156, %r4156, 13;
	xor.b32  	%r4172, %r4170, %r4171;
	shr.u32 	%r4173, %r4156, 10;
	xor.b32  	%r4174, %r4172, %r4173;
	add.s32 	%r4175, %r4174, %r4091;
	shf.l.wrap.b32 	%r4176, %r3987, %r3987, 25;
	shf.l.wrap.b32 	%r4177, %r3987, %r3987, 14;
	xor.b32  	%r4178, %r4176, %r4177;
	shr.u32 	%r4179, %r3987, 3;
	xor.b32  	%r4180, %r4178, %r4179;
	add.s32 	%r4181, %r4175, %r3974;
	add.s32 	%r4182, %r4181, %r4180;
	shf.l.wrap.b32 	%r4183, %r4169, %r4169, 15;
	shf.l.wrap.b32 	%r4184, %r4169, %r4169, 13;
	xor.b32  	%r4185, %r4183, %r4184;
	shr.u32 	%r4186, %r4169, 10;
	xor.b32  	%r4187, %r4185, %r4186;
	add.s32 	%r4188, %r4187, %r4104;
	shf.l.wrap.b32 	%r4189, %r4000, %r4000, 25;
	shf.l.wrap.b32 	%r4190, %r4000, %r4000, 14;
	xor.b32  	%r4191, %r4189, %r4190;
	shr.u32 	%r4192, %r4000, 3;
	xor.b32  	%r4193, %r4191, %r4192;
	add.s32 	%r4194, %r4188, %r3987;
	add.s32 	%r4195, %r4194, %r4193;
	shf.l.wrap.b32 	%r4196, %r4182, %r4182, 15;
	shf.l.wrap.b32 	%r4197, %r4182, %r4182, 13;
	xor.b32  	%r4198, %r4196, %r4197;
	shr.u32 	%r4199, %r4182, 10;
	xor.b32  	%r4200, %r4198, %r4199;
	add.s32 	%r4201, %r4200, %r4117;
	shf.l.wrap.b32 	%r4202, %r4013, %r4013, 25;
	shf.l.wrap.b32 	%r4203, %r4013, %r4013, 14;
	xor.b32  	%r4204, %r4202, %r4203;
	shr.u32 	%r4205, %r4013, 3;
	xor.b32  	%r4206, %r4204, %r4205;
	add.s32 	%r4207, %r4201, %r4000;
	add.s32 	%r4208, %r4207, %r4206;
	shf.l.wrap.b32 	%r4209, %r4195, %r4195, 15;
	shf.l.wrap.b32 	%r4210, %r4195, %r4195, 13;
	xor.b32  	%r4211, %r4209, %r4210;
	shr.u32 	%r4212, %r4195, 10;
	xor.b32  	%r4213, %r4211, %r4212;
	add.s32 	%r4214, %r4213, %r4130;
	shf.l.wrap.b32 	%r4215, %r4026, %r4026, 25;
	shf.l.wrap.b32 	%r4216, %r4026, %r4026, 14;
	xor.b32  	%r4217, %r4215, %r4216;
	shr.u32 	%r4218, %r4026, 3;
	xor.b32  	%r4219, %r4217, %r4218;
	add.s32 	%r4220, %r4214, %r4013;
	add.s32 	%r4221, %r4220, %r4219;
	shf.l.wrap.b32 	%r4222, %r4208, %r4208, 15;
	shf.l.wrap.b32 	%r4223, %r4208, %r4208, 13;
	xor.b32  	%r4224, %r4222, %r4223;
	shr.u32 	%r4225, %r4208, 10;
	xor.b32  	%r4226, %r4224, %r4225;
	add.s32 	%r4227, %r4226, %r4143;
	shf.l.wrap.b32 	%r4228, %r4039, %r4039, 25;
	shf.l.wrap.b32 	%r4229, %r4039, %r4039, 14;
	xor.b32  	%r4230, %r4228, %r4229;
	shr.u32 	%r4231, %r4039, 3;
	xor.b32  	%r4232, %r4230, %r4231;
	add.s32 	%r4233, %r4227, %r4026;
	add.s32 	%r4234, %r4233, %r4232;
	shf.l.wrap.b32 	%r4235, %r4221, %r4221, 15;
	shf.l.wrap.b32 	%r4236, %r4221, %r4221, 13;
	xor.b32  	%r4237, %r4235, %r4236;
	shr.u32 	%r4238, %r4221, 10;
	xor.b32  	%r4239, %r4237, %r4238;
	add.s32 	%r4240, %r4239, %r4156;
	shf.l.wrap.b32 	%r4241, %r4052, %r4052, 25;
	shf.l.wrap.b32 	%r4242, %r4052, %r4052, 14;
	xor.b32  	%r4243, %r4241, %r4242;
	shr.u32 	%r4244, %r4052, 3;
	xor.b32  	%r4245, %r4243, %r4244;
	add.s32 	%r4246, %r4240, %r4039;
	add.s32 	%r4247, %r4246, %r4245;
	shf.l.wrap.b32 	%r4248, %r4234, %r4234, 15;
	shf.l.wrap.b32 	%r4249, %r4234, %r4234, 13;
	xor.b32  	%r4250, %r4248, %r4249;
	shr.u32 	%r4251, %r4234, 10;
	xor.b32  	%r4252, %r4250, %r4251;
	add.s32 	%r4253, %r4252, %r4169;
	shf.l.wrap.b32 	%r4254, %r4065, %r4065, 25;
	shf.l.wrap.b32 	%r4255, %r4065, %r4065, 14;
	xor.b32  	%r4256, %r4254, %r4255;
	shr.u32 	%r4257, %r4065, 3;
	xor.b32  	%r4258, %r4256, %r4257;
	add.s32 	%r4259, %r4253, %r4052;
	add.s32 	%r4260, %r4259, %r4258;
	shf.l.wrap.b32 	%r4261, %r4247, %r4247, 15;
	shf.l.wrap.b32 	%r4262, %r4247, %r4247, 13;
	xor.b32  	%r4263, %r4261, %r4262;
	shr.u32 	%r4264, %r4247, 10;
	xor.b32  	%r4265, %r4263, %r4264;
	add.s32 	%r4266, %r4265, %r4182;
	shf.l.wrap.b32 	%r4267, %r4078, %r4078, 25;
	shf.l.wrap.b32 	%r4268, %r4078, %r4078, 14;
	xor.b32  	%r4269, %r4267, %r4268;
	shr.u32 	%r4270, %r4078, 3;
	xor.b32  	%r4271, %r4269, %r4270;
	add.s32 	%r4272, %r4266, %r4065;
	add.s32 	%r4273, %r4272, %r4271;
	shf.l.wrap.b32 	%r4274, %r4260, %r4260, 15;
	shf.l.wrap.b32 	%r4275, %r4260, %r4260, 13;
	xor.b32  	%r4276, %r4274, %r4275;
	shr.u32 	%r4277, %r4260, 10;
	xor.b32  	%r4278, %r4276, %r4277;
	add.s32 	%r4279, %r4278, %r4195;
	shf.l.wrap.b32 	%r4280, %r4091, %r4091, 25;
	shf.l.wrap.b32 	%r4281, %r4091, %r4091, 14;
	xor.b32  	%r4282, %r4280, %r4281;
	shr.u32 	%r4283, %r4091, 3;
	xor.b32  	%r4284, %r4282, %r4283;
	add.s32 	%r4285, %r4279, %r4078;
	add.s32 	%r4286, %r4285, %r4284;
	shf.l.wrap.b32 	%r4287, %r4273, %r4273, 15;
	shf.l.wrap.b32 	%r4288, %r4273, %r4273, 13;
	xor.b32  	%r4289, %r4287, %r4288;
	shr.u32 	%r4290, %r4273, 10;
	xor.b32  	%r4291, %r4289, %r4290;
	add.s32 	%r4292, %r4291, %r4208;
	shf.l.wrap.b32 	%r4293, %r4104, %r4104, 25;
	shf.l.wrap.b32 	%r4294, %r4104, %r4104, 14;
	xor.b32  	%r4295, %r4293, %r4294;
	shr.u32 	%r4296, %r4104, 3;
	xor.b32  	%r4297, %r4295, %r4296;
	add.s32 	%r4298, %r4292, %r4091;
	add.s32 	%r4299, %r4298, %r4297;
	shf.l.wrap.b32 	%r4300, %r4286, %r4286, 15;
	shf.l.wrap.b32 	%r4301, %r4286, %r4286, 13;
	xor.b32  	%r4302, %r4300, %r4301;
	shr.u32 	%r4303, %r4286, 10;
	xor.b32  	%r4304, %r4302, %r4303;
	add.s32 	%r4305, %r4304, %r4221;
	shf.l.wrap.b32 	%r4306, %r4117, %r4117, 25;
	shf.l.wrap.b32 	%r4307, %r4117, %r4117, 14;
	xor.b32  	%r4308, %r4306, %r4307;
	shr.u32 	%r4309, %r4117, 3;
	xor.b32  	%r4310, %r4308, %r4309;
	add.s32 	%r4311, %r4305, %r4104;
	add.s32 	%r4312, %r4311, %r4310;
	shf.l.wrap.b32 	%r4313, %r4299, %r4299, 15;
	shf.l.wrap.b32 	%r4314, %r4299, %r4299, 13;
	xor.b32  	%r4315, %r4313, %r4314;
	shr.u32 	%r4316, %r4299, 10;
	xor.b32  	%r4317, %r4315, %r4316;
	add.s32 	%r4318, %r4317, %r4234;
	shf.l.wrap.b32 	%r4319, %r4130, %r4130, 25;
	shf.l.wrap.b32 	%r4320, %r4130, %r4130, 14;
	xor.b32  	%r4321, %r4319, %r4320;
	shr.u32 	%r4322, %r4130, 3;
	xor.b32  	%r4323, %r4321, %r4322;
	add.s32 	%r4324, %r4318, %r4117;
	add.s32 	%r4325, %r4324, %r4323;
	shf.l.wrap.b32 	%r4326, %r4312, %r4312, 15;
	shf.l.wrap.b32 	%r4327, %r4312, %r4312, 13;
	xor.b32  	%r4328, %r4326, %r4327;
	shr.u32 	%r4329, %r4312, 10;
	xor.b32  	%r4330, %r4328, %r4329;
	add.s32 	%r4331, %r4330, %r4247;
	shf.l.wrap.b32 	%r4332, %r4143, %r4143, 25;
	shf.l.wrap.b32 	%r4333, %r4143, %r4143, 14;
	xor.b32  	%r4334, %r4332, %r4333;
	shr.u32 	%r4335, %r4143, 3;
	xor.b32  	%r4336, %r4334, %r4335;
	add.s32 	%r4337, %r4331, %r4130;
	add.s32 	%r4338, %r4337, %r4336;
	shf.l.wrap.b32 	%r4339, %r4325, %r4325, 15;
	shf.l.wrap.b32 	%r4340, %r4325, %r4325, 13;
	xor.b32  	%r4341, %r4339, %r4340;
	shr.u32 	%r4342, %r4325, 10;
	xor.b32  	%r4343, %r4341, %r4342;
	add.s32 	%r4344, %r4343, %r4260;
	shf.l.wrap.b32 	%r4345, %r4156, %r4156, 25;
	shf.l.wrap.b32 	%r4346, %r4156, %r4156, 14;
	xor.b32  	%r4347, %r4345, %r4346;
	shr.u32 	%r4348, %r4156, 3;
	xor.b32  	%r4349, %r4347, %r4348;
	add.s32 	%r4350, %r4344, %r4143;
	add.s32 	%r4351, %r4350, %r4349;
	shf.l.wrap.b32 	%r4352, %r4338, %r4338, 15;
	shf.l.wrap.b32 	%r4353, %r4338, %r4338, 13;
	xor.b32  	%r4354, %r4352, %r4353;
	shr.u32 	%r4355, %r4338, 10;
	xor.b32  	%r4356, %r4354, %r4355;
	add.s32 	%r4357, %r4356, %r4273;
	shf.l.wrap.b32 	%r4358, %r4169, %r4169, 25;
	shf.l.wrap.b32 	%r4359, %r4169, %r4169, 14;
	xor.b32  	%r4360, %r4358, %r4359;
	shr.u32 	%r4361, %r4169, 3;
	xor.b32  	%r4362, %r4360, %r4361;
	add.s32 	%r4363, %r4357, %r4156;
	add.s32 	%r4364, %r4363, %r4362;
	shf.l.wrap.b32 	%r4365, %r4351, %r4351, 15;
	shf.l.wrap.b32 	%r4366, %r4351, %r4351, 13;
	xor.b32  	%r4367, %r4365, %r4366;
	shr.u32 	%r4368, %r4351, 10;
	xor.b32  	%r4369, %r4367, %r4368;
	add.s32 	%r4370, %r4369, %r4286;
	shf.l.wrap.b32 	%r4371, %r4182, %r4182, 25;
	shf.l.wrap.b32 	%r4372, %r4182, %r4182, 14;
	xor.b32  	%r4373, %r4371, %r4372;
	shr.u32 	%r4374, %r4182, 3;
	xor.b32  	%r4375, %r4373, %r4374;
	add.s32 	%r4376, %r4370, %r4169;
	add.s32 	%r4377, %r4376, %r4375;
	shf.l.wrap.b32 	%r4378, %r4364, %r4364, 15;
	shf.l.wrap.b32 	%r4379, %r4364, %r4364, 13;
	xor.b32  	%r4380, %r4378, %r4379;
	shr.u32 	%r4381, %r4364, 10;
	xor.b32  	%r4382, %r4380, %r4381;
	add.s32 	%r4383, %r4382, %r4299;
	shf.l.wrap.b32 	%r4384, %r4195, %r4195, 25;
	shf.l.wrap.b32 	%r4385, %r4195, %r4195, 14;
	xor.b32  	%r4386, %r4384, %r4385;
	shr.u32 	%r4387, %r4195, 3;
	xor.b32  	%r4388, %r4386, %r4387;
	add.s32 	%r4389, %r4383, %r4182;
	add.s32 	%r4390, %r4389, %r4388;
	shf.l.wrap.b32 	%r4391, %r4377, %r4377, 15;
	shf.l.wrap.b32 	%r4392, %r4377, %r4377, 13;
	xor.b32  	%r4393, %r4391, %r4392;
	shr.u32 	%r4394, %r4377, 10;
	xor.b32  	%r4395, %r4393, %r4394;
	add.s32 	%r4396, %r4395, %r4312;
	shf.l.wrap.b32 	%r4397, %r4208, %r4208, 25;
	shf.l.wrap.b32 	%r4398, %r4208, %r4208, 14;
	xor.b32  	%r4399, %r4397, %r4398;
	shr.u32 	%r4400, %r4208, 3;
	xor.b32  	%r4401, %r4399, %r4400;
	add.s32 	%r4402, %r4396, %r4195;
	add.s32 	%r4403, %r4402, %r4401;
	shf.l.wrap.b32 	%r4404, %r4390, %r4390, 15;
	shf.l.wrap.b32 	%r4405, %r4390, %r4390, 13;
	xor.b32  	%r4406, %r4404, %r4405;
	shr.u32 	%r4407, %r4390, 10;
	xor.b32  	%r4408, %r4406, %r4407;
	add.s32 	%r4409, %r4408, %r4325;
	shf.l.wrap.b32 	%r4410, %r4221, %r4221, 25;
	shf.l.wrap.b32 	%r4411, %r4221, %r4221, 14;
	xor.b32  	%r4412, %r4410, %r4411;
	shr.u32 	%r4413, %r4221, 3;
	xor.b32  	%r4414, %r4412, %r4413;
	add.s32 	%r4415, %r4409, %r4208;
	add.s32 	%r4416, %r4415, %r4414;
	shf.l.wrap.b32 	%r4417, %r4403, %r4403, 15;
	shf.l.wrap.b32 	%r4418, %r4403, %r4403, 13;
	xor.b32  	%r4419, %r4417, %r4418;
	shr.u32 	%r4420, %r4403, 10;
	xor.b32  	%r4421, %r4419, %r4420;
	add.s32 	%r4422, %r4421, %r4338;
	shf.l.wrap.b32 	%r4423, %r4234, %r4234, 25;
	shf.l.wrap.b32 	%r4424, %r4234, %r4234, 14;
	xor.b32  	%r4425, %r4423, %r4424;
	shr.u32 	%r4426, %r4234, 3;
	xor.b32  	%r4427, %r4425, %r4426;
	add.s32 	%r4428, %r4422, %r4221;
	add.s32 	%r4429, %r4428, %r4427;
	shf.l.wrap.b32 	%r4430, %r4416, %r4416, 15;
	shf.l.wrap.b32 	%r4431, %r4416, %r4416, 13;
	xor.b32  	%r4432, %r4430, %r4431;
	shr.u32 	%r4433, %r4416, 10;
	xor.b32  	%r4434, %r4432, %r4433;
	add.s32 	%r4435, %r4434, %r4351;
	shf.l.wrap.b32 	%r4436, %r4247, %r4247, 25;
	shf.l.wrap.b32 	%r4437, %r4247, %r4247, 14;
	xor.b32  	%r4438, %r4436, %r4437;
	shr.u32 	%r4439, %r4247, 3;
	xor.b32  	%r4440, %r4438, %r4439;
	add.s32 	%r4441, %r4435, %r4234;
	add.s32 	%r4442, %r4441, %r4440;
	shf.l.wrap.b32 	%r4443, %r4429, %r4429, 15;
	shf.l.wrap.b32 	%r4444, %r4429, %r4429, 13;
	xor.b32  	%r4445, %r4443, %r4444;
	shr.u32 	%r4446, %r4429, 10;
	xor.b32  	%r4447, %r4445, %r4446;
	add.s32 	%r4448, %r4447, %r4364;
	shf.l.wrap.b32 	%r4449, %r4260, %r4260, 25;
	shf.l.wrap.b32 	%r4450, %r4260, %r4260, 14;
	xor.b32  	%r4451, %r4449, %r4450;
	shr.u32 	%r4452, %r4260, 3;
	xor.b32  	%r4453, %r4451, %r4452;
	add.s32 	%r4454, %r4448, %r4247;
	add.s32 	%r4455, %r4454, %r4453;
	shf.l.wrap.b32 	%r4456, %r4442, %r4442, 15;
	shf.l.wrap.b32 	%r4457, %r4442, %r4442, 13;
	xor.b32  	%r4458, %r4456, %r4457;
	shr.u32 	%r4459, %r4442, 10;
	xor.b32  	%r4460, %r4458, %r4459;
	add.s32 	%r4461, %r4460, %r4377;
	shf.l.wrap.b32 	%r4462, %r4273, %r4273, 25;
	shf.l.wrap.b32 	%r4463, %r4273, %r4273, 14;
	xor.b32  	%r4464, %r4462, %r4463;
	shr.u32 	%r4465, %r4273, 3;
	xor.b32  	%r4466, %r4464, %r4465;
	add.s32 	%r4467, %r4461, %r4260;
	add.s32 	%r4468, %r4467, %r4466;
	shf.l.wrap.b32 	%r4469, %r4455, %r4455, 15;
	shf.l.wrap.b32 	%r4470, %r4455, %r4455, 13;
	xor.b32  	%r4471, %r4469, %r4470;
	shr.u32 	%r4472, %r4455, 10;
	xor.b32  	%r4473, %r4471, %r4472;
	add.s32 	%r4474, %r4473, %r4390;
	shf.l.wrap.b32 	%r4475, %r4286, %r4286, 25;
	shf.l.wrap.b32 	%r4476, %r4286, %r4286, 14;
	xor.b32  	%r4477, %r4475, %r4476;
	shr.u32 	%r4478, %r4286, 3;
	xor.b32  	%r4479, %r4477, %r4478;
	add.s32 	%r4480, %r4474, %r4273;
	add.s32 	%r4481, %r4480, %r4479;
	ld.local.v2.u32 	{%r4482, %r4483}, [%rd3+80];
	ld.local.v2.u32 	{%r4484, %r4485}, [%rd3+88];
	ld.local.v2.u32 	{%r4486, %r4487}, [%rd3+96];
	ld.local.v2.u32 	{%r4488, %r4489}, [%rd3+104];
	shf.l.wrap.b32 	%r4490, %r4486, %r4486, 26;
	shf.l.wrap.b32 	%r4491, %r4486, %r4486, 21;
	xor.b32  	%r4492, %r4490, %r4491;
	shf.l.wrap.b32 	%r4493, %r4486, %r4486, 7;
	xor.b32  	%r4494, %r4492, %r4493;
	and.b32  	%r4495, %r4486, %r4487;
	not.b32 	%r4496, %r4486;
	and.b32  	%r4497, %r4488, %r4496;
	or.b32  	%r4498, %r4495, %r4497;
	add.s32 	%r4499, %r4498, %r4489;
	add.s32 	%r4500, %r4499, %r4494;
	ld.const.u32 	%r4501, [k];
	add.s32 	%r4502, %r4500, %r4501;
	add.s32 	%r4503, %r4502, %r3681;
	shf.l.wrap.b32 	%r4504, %r4482, %r4482, 30;
	shf.l.wrap.b32 	%r4505, %r4482, %r4482, 19;
	xor.b32  	%r4506, %r4504, %r4505;
	shf.l.wrap.b32 	%r4507, %r4482, %r4482, 10;
	xor.b32  	%r4508, %r4506, %r4507;
	xor.b32  	%r4509, %r4483, %r4484;
	and.b32  	%r4510, %r4482, %r4509;
	and.b32  	%r4511, %r4483, %r4484;
	xor.b32  	%r4512, %r4510, %r4511;
	add.s32 	%r4513, %r4508, %r4512;
	add.s32 	%r4514, %r4503, %r4485;
	add.s32 	%r4515, %r4513, %r4503;
	shf.l.wrap.b32 	%r4516, %r4514, %r4514, 26;
	shf.l.wrap.b32 	%r4517, %r4514, %r4514, 21;
	xor.b32  	%r4518, %r4516, %r4517;
	shf.l.wrap.b32 	%r4519, %r4514, %r4514, 7;
	xor.b32  	%r4520, %r4518, %r4519;
	and.b32  	%r4521, %r4514, %r4486;
	not.b32 	%r4522, %r4514;
	and.b32  	%r4523, %r4487, %r4522;
	or.b32  	%r4524, %r4521, %r4523;
	add.s32 	%r4525, %r4524, %r4488;
	add.s32 	%r4526, %r4525, %r4520;
	add.s32 	%r4527, %r4526, %r610;
	add.s32 	%r4528, %r4527, %r3689;
	shf.l.wrap.b32 	%r4529, %r4515, %r4515, 30;
	shf.l.wrap.b32 	%r4530, %r4515, %r4515, 19;
	xor.b32  	%r4531, %r4529, %r4530;
	shf.l.wrap.b32 	%r4532, %r4515, %r4515, 10;
	xor.b32  	%r4533, %r4531, %r4532;
	xor.b32  	%r4534, %r4482, %r4483;
	and.b32  	%r4535, %r4515, %r4534;
	and.b32  	%r4536, %r4482, %r4483;
	xor.b32  	%r4537, %r4535, %r4536;
	add.s32 	%r4538, %r4533, %r4537;
	add.s32 	%r4539, %r4528, %r4484;
	add.s32 	%r4540, %r4538, %r4528;
	shf.l.wrap.b32 	%r4541, %r4539, %r4539, 26;
	shf.l.wrap.b32 	%r4542, %r4539, %r4539, 21;
	xor.b32  	%r4543, %r4541, %r4542;
	shf.l.wrap.b32 	%r4544, %r4539, %r4539, 7;
	xor.b32  	%r4545, %r4543, %r4544;
	and.b32  	%r4546, %r4539, %r4514;
	not.b32 	%r4547, %r4539;
	and.b32  	%r4548, %r4486, %r4547;
	or.b32  	%r4549, %r4546, %r4548;
	add.s32 	%r4550, %r4549, %r4487;
	add.s32 	%r4551, %r4550, %r4545;
	add.s32 	%r4552, %r4551, %r611;
	add.s32 	%r4553, %r4552, %r3705;
	shf.l.wrap.b32 	%r4554, %r4540, %r4540, 30;
	shf.l.wrap.b32 	%r4555, %r4540, %r4540, 19;
	xor.b32  	%r4556, %r4554, %r4555;
	shf.l.wrap.b32 	%r4557, %r4540, %r4540, 10;
	xor.b32  	%r4558, %r4556, %r4557;
	xor.b32  	%r4559, %r4515, %r4482;
	and.b32  	%r4560, %r4540, %r4559;
	and.b32  	%r4561, %r4515, %r4482;
	xor.b32  	%r4562, %r4560, %r4561;
	add.s32 	%r4563, %r4558, %r4562;
	add.s32 	%r4564, %r4553, %r4483;
	add.s32 	%r4565, %r4563, %r4553;
	shf.l.wrap.b32 	%r4566, %r4564, %r4564, 26;
	shf.l.wrap.b32 	%r4567, %r4564, %r4564, 21;
	xor.b32  	%r4568, %r4566, %r4567;
	shf.l.wrap.b32 	%r4569, %r4564, %r4564, 7;
	xor.b32  	%r4570, %r4568, %r4569;
	and.b32  	%r4571, %r4564, %r4539;
	not.b32 	%r4572, %r4564;
	and.b32  	%r4573, %r4514, %r4572;
	or.b32  	%r4574, %r4571, %r4573;
	add.s32 	%r4575, %r4574, %r4486;
	add.s32 	%r4576, %r4575, %r4570;
	ld.const.u32 	%r4577, [k+12];
	add.s32 	%r4578, %r4576, %r4577;
	add.s32 	%r4579, %r4578, %r3713;
	shf.l.wrap.b32 	%r4580, %r4565, %r4565, 30;
	shf.l.wrap.b32 	%r4581, %r4565, %r4565, 19;
	xor.b32  	%r4582, %r4580, %r4581;
	shf.l.wrap.b32 	%r4583, %r4565, %r4565, 10;
	xor.b32  	%r4584, %r4582, %r4583;
	xor.b32  	%r4585, %r4540, %r4515;
	and.b32  	%r4586, %r4565, %r4585;
	and.b32  	%r4587, %r4540, %r4515;
	xor.b32  	%r4588, %r4586, %r4587;
	add.s32 	%r4589, %r4584, %r4588;
	add.s32 	%r4590, %r4579, %r4482;
	add.s32 	%r4591, %r4589, %r4579;
	shf.l.wrap.b32 	%r4592, %r4590, %r4590, 26;
	shf.l.wrap.b32 	%r4593, %r4590, %r4590, 21;
	xor.b32  	%r4594, %r4592, %r4593;
	shf.l.wrap.b32 	%r4595, %r4590, %r4590, 7;
	xor.b32  	%r4596, %r4594, %r4595;
	and.b32  	%r4597, %r4590, %r4564;
	not.b32 	%r4598, %r4590;
	and.b32  	%r4599, %r4539, %r4598;
	or.b32  	%r4600, %r4597, %r4599;
	add.s32 	%r4601, %r4600, %r4514;
	add.s32 	%r4602, %r4601, %r4596;
	ld.const.u32 	%r4603, [k+16];
	add.s32 	%r4604, %r4602, %r4603;
	add.s32 	%r4605, %r4604, %r3729;
	shf.l.wrap.b32 	%r4606, %r4591, %r4591, 30;
	shf.l.wrap.b32 	%r4607, %r4591, %r4591, 19;
	xor.b32  	%r4608, %r4606, %r4607;
	shf.l.wrap.b32 	%r4609, %r4591, %r4591, 10;
	xor.b32  	%r4610, %r4608, %r4609;
	xor.b32  	%r4611, %r4565, %r4540;
	and.b32  	%r4612, %r4591, %r4611;
	and.b32  	%r4613, %r4565, %r4540;
	xor.b32  	%r4614, %r4612, %r4613;
	add.s32 	%r4615, %r4610, %r4614;
	add.s32 	%r4616, %r4605, %r4515;
	add.s32 	%r4617, %r4615, %r4605;
	shf.l.wrap.b32 	%r4618, %r4616, %r4616, 26;
	shf.l.wrap.b32 	%r4619, %r4616, %r4616, 21;
	xor.b32  	%r4620, %r4618, %r4619;
	shf.l.wrap.b32 	%r4621, %r4616, %r4616, 7;
	xor.b32  	%r4622, %r4620, %r4621;
	and.b32  	%r4623, %r4616, %r4590;
	not.b32 	%r4624, %r4616;
	and.b32  	%r4625, %r4564, %r4624;
	or.b32  	%r4626, %r4623, %r4625;
	add.s32 	%r4627, %r4626, %r4539;
	add.s32 	%r4628, %r4627, %r4622;
	add.s32 	%r4629, %r4628, %r612;
	add.s32 	%r4630, %r4629, %r3737;
	shf.l.wrap.b32 	%r4631, %r4617, %r4617, 30;
	shf.l.wrap.b32 	%r4632, %r4617, %r4617, 19;
	xor.b32  	%r4633, %r4631, %r4632;
	shf.l.wrap.b32 	%r4634, %r4617, %r4617, 10;
	xor.b32  	%r4635, %r4633, %r4634;
	xor.b32  	%r4636, %r4591, %r4565;
	and.b32  	%r4637, %r4617, %r4636;
	and.b32  	%r4638, %r4591, %r4565;
	xor.b32  	%r4639, %r4637, %r4638;
	add.s32 	%r4640, %r4635, %r4639;
	add.s32 	%r4641, %r4630, %r4540;
	add.s32 	%r4642, %r4640, %r4630;
	shf.l.wrap.b32 	%r4643, %r4641, %r4641, 26;
	shf.l.wrap.b32 	%r4644, %r4641, %r4641, 21;
	xor.b32  	%r4645, %r4643, %r4644;
	shf.l.wrap.b32 	%r4646, %r4641, %r4641, 7;
	xor.b32  	%r4647, %r4645, %r4646;
	and.b32  	%r4648, %r4641, %r4616;
	not.b32 	%r4649, %r4641;
	and.b32  	%r4650, %r4590, %r4649;
	or.b32  	%r4651, %r4648, %r4650;
	add.s32 	%r4652, %r4651, %r4564;
	add.s32 	%r4653, %r4652, %r4647;
	add.s32 	%r4654, %r4653, %r613;
	add.s32 	%r4655, %r4654, %r3753;
	shf.l.wrap.b32 	%r4656, %r4642, %r4642, 30;
	shf.l.wrap.b32 	%r4657, %r4642, %r4642, 19;
	xor.b32  	%r4658, %r4656, %r4657;
	shf.l.wrap.b32 	%r4659, %r4642, %r4642, 10;
	xor.b32  	%r4660, %r4658, %r4659;
	xor.b32  	%r4661, %r4617, %r4591;
	and.b32  	%r4662, %r4642, %r4661;
	and.b32  	%r4663, %r4617, %r4591;
	xor.b32  	%r4664, %r4662, %r4663;
	add.s32 	%r4665, %r4660, %r4664;
	add.s32 	%r4666, %r4655, %r4565;
	add.s32 	%r4667, %r4665, %r4655;
	shf.l.wrap.b32 	%r4668, %r4666, %r4666, 26;
	shf.l.wrap.b32 	%r4669, %r4666, %r4666, 21;
	xor.b32  	%r4670, %r4668, %r4669;
	shf.l.wrap.b32 	%r4671, %r4666, %r4666, 7;
	xor.b32  	%r4672, %r4670, %r4671;
	and.b32  	%r4673, %r4666, %r4641;
	not.b32 	%r4674, %r4666;
	and.b32  	%r4675, %r4616, %r4674;
	or.b32  	%r4676, %r4673, %r4675;
	add.s32 	%r4677, %r4676, %r4590;
	add.s32 	%r4678, %r4677, %r4672;
	add.s32 	%r4679, %r4678, %r614;
	add.s32 	%r4680, %r4679, %r3761;
	shf.l.wrap.b32 	%r4681, %r4667, %r4667, 30;
	shf.l.wrap.b32 	%r4682, %r4667, %r4667, 19;
	xor.b32  	%r4683, %r4681, %r4682;
	shf.l.wrap.b32 	%r4684, %r4667, %r4667, 10;
	xor.b32  	%r4685, %r4683, %r4684;
	xor.b32  	%r4686, %r4642, %r4617;
	and.b32  	%r4687, %r4667, %r4686;
	and.b32  	%r4688, %r4642, %r4617;
	xor.b32  	%r4689, %r4687, %r4688;
	add.s32 	%r4690, %r4685, %r4689;
	add.s32 	%r4691, %r4680, %r4591;
	add.s32 	%r4692, %r4690, %r4680;
	shf.l.wrap.b32 	%r4693, %r4691, %r4691, 26;
	shf.l.wrap.b32 	%r4694, %r4691, %r4691, 21;
	xor.b32  	%r4695, %r4693, %r4694;
	shf.l.wrap.b32 	%r4696, %r4691, %r4691, 7;
	xor.b32  	%r4697, %r4695, %r4696;
	and.b32  	%r4698, %r4691, %r4666;
	not.b32 	%r4699, %r4691;
	and.b32  	%r4700, %r4641, %r4699;
	or.b32  	%r4701, %r4698, %r4700;
	add.s32 	%r4702, %r4701, %r4616;
	add.s32 	%r4703, %r4702, %r4697;
	add.s32 	%r4704, %r4703, %r615;
	add.s32 	%r4705, %r4704, %r3777;
	shf.l.wrap.b32 	%r4706, %r4692, %r4692, 30;
	shf.l.wrap.b32 	%r4707, %r4692, %r4692, 19;
	xor.b32  	%r4708, %r4706, %r4707;
	shf.l.wrap.b32 	%r4709, %r4692, %r4692, 10;
	xor.b32  	%r4710, %r4708, %r4709;
	xor.b32  	%r4711, %r4667, %r4642;
	and.b32  	%r4712, %r4692, %r4711;
	and.b32  	%r4713, %r4667, %r4642;
	xor.b32  	%r4714, %r4712, %r4713;
	add.s32 	%r4715, %r4710, %r4714;
	add.s32 	%r4716, %r4705, %r4617;
	add.s32 	%r4717, %r4715, %r4705;
	shf.l.wrap.b32 	%r4718, %r4716, %r4716, 26;
	shf.l.wrap.b32 	%r4719, %r4716, %r4716, 21;
	xor.b32  	%r4720, %r4718, %r4719;
	shf.l.wrap.b32 	%r4721, %r4716, %r4716, 7;
	xor.b32  	%r4722, %r4720, %r4721;
	and.b32  	%r4723, %r4716, %r4691;
	not.b32 	%r4724, %r4716;
	and.b32  	%r4725, %r4666, %r4724;
	or.b32  	%r4726, %r4723, %r4725;
	add.s32 	%r4727, %r4726, %r4641;
	add.s32 	%r4728, %r4727, %r4722;
	ld.const.u32 	%r4729, [k+36];
	add.s32 	%r4730, %r4728, %r4729;
	add.s32 	%r4731, %r4730, %r3785;
	shf.l.wrap.b32 	%r4732, %r4717, %r4717, 30;
	shf.l.wrap.b32 	%r4733, %r4717, %r4717, 19;
	xor.b32  	%r4734, %r4732, %r4733;
	shf.l.wrap.b32 	%r4735, %r4717, %r4717, 10;
	xor.b32  	%r4736, %r4734, %r4735;
	xor.b32  	%r4737, %r4692, %r4667;
	and.b32  	%r4738, %r4717, %r4737;
	and.b32  	%r4739, %r4692, %r4667;
	xor.b32  	%r4740, %r4738, %r4739;
	add.s32 	%r4741, %r4736, %r4740;
	add.s32 	%r4742, %r4731, %r4642;
	add.s32 	%r4743, %r4741, %r4731;
	shf.l.wrap.b32 	%r4744, %r4742, %r4742, 26;
	shf.l.wrap.b32 	%r4745, %r4742, %r4742, 21;
	xor.b32  	%r4746, %r4744, %r4745;
	shf.l.wrap.b32 	%r4747, %r4742, %r4742, 7;
	xor.b32  	%r4748, %r4746, %r4747;
	and.b32  	%r4749, %r4742, %r4716;
	not.b32 	%r4750, %r4742;
	and.b32  	%r4751, %r4691, %r4750;
	or.b32  	%r4752, %r4749, %r4751;
	add.s32 	%r4753, %r4752, %r4666;
	add.s32 	%r4754, %r4753, %r4748;
	ld.const.u32 	%r4755, [k+40];
	add.s32 	%r4756, %r4754, %r4755;
	add.s32 	%r4757, %r4756, %r3801;
	shf.l.wrap.b32 	%r4758, %r4743, %r4743, 30;
	shf.l.wrap.b32 	%r4759, %r4743, %r4743, 19;
	xor.b32  	%r4760, %r4758, %r4759;
	shf.l.wrap.b32 	%r4761, %r4743, %r4743, 10;
	xor.b32  	%r4762, %r4760, %r4761;
	xor.b32  	%r4763, %r4717, %r4692;
	and.b32  	%r4764, %r4743, %r4763;
	and.b32  	%r4765, %r4717, %r4692;
	xor.b32  	%r4766, %r4764, %r4765;
	add.s32 	%r4767, %r4762, %r4766;
	add.s32 	%r4768, %r4757, %r4667;
	add.s32 	%r4769, %r4767, %r4757;
	shf.l.wrap.b32 	%r4770, %r4768, %r4768, 26;
	shf.l.wrap.b32 	%r4771, %r4768, %r4768, 21;
	xor.b32  	%r4772, %r4770, %r4771;
	shf.l.wrap.b32 	%r4773, %r4768, %r4768, 7;
	xor.b32  	%r4774, %r4772, %r4773;
	and.b32  	%r4775, %r4768, %r4742;
	not.b32 	%r4776, %r4768;
	and.b32  	%r4777, %r4716, %r4776;
	or.b32  	%r4778, %r4775, %r4777;
	add.s32 	%r4779, %r4778, %r4691;
	add.s32 	%r4780, %r4779, %r4774;
	ld.const.u32 	%r4781, [k+44];
	add.s32 	%r4782, %r4780, %r4781;
	add.s32 	%r4783, %r4782, %r3809;
	shf.l.wrap.b32 	%r4784, %r4769, %r4769, 30;
	shf.l.wrap.b32 	%r4785, %r4769, %r4769, 19;
	xor.b32  	%r4786, %r4784, %r4785;
	shf.l.wrap.b32 	%r4787, %r4769, %r4769, 10;
	xor.b32  	%r4788, %r4786, %r4787;
	xor.b32  	%r4789, %r4743, %r4717;
	and.b32  	%r4790, %r4769, %r4789;
	and.b32  	%r4791, %r4743, %r4717;
	xor.b32  	%r4792, %r4790, %r4791;
	add.s32 	%r4793, %r4788, %r4792;
	add.s32 	%r4794, %r4783, %r4692;
	add.s32 	%r4795, %r4793, %r4783;
	shf.l.wrap.b32 	%r4796, %r4794, %r4794, 26;
	shf.l.wrap.b32 	%r4797, %r4794, %r4794, 21;
	xor.b32  	%r4798, %r4796, %r4797;
	shf.l.wrap.b32 	%r4799, %r4794, %r4794, 7;
	xor.b32  	%r4800, %r4798, %r4799;
	and.b32  	%r4801, %r4794, %r4768;
	not.b32 	%r4802, %r4794;
	and.b32  	%r4803, %r4742, %r4802;
	or.b32  	%r4804, %r4801, %r4803;
	add.s32 	%r4805, %r4804, %r4716;
	add.s32 	%r4806, %r4805, %r4800;
	ld.const.u32 	%r4807, [k+48];
	add.s32 	%r4808, %r4806, %r4807;
	add.s32 	%r4809, %r4808, %r3825;
	shf.l.wrap.b32 	%r4810, %r4795, %r4795, 30;
	shf.l.wrap.b32 	%r4811, %r4795, %r4795, 19;
	xor.b32  	%r4812, %r4810, %r4811;
	shf.l.wrap.b32 	%r4813, %r4795, %r4795, 10;
	xor.b32  	%r4814, %r4812, %r4813;
	xor.b32  	%r4815, %r4769, %r4743;
	and.b32  	%r4816, %r4795, %r4815;
	and.b32  	%r4817, %r4769, %r4743;
	xor.b32  	%r4818, %r4816, %r4817;
	add.s32 	%r4819, %r4814, %r4818;
	add.s32 	%r4820, %r4809, %r4717;
	add.s32 	%r4821, %r4819, %r4809;
	shf.l.wrap.b32 	%r4822, %r4820, %r4820, 26;
	shf.l.wrap.b32 	%r4823, %r4820, %r4820, 21;
	xor.b32  	%r4824, %r4822, %r4823;
	shf.l.wrap.b32 	%r4825, %r4820, %r4820, 7;
	xor.b32  	%r4826, %r4824, %r4825;
	and.b32  	%r4827, %r4820, %r4794;
	not.b32 	%r4828, %r4820;
	and.b32  	%r4829, %r4768, %r4828;
	or.b32  	%r4830, %r4827, %r4829;
	add.s32 	%r4831, %r4830, %r4742;
	add.s32 	%r4832, %r4831, %r4826;
	ld.const.u32 	%r4833, [k+52];
	add.s32 	%r4834, %r4832, %r4833;
	add.s32 	%r4835, %r4834, %r3833;
	shf.l.wrap.b32 	%r4836, %r4821, %r4821, 30;
	shf.l.wrap.b32 	%r4837, %r4821, %r4821, 19;
	xor.b32  	%r4838, %r4836, %r4837;
	shf.l.wrap.b32 	%r4839, %r4821, %r4821, 10;
	xor.b32  	%r4840, %r4838, %r4839;
	xor.b32  	%r4841, %r4795, %r4769;
	and.b32  	%r4842, %r4821, %r4841;
	and.b32  	%r4843, %r4795, %r4769;
	xor.b32  	%r4844, %r4842, %r4843;
	add.s32 	%r4845, %r4840, %r4844;
	add.s32 	%r4846, %r4835, %r4743;
	add.s32 	%r4847, %r4845, %r4835;
	shf.l.wrap.b32 	%r4848, %r4846, %r4846, 26;
	shf.l.wrap.b32 	%r4849, %r4846, %r4846, 21;
	xor.b32  	%r4850, %r4848, %r4849;
	shf.l.wrap.b32 	%r4851, %r4846, %r4846, 7;
	xor.b32  	%r4852, %r4850, %r4851;
	and.b32  	%r4853, %r4846, %r4820;
	not.b32 	%r4854, %r4846;
	and.b32  	%r4855, %r4794, %r4854;
	or.b32  	%r4856, %r4853, %r4855;
	add.s32 	%r4857, %r4856, %r4768;
	add.s32 	%r4858, %r4857, %r4852;
	ld.const.u32 	%r4859, [k+56];
	add.s32 	%r4860, %r4858, %r4859;
	add.s32 	%r4861, %r4860, %r3849;
	shf.l.wrap.b32 	%r4862, %r4847, %r4847, 30;
	shf.l.wrap.b32 	%r4863, %r4847, %r4847, 19;
	xor.b32  	%r4864, %r4862, %r4863;
	shf.l.wrap.b32 	%r4865, %r4847, %r4847, 10;
	xor.b32  	%r4866, %r4864, %r4865;
	xor.b32  	%r4867, %r4821, %r4795;
	and.b32  	%r4868, %r4847, %r4867;
	and.b32  	%r4869, %r4821, %r4795;
	xor.b32  	%r4870, %r4868, %r4869;
	add.s32 	%r4871, %r4866, %r4870;
	add.s32 	%r4872, %r4861, %r4769;
	add.s32 	%r4873, %r4871, %r4861;
	shf.l.wrap.b32 	%r4874, %r4872, %r4872, 26;
	shf.l.wrap.b32 	%r4875, %r4872, %r4872, 21;
	xor.b32  	%r4876, %r4874, %r4875;
	shf.l.wrap.b32 	%r4877, %r4872, %r4872, 7;
	xor.b32  	%r4878, %r4876, %r4877;
	and.b32  	%r4879, %r4872, %r4846;
	not.b32 	%r4880, %r4872;
	and.b32  	%r4881, %r4820, %r4880;
	or.b32  	%r4882, %r4879, %r4881;
	add.s32 	%r4883, %r4882, %r4794;
	add.s32 	%r4884, %r4883, %r4878;
	ld.const.u32 	%r4885, [k+60];
	add.s32 	%r4886, %r4884, %r4885;
	add.s32 	%r4887, %r4886, %r3857;
	shf.l.wrap.b32 	%r4888, %r4873, %r4873, 30;
	shf.l.wrap.b32 	%r4889, %r4873, %r4873, 19;
	xor.b32  	%r4890, %r4888, %r4889;
	shf.l.wrap.b32 	%r4891, %r4873, %r4873, 10;
	xor.b32  	%r4892, %r4890, %r4891;
	xor.b32  	%r4893, %r4847, %r4821;
	and.b32  	%r4894, %r4873, %r4893;
	and.b32  	%r4895, %r4847, %r4821;
	xor.b32  	%r4896, %r4894, %r4895;
	add.s32 	%r4897, %r4892, %r4896;
	add.s32 	%r4898, %r4887, %r4795;
	add.s32 	%r4899, %r4897, %r4887;
	shf.l.wrap.b32 	%r4900, %r4898, %r4898, 26;
	shf.l.wrap.b32 	%r4901, %r4898, %r4898, 21;
	xor.b32  	%r4902, %r4900, %r4901;
	shf.l.wrap.b32 	%r4903, %r4898, %r4898, 7;
	xor.b32  	%r4904, %r4902, %r4903;
	and.b32  	%r4905, %r4898, %r4872;
	not.b32 	%r4906, %r4898;
	and.b32  	%r4907, %r4846, %r4906;
	or.b32  	%r4908, %r4905, %r4907;
	add.s32 	%r4909, %r4908, %r4820;
	add.s32 	%r4910, %r4909, %r4904;
	ld.const.u32 	%r4911, [k+64];
	add.s32 	%r4912, %r4910, %r4911;
	add.s32 	%r4913, %r4912, %r3870;
	shf.l.wrap.b32 	%r4914, %r4899, %r4899, 30;
	shf.l.wrap.b32 	%r4915, %r4899, %r4899, 19;
	xor.b32  	%r4916, %r4914, %r4915;
	shf.l.wrap.b32 	%r4917, %r4899, %r4899, 10;
	xor.b32  	%r4918, %r4916, %r4917;
	xor.b32  	%r4919, %r4873, %r4847;
	and.b32  	%r4920, %r4899, %r4919;
	and.b32  	%r4921, %r4873, %r4847;
	xor.b32  	%r4922, %r4920, %r4921;
	add.s32 	%r4923, %r4918, %r4922;
	add.s32 	%r4924, %r4913, %r4821;
	add.s32 	%r4925, %r4923, %r4913;
	shf.l.wrap.b32 	%r4926, %r4924, %r4924, 26;
	shf.l.wrap.b32 	%r4927, %r4924, %r4924, 21;
	xor.b32  	%r4928, %r4926, %r4927;
	shf.l.wrap.b32 	%r4929, %r4924, %r4924, 7;
	xor.b32  	%r4930, %r4928, %r4929;
	and.b32  	%r4931, %r4924, %r4898;
	not.b32 	%r4932, %r4924;
	and.b32  	%r4933, %r4872, %r4932;
	or.b32  	%r4934, %r4931, %r4933;
	add.s32 	%r4935, %r4934, %r4846;
	add.s32 	%r4936, %r4935, %r4930;
	ld.const.u32 	%r4937, [k+68];
	add.s32 	%r4938, %r4936, %r4937;
	add.s32 	%r4939, %r4938, %r3883;
	shf.l.wrap.b32 	%r4940, %r4925, %r4925, 30;
	shf.l.wrap.b32 	%r4941, %r4925, %r4925, 19;
	xor.b32  	%r4942, %r4940, %r4941;
	shf.l.wrap.b32 	%r4943, %r4925, %r4925, 10;
	xor.b32  	%r4944, %r4942, %r4943;
	xor.b32  	%r4945, %r4899, %r4873;
	and.b32  	%r4946, %r4925, %r4945;
	and.b32  	%r4947, %r4899, %r4873;
	xor.b32  	%r4948, %r4946, %r4947;
	add.s32 	%r4949, %r4944, %r4948;
	add.s32 	%r4950, %r4939, %r4847;
	add.s32 	%r4951, %r4949, %r4939;
	shf.l.wrap.b32 	%r4952, %r4950, %r4950, 26;
	shf.l.wrap.b32 	%r4953, %r4950, %r4950, 21;
	xor.b32  	%r4954, %r4952, %r4953;
	shf.l.wrap.b32 	%r4955, %r4950, %r4950, 7;
	xor.b32  	%r4956, %r4954, %r4955;
	and.b32  	%r4957, %r4950, %r4924;
	not.b32 	%r4958, %r4950;
	and.b32  	%r4959, %r4898, %r4958;
	or.b32  	%r4960, %r4957, %r4959;
	add.s32 	%r4961, %r4960, %r4872;
	add.s32 	%r4962, %r4961, %r4956;
	ld.const.u32 	%r4963, [k+72];
	add.s32 	%r4964, %r4962, %r4963;
	add.s32 	%r4965, %r4964, %r3896;
	shf.l.wrap.b32 	%r4966, %r4951, %r4951, 30;
	shf.l.wrap.b32 	%r4967, %r4951, %r4951, 19;
	xor.b32  	%r4968, %r4966, %r4967;
	shf.l.wrap.b32 	%r4969, %r4951, %r4951, 10;
	xor.b32  	%r4970, %r4968, %r4969;
	xor.b32  	%r4971, %r4925, %r4899;
	and.b32  	%r4972, %r4951, %r4971;
	and.b32  	%r4973, %r4925, %r4899;
	xor.b32  	%r4974, %r4972, %r4973;
	add.s32 	%r4975, %r4970, %r4974;
	add.s32 	%r4976, %r4965, %r4873;
	add.s32 	%r4977, %r4975, %r4965;
	shf.l.wrap.b32 	%r4978, %r4976, %r4976, 26;
	shf.l.wrap.b32 	%r4979, %r4976, %r4976, 21;
	xor.b32  	%r4980, %r4978, %r4979;
	shf.l.wrap.b32 	%r4981, %r4976, %r4976, 7;
	xor.b32  	%r4982, %r4980, %r4981;
	and.b32  	%r4983, %r4976, %r4950;
	not.b32 	%r4984, %r4976;
	and.b32  	%r4985, %r4924, %r4984;
	or.b32  	%r4986, %r4983, %r4985;
	add.s32 	%r4987, %r4986, %r4898;
	add.s32 	%r4988, %r4987, %r4982;
	ld.const.u32 	%r4989, [k+76];
	add.s32 	%r4990, %r4988, %r4989;
	add.s32 	%r4991, %r4990, %r3909;
	shf.l.wrap.b32 	%r4992, %r4977, %r4977, 30;
	shf.l.wrap.b32 	%r4993, %r4977, %r4977, 19;
	xor.b32  	%r4994, %r4992, %r4993;
	shf.l.wrap.b32 	%r4995, %r4977, %r4977, 10;
	xor.b32  	%r4996, %r4994, %r4995;
	xor.b32  	%r4997, %r4951, %r4925;
	and.b32  	%r4998, %r4977, %r4997;
	and.b32  	%r4999, %r4951, %r4925;
	xor.b32  	%r5000, %r4998, %r4999;
	add.s32 	%r5001, %r4996, %r5000;
	add.s32 	%r5002, %r4991, %r4899;
	add.s32 	%r5003, %r5001, %r4991;
	shf.l.wrap.b32 	%r5004, %r5002, %r5002, 26;
	shf.l.wrap.b32 	%r5005, %r5002, %r5002, 21;
	xor.b32  	%r5006, %r5004, %r5005;
	shf.l.wrap.b32 	%r5007, %r5002, %r5002, 7;
	xor.b32  	%r5008, %r5006, %r5007;
	and.b32  	%r5009, %r5002, %r4976;
	not.b32 	%r5010, %r5002;
	and.b32  	%r5011, %r4950, %r5010;
	or.b32  	%r5012, %r5009, %r5011;
	add.s32 	%r5013, %r5012, %r4924;
	add.s32 	%r5014, %r5013, %r5008;
	ld.const.u32 	%r5015, [k+80];
	add.s32 	%r5016, %r5014, %r5015;
	add.s32 	%r5017, %r5016, %r3922;
	shf.l.wrap.b32 	%r5018, %r5003, %r5003, 30;
	shf.l.wrap.b32 	%r5019, %r5003, %r5003, 19;
	xor.b32  	%r5020, %r5018, %r5019;
	shf.l.wrap.b32 	%r5021, %r5003, %r5003, 10;
	xor.b32  	%r5022, %r5020, %r5021;
	xor.b32  	%r5023, %r4977, %r4951;
	and.b32  	%r5024, %r5003, %r5023;
	and.b32  	%r5025, %r4977, %r4951;
	xor.b32  	%r5026, %r5024, %r5025;
	add.s32 	%r5027, %r5022, %r5026;
	add.s32 	%r5028, %r5017, %r4925;
	add.s32 	%r5029, %r5027, %r5017;
	shf.l.wrap.b32 	%r5030, %r5028, %r5028, 26;
	shf.l.wrap.b32 	%r5031, %r5028, %r5028, 21;
	xor.b32  	%r5032, %r5030, %r5031;
	shf.l.wrap.b32 	%r5033, %r5028, %r5028, 7;
	xor.b32  	%r5034, %r5032, %r5033;
	and.b32  	%r5035, %r5028, %r5002;
	not.b32 	%r5036, %r5028;
	and.b32  	%r5037, %r4976, %r5036;
	or.b32  	%r5038, %r5035, %r5037;
	add.s32 	%r5039, %r5038, %r4950;
	add.s32 	%r5040, %r5039, %r5034;
	ld.const.u32 	%r5041, [k+84];
	add.s32 	%r5042, %r5040, %r5041;
	add.s32 	%r5043, %r5042, %r3935;
	shf.l.wrap.b32 	%r5044, %r5029, %r5029, 30;
	shf.l.wrap.b32 	%r5045, %r5029, %r5029, 19;
	xor.b32  	%r5046, %r5044, %r5045;
	shf.l.wrap.b32 	%r5047, %r5029, %r5029, 10;
	xor.b32  	%r5048, %r5046, %r5047;
	xor.b32  	%r5049, %r5003, %r4977;
	and.b32  	%r5050, %r5029, %r5049;
	and.b32  	%r5051, %r5003, %r4977;
	xor.b32  	%r5052, %r5050, %r5051;
	add.s32 	%r5053, %r5048, %r5052;
	add.s32 	%r5054, %r5043, %r4951;
	add.s32 	%r5055, %r5053, %r5043;
	shf.l.wrap.b32 	%r5056, %r5054, %r5054, 26;
	shf.l.wrap.b32 	%r5057, %r5054, %r5054, 21;
	xor.b32  	%r5058, %r5056, %r5057;
	shf.l.wrap.b32 	%r5059, %r5054, %r5054, 7;
	xor.b32  	%r5060, %r5058, %r5059;
	and.b32  	%r5061, %r5054, %r5028;
	not.b32 	%r5062, %r5054;
	and.b32  	%r5063, %r5002, %r5062;
	or.b32  	%r5064, %r5061, %r5063;
	add.s32 	%r5065, %r5064, %r4976;
	add.s32 	%r5066, %r5065, %r5060;
	ld.const.u32 	%r5067, [k+88];
	add.s32 	%r5068, %r5066, %r5067;
	add.s32 	%r5069, %r5068, %r3948;
	shf.l.wrap.b32 	%r5070, %r5055, %r5055, 30;
	shf.l.wrap.b32 	%r5071, %r5055, %r5055, 19;
	xor.b32  	%r5072, %r5070, %r5071;
	shf.l.wrap.b32 	%r5073, %r5055, %r5055, 10;
	xor.b32  	%r5074, %r5072, %r5073;
	xor.b32  	%r5075, %r5029, %r5003;
	and.b32  	%r5076, %r5055, %r5075;
	and.b32  	%r5077, %r5029, %r5003;
	xor.b32  	%r5078, %r5076, %r5077;
	add.s32 	%r5079, %r5074, %r5078;
	add.s32 	%r5080, %r5069, %r4977;
	add.s32 	%r5081, %r5079, %r5069;
	shf.l.wrap.b32 	%r5082, %r5080, %r5080, 26;
	shf.l.wrap.b32 	%r5083, %r5080, %r5080, 21;
	xor.b32  	%r5084, %r5082, %r5083;
	shf.l.wrap.b32 	%r5085, %r5080, %r5080, 7;
	xor.b32  	%r5086, %r5084, %r5085;
	and.b32  	%r5087, %r5080, %r5054;
	not.b32 	%r5088, %r5080;
	and.b32  	%r5089, %r5028, %r5088;
	or.b32  	%r5090, %r5087, %r5089;
	add.s32 	%r5091, %r5090, %r5002;
	add.s32 	%r5092, %r5091, %r5086;
	ld.const.u32 	%r5093, [k+92];
	add.s32 	%r5094, %r5092, %r5093;
	add.s32 	%r5095, %r5094, %r3961;
	shf.l.wrap.b32 	%r5096, %r5081, %r5081, 30;
	shf.l.wrap.b32 	%r5097, %r5081, %r5081, 19;
	xor.b32  	%r5098, %r5096, %r5097;
	shf.l.wrap.b32 	%r5099, %r5081, %r5081, 10;
	xor.b32  	%r5100, %r5098, %r5099;
	xor.b32  	%r5101, %r5055, %r5029;
	and.b32  	%r5102, %r5081, %r5101;
	and.b32  	%r5103, %r5055, %r5029;
	xor.b32  	%r5104, %r5102, %r5103;
	add.s32 	%r5105, %r5100, %r5104;
	add.s32 	%r5106, %r5095, %r5003;
	add.s32 	%r5107, %r5105, %r5095;
	shf.l.wrap.b32 	%r5108, %r5106, %r5106, 26;
	shf.l.wrap.b32 	%r5109, %r5106, %r5106, 21;
	xor.b32  	%r5110, %r5108, %r5109;
	shf.l.wrap.b32 	%r5111, %r5106, %r5106, 7;
	xor.b32  	%r5112, %r5110, %r5111;
	and.b32  	%r5113, %r5106, %r5080;
	not.b32 	%r5114, %r5106;
	and.b32  	%r5115, %r5054, %r5114;
	or.b32  	%r5116, %r5113, %r5115;
	add.s32 	%r5117, %r5116, %r5028;
	add.s32 	%r5118, %r5117, %r5112;
	ld.const.u32 	%r5119, [k+96];
	add.s32 	%r5120, %r5118, %r5119;
	add.s32 	%r5121, %r5120, %r3974;
	shf.l.wrap.b32 	%r5122, %r5107, %r5107, 30;
	shf.l.wrap.b32 	%r5123, %r5107, %r5107, 19;
	xor.b32  	%r5124, %r5122, %r5123;
	shf.l.wrap.b32 	%r5125, %r5107, %r5107, 10;
	xor.b32  	%r5126, %r5124, %r5125;
	xor.b32  	%r5127, %r5081, %r5055;
	and.b32  	%r5128, %r5107, %r5127;
	and.b32  	%r5129, %r5081, %r5055;
	xor.b32  	%r5130, %r5128, %r5129;
	add.s32 	%r5131, %r5126, %r5130;
	add.s32 	%r5132, %r5121, %r5029;
	add.s32 	%r5133, %r5131, %r5121;
	shf.l.wrap.b32 	%r5134, %r5132, %r5132, 26;
	shf.l.wrap.b32 	%r5135, %r5132, %r5132, 21;
	xor.b32  	%r5136, %r5134, %r5135;
	shf.l.wrap.b32 	%r5137, %r5132, %r5132, 7;
	xor.b32  	%r5138, %r5136, %r5137;
	and.b32  	%r5139, %r5132, %r5106;
	not.b32 	%r5140, %r5132;
	and.b32  	%r5141, %r5080, %r5140;
	or.b32  	%r5142, %r5139, %r5141;
	add.s32 	%r5143, %r5142, %r5054;
	add.s32 	%r5144, %r5143, %r5138;
	ld.const.u32 	%r5145, [k+100];
	add.s32 	%r5146, %r5144, %r5145;
	add.s32 	%r5147, %r5146, %r3987;
	shf.l.wrap.b32 	%r5148, %r5133, %r5133, 30;
	shf.l.wrap.b32 	%r5149, %r5133, %r5133, 19;
	xor.b32  	%r5150, %r5148, %r5149;
	shf.l.wrap.b32 	%r5151, %r5133, %r5133, 10;
	xor.b32  	%r5152, %r5150, %r5151;
	xor.b32  	%r5153, %r5107, %r5081;
	and.b32  	%r5154, %r5133, %r5153;
	and.b32  	%r5155, %r5107, %r5081;
	xor.b32  	%r5156, %r5154, %r5155;
	add.s32 	%r5157, %r5152, %r5156;
	add.s32 	%r5158, %r5147, %r5055;
	add.s32 	%r5159, %r5157, %r5147;
	shf.l.wrap.b32 	%r5160, %r5158, %r5158, 26;
	shf.l.wrap.b32 	%r5161, %r5158, %r5158, 21;
	xor.b32  	%r5162, %r5160, %r5161;
	shf.l.wrap.b32 	%r5163, %r5158, %r5158, 7;
	xor.b32  	%r5164, %r5162, %r5163;
	and.b32  	%r5165, %r5158, %r5132;
	not.b32 	%r5166, %r5158;
	and.b32  	%r5167, %r5106, %r5166;
	or.b32  	%r5168, %r5165, %r5167;
	add.s32 	%r5169, %r5168, %r5080;
	add.s32 	%r5170, %r5169, %r5164;
	ld.const.u32 	%r5171, [k+104];
	add.s32 	%r5172, %r5170, %r5171;
	add.s32 	%r5173, %r5172, %r4000;
	shf.l.wrap.b32 	%r5174, %r5159, %r5159, 30;
	shf.l.wrap.b32 	%r5175, %r5159, %r5159, 19;
	xor.b32  	%r5176, %r5174, %r5175;
	shf.l.wrap.b32 	%r5177, %r5159, %r5159, 10;
	xor.b32  	%r5178, %r5176, %r5177;
	xor.b32  	%r5179, %r5133, %r5107;
	and.b32  	%r5180, %r5159, %r5179;
	and.b32  	%r5181, %r5133, %r5107;
	xor.b32  	%r5182, %r5180, %r5181;
	add.s32 	%r5183, %r5178, %r5182;
	add.s32 	%r5184, %r5173, %r5081;
	add.s32 	%r5185, %r5183, %r5173;
	shf.l.wrap.b32 	%r5186, %r5184, %r5184, 26;
	shf.l.wrap.b32 	%r5187, %r5184, %r5184, 21;
	xor.b32  	%r5188, %r5186, %r5187;
	shf.l.wrap.b32 	%r5189, %r5184, %r5184, 7;
	xor.b32  	%r5190, %r5188, %r5189;
	and.b32  	%r5191, %r5184, %r5158;
	not.b32 	%r5192, %r5184;
	and.b32  	%r5193, %r5132, %r5192;
	or.b32  	%r5194, %r5191, %r5193;
	add.s32 	%r5195, %r5194, %r5106;
	add.s32 	%r5196, %r5195, %r5190;
	ld.const.u32 	%r5197, [k+108];
	add.s32 	%r5198, %r5196, %r5197;
	add.s32 	%r5199, %r5198, %r4013;
	shf.l.wrap.b32 	%r5200, %r5185, %r5185, 30;
	shf.l.wrap.b32 	%r5201, %r5185, %r5185, 19;
	xor.b32  	%r5202, %r5200, %r5201;
	shf.l.wrap.b32 	%r5203, %r5185, %r5185, 10;
	xor.b32  	%r5204, %r5202, %r5203;
	xor.b32  	%r5205, %r5159, %r5133;
	and.b32  	%r5206, %r5185, %r5205;
	and.b32  	%r5207, %r5159, %r5133;
	xor.b32  	%r5208, %r5206, %r5207;
	add.s32 	%r5209, %r5204, %r5208;
	add.s32 	%r5210, %r5199, %r5107;
	add.s32 	%r5211, %r5209, %r5199;
	shf.l.wrap.b32 	%r5212, %r5210, %r5210, 26;
	shf.l.wrap.b32 	%r5213, %r5210, %r5210, 21;
	xor.b32  	%r5214, %r5212, %r5213;
	shf.l.wrap.b32 	%r5215, %r5210, %r5210, 7;
	xor.b32  	%r5216, %r5214, %r5215;
	and.b32  	%r5217, %r5210, %r5184;
	not.b32 	%r5218, %r5210;
	and.b32  	%r5219, %r5158, %r5218;
	or.b32  	%r5220, %r5217, %r5219;
	add.s32 	%r5221, %r5220, %r5132;
	add.s32 	%r5222, %r5221, %r5216;
	ld.const.u32 	%r5223, [k+112];
	add.s32 	%r5224, %r5222, %r5223;
	add.s32 	%r5225, %r5224, %r4026;
	shf.l.wrap.b32 	%r5226, %r5211, %r5211, 30;
	shf.l.wrap.b32 	%r5227, %r5211, %r5211, 19;
	xor.b32  	%r5228, %r5226, %r5227;
	shf.l.wrap.b32 	%r5229, %r5211, %r5211, 10;
	xor.b32  	%r5230, %r5228, %r5229;
	xor.b32  	%r5231, %r5185, %r5159;
	and.b32  	%r5232, %r5211, %r5231;
	and.b32  	%r5233, %r5185, %r5159;
	xor.b32  	%r5234, %r5232, %r5233;
	add.s32 	%r5235, %r5230, %r5234;
	add.s32 	%r5236, %r5225, %r5133;
	add.s32 	%r5237, %r5235, %r5225;
	shf.l.wrap.b32 	%r5238, %r5236, %r5236, 26;
	shf.l.wrap.b32 	%r5239, %r5236, %r5236, 21;
	xor.b32  	%r5240, %r5238, %r5239;
	shf.l.wrap.b32 	%r5241, %r5236, %r5236, 7;
	xor.b32  	%r5242, %r5240, %r5241;
	and.b32  	%r5243, %r5236, %r5210;
	not.b32 	%r5244, %r5236;
	and.b32  	%r5245, %r5184, %r5244;
	or.b32  	%r5246, %r5243, %r5245;
	add.s32 	%r5247, %r5246, %r5158;
	add.s32 	%r5248, %r5247, %r5242;
	ld.const.u32 	%r5249, [k+116];
	add.s32 	%r5250, %r5248, %r5249;
	add.s32 	%r5251, %r5250, %r4039;
	shf.l.wrap.b32 	%r5252, %r5237, %r5237, 30;
	shf.l.wrap.b32 	%r5253, %r5237, %r5237, 19;
	xor.b32  	%r5254, %r5252, %r5253;
	shf.l.wrap.b32 	%r5255, %r5237, %r5237, 10;
	xor.b32  	%r5256, %r5254, %r5255;
	xor.b32  	%r5257, %r5211, %r5185;
	and.b32  	%r5258, %r5237, %r5257;
	and.b32  	%r5259, %r5211, %r5185;
	xor.b32  	%r5260, %r5258, %r5259;
	add.s32 	%r5261, %r5256, %r5260;
	add.s32 	%r5262, %r5251, %r5159;
	add.s32 	%r5263, %r5261, %r5251;
	shf.l.wrap.b32 	%r5264, %r5262, %r5262, 26;
	shf.l.wrap.b32 	%r5265, %r5262, %r5262, 21;
	xor.b32  	%r5266, %r5264, %r5265;
	shf.l.wrap.b32 	%r5267, %r5262, %r5262, 7;
	xor.b32  	%r5268, %r5266, %r5267;
	and.b32  	%r5269, %r5262, %r5236;
	not.b32 	%r5270, %r5262;
	and.b32  	%r5271, %r5210, %r5270;
	or.b32  	%r5272, %r5269, %r5271;
	add.s32 	%r5273, %r5272, %r5184;
	add.s32 	%r5274, %r5273, %r5268;
	ld.const.u32 	%r5275, [k+120];
	add.s32 	%r5276, %r5274, %r5275;
	add.s32 	%r5277, %r5276, %r4052;
	shf.l.wrap.b32 	%r5278, %r5263, %r5263, 30;
	shf.l.wrap.b32 	%r5279, %r5263, %r5263, 19;
	xor.b32  	%r5280, %r5278, %r5279;
	shf.l.wrap.b32 	%r5281, %r5263, %r5263, 10;
	xor.b32  	%r5282, %r5280, %r5281;
	xor.b32  	%r5283, %r5237, %r5211;
	and.b32  	%r5284, %r5263, %r5283;
	and.b32  	%r5285, %r5237, %r5211;
	xor.b32  	%r5286, %r5284, %r5285;
	add.s32 	%r5287, %r5282, %r5286;
	add.s32 	%r5288, %r5277, %r5185;
	add.s32 	%r5289, %r5287, %r5277;
	shf.l.wrap.b32 	%r5290, %r5288, %r5288, 26;
	shf.l.wrap.b32 	%r5291, %r5288, %r5288, 21;
	xor.b32  	%r5292, %r5290, %r5291;
	shf.l.wrap.b32 	%r5293, %r5288, %r5288, 7;
	xor.b32  	%r5294, %r5292, %r5293;
	and.b32  	%r5295, %r5288, %r5262;
	not.b32 	%r5296, %r5288;
	and.b32  	%r5297, %r5236, %r5296;
	or.b32  	%r5298, %r5295, %r5297;
	add.s32 	%r5299, %r5298, %r5210;
	add.s32 	%r5300, %r5299, %r5294;
	ld.const.u32 	%r5301, [k+124];
	add.s32 	%r5302, %r5300, %r5301;
	add.s32 	%r5303, %r5302, %r4065;
	shf.l.wrap.b32 	%r5304, %r5289, %r5289, 30;
	shf.l.wrap.b32 	%r5305, %r5289, %r5289, 19;
	xor.b32  	%r5306, %r5304, %r5305;
	shf.l.wrap.b32 	%r5307, %r5289, %r5289, 10;
	xor.b32  	%r5308, %r5306, %r5307;
	xor.b32  	%r5309, %r5263, %r5237;
	and.b32  	%r5310, %r5289, %r5309;
	and.b32  	%r5311, %r5263, %r5237;
	xor.b32  	%r5312, %r5310, %r5311;
	add.s32 	%r5313, %r5308, %r5312;
	add.s32 	%r5314, %r5303, %r5211;
	add.s32 	%r5315, %r5313, %r5303;
	shf.l.wrap.b32 	%r5316, %r5314, %r5314, 26;
	shf.l.wrap.b32 	%r5317, %r5314, %r5314, 21;
	xor.b32  	%r5318, %r5316, %r5317;
	shf.l.wrap.b32 	%r5319, %r5314, %r5314, 7;
	xor.b32  	%r5320, %r5318, %r5319;
	and.b32  	%r5321, %r5314, %r5288;
	not.b32 	%r5322, %r5314;
	and.b32  	%r5323, %r5262, %r5322;
	or.b32  	%r5324, %r5321, %r5323;
	add.s32 	%r5325, %r5324, %r5236;
	add.s32 	%r5326, %r5325, %r5320;
	ld.const.u32 	%r5327, [k+128];
	add.s32 	%r5328, %r5326, %r5327;
	add.s32 	%r5329, %r5328, %r4078;
	shf.l.wrap.b32 	%r5330, %r5315, %r5315, 30;
	shf.l.wrap.b32 	%r5331, %r5315, %r5315, 19;
	xor.b32  	%r5332, %r5330, %r5331;
	shf.l.wrap.b32 	%r5333, %r5315, %r5315, 10;
	xor.b32  	%r5334, %r5332, %r5333;
	xor.b32  	%r5335, %r5289, %r5263;
	and.b32  	%r5336, %r5315, %r5335;
	and.b32  	%r5337, %r5289, %r5263;
	xor.b32  	%r5338, %r5336, %r5337;
	add.s32 	%r5339, %r5334, %r5338;
	add.s32 	%r5340, %r5329, %r5237;
	add.s32 	%r5341, %r5339, %r5329;
	shf.l.wrap.b32 	%r5342, %r5340, %r5340, 26;
	shf.l.wrap.b32 	%r5343, %r5340, %r5340, 21;
	xor.b32  	%r5344, %r5342, %r5343;
	shf.l.wrap.b32 	%r5345, %r5340, %r5340, 7;
	xor.b32  	%r5346, %r5344, %r5345;
	and.b32  	%r5347, %r5340, %r5314;
	not.b32 	%r5348, %r5340;
	and.b32  	%r5349, %r5288, %r5348;
	or.b32  	%r5350, %r5347, %r5349;
	add.s32 	%r5351, %r5350, %r5262;
	add.s32 	%r5352, %r5351, %r5346;
	ld.const.u32 	%r5353, [k+132];
	add.s32 	%r5354, %r5352, %r5353;
	add.s32 	%r5355, %r5354, %r4091;
	shf.l.wrap.b32 	%r5356, %r5341, %r5341, 30;
	shf.l.wrap.b32 	%r5357, %r5341, %r5341, 19;
	xor.b32  	%r5358, %r5356, %r5357;
	shf.l.wrap.b32 	%r5359, %r5341, %r5341, 10;
	xor.b32  	%r5360, %r5358, %r5359;
	xor.b32  	%r5361, %r5315, %r5289;
	and.b32  	%r5362, %r5341, %r5361;
	and.b32  	%r5363, %r5315, %r5289;
	xor.b32  	%r5364, %r5362, %r5363;
	add.s32 	%r5365, %r5360, %r5364;
	add.s32 	%r5366, %r5355, %r5263;
	add.s32 	%r5367, %r5365, %r5355;
	shf.l.wrap.b32 	%r5368, %r5366, %r5366, 26;
	shf.l.wrap.b32 	%r5369, %r5366, %r5366, 21;
	xor.b32  	%r5370, %r5368, %r5369;
	shf.l.wrap.b32 	%r5371, %r5366, %r5366, 7;
	xor.b32  	%r5372, %r5370, %r5371;
	and.b32  	%r5373, %r5366, %r5340;
	not.b32 	%r5374, %r5366;
	and.b32  	%r5375, %r5314, %r5374;
	or.b32  	%r5376, %r5373, %r5375;
	add.s32 	%r5377, %r5376, %r5288;
	add.s32 	%r5378, %r5377, %r5372;
	ld.const.u32 	%r5379, [k+136];
	add.s32 	%r5380, %r5378, %r5379;
	add.s32 	%r5381, %r5380, %r4104;
	shf.l.wrap.b32 	%r5382, %r5367, %r5367, 30;
	shf.l.wrap.b32 	%r5383, %r5367, %r5367, 19;
	xor.b32  	%r5384, %r5382, %r5383;
	shf.l.wrap.b32 	%r5385, %r5367, %r5367, 10;
	xor.b32  	%r5386, %r5384, %r5385;
	xor.b32  	%r5387, %r5341, %r5315;
	and.b32  	%r5388, %r5367, %r5387;
	and.b32  	%r5389, %r5341, %r5315;
	xor.b32  	%r5390, %r5388, %r5389;
	add.s32 	%r5391, %r5386, %r5390;
	add.s32 	%r5392, %r5381, %r5289;
	add.s32 	%r5393, %r5391, %r5381;
	shf.l.wrap.b32 	%r5394, %r5392, %r5392, 26;
	shf.l.wrap.b32 	%r5395, %r5392, %r5392, 21;
	xor.b32  	%r5396, %r5394, %r5395;
	shf.l.wrap.b32 	%r5397, %r5392, %r5392, 7;
	xor.b32  	%r5398, %r5396, %r5397;
	and.b32  	%r5399, %r5392, %r5366;
	not.b32 	%r5400, %r5392;
	and.b32  	%r5401, %r5340, %r5400;
	or.b32  	%r5402, %r5399, %r5401;
	add.s32 	%r5403, %r5402, %r5314;
	add.s32 	%r5404, %r5403, %r5398;
	ld.const.u32 	%r5405, [k+140];
	add.s32 	%r5406, %r5404, %r5405;
	add.s32 	%r5407, %r5406, %r4117;
	shf.l.wrap.b32 	%r5408, %r5393, %r5393, 30;
	shf.l.wrap.b32 	%r5409, %r5393, %r5393, 19;
	xor.b32  	%r5410, %r5408, %r5409;
	shf.l.wrap.b32 	%r5411, %r5393, %r5393, 10;
	xor.b32  	%r5412, %r5410, %r5411;
	xor.b32  	%r5413, %r5367, %r5341;
	and.b32  	%r5414, %r5393, %r5413;
	and.b32  	%r5415, %r5367, %r5341;
	xor.b32  	%r5416, %r5414, %r5415;
	add.s32 	%r5417, %r5412, %r5416;
	add.s32 	%r5418, %r5407, %r5315;
	add.s32 	%r5419, %r5417, %r5407;
	shf.l.wrap.b32 	%r5420, %r5418, %r5418, 26;
	shf.l.wrap.b32 	%r5421, %r5418, %r5418, 21;
	xor.b32  	%r5422, %r5420, %r5421;
	shf.l.wrap.b32 	%r5423, %r5418, %r5418, 7;
	xor.b32  	%r5424, %r5422, %r5423;
	and.b32  	%r5425, %r5418, %r5392;
	not.b32 	%r5426, %r5418;
	and.b32  	%r5427, %r5366, %r5426;
	or.b32  	%r5428, %r5425, %r5427;
	add.s32 	%r5429, %r5428, %r5340;
	add.s32 	%r5430, %r5429, %r5424;
	ld.const.u32 	%r5431, [k+144];
	add.s32 	%r5432, %r5430, %r5431;
	add.s32 	%r5433, %r5432, %r4130;
	shf.l.wrap.b32 	%r5434, %r5419, %r5419, 30;
	shf.l.wrap.b32 	%r5435, %r5419, %r5419, 19;
	xor.b32  	%r5436, %r5434, %r5435;
	shf.l.wrap.b32 	%r5437, %r5419, %r5419, 10;
	xor.b32  	%r5438, %r5436, %r5437;
	xor.b32  	%r5439, %r5393, %r5367;
	and.b32  	%r5440, %r5419, %r5439;
	and.b32  	%r5441, %r5393, %r5367;
	xor.b32  	%r5442, %r5440, %r5441;
	add.s32 	%r5443, %r5438, %r5442;
	add.s32 	%r5444, %r5433, %r5341;
	add.s32 	%r5445, %r5443, %r5433;
	shf.l.wrap.b32 	%r5446, %r5444, %r5444, 26;
	shf.l.wrap.b32 	%r5447, %r5444, %r5444, 21;
	xor.b32  	%r5448, %r5446, %r5447;
	shf.l.wrap.b32 	%r5449, %r5444, %r5444, 7;
	xor.b32  	%r5450, %r5448, %r5449;
	and.b32  	%r5451, %r5444, %r5418;
	not.b32 	%r5452, %r5444;
	and.b32  	%r5453, %r5392, %r5452;
	or.b32  	%r5454, %r5451, %r5453;
	add.s32 	%r5455, %r5454, %r5366;
	add.s32 	%r5456, %r5455, %r5450;
	ld.const.u32 	%r5457, [k+148];
	add.s32 	%r5458, %r5456, %r5457;
	add.s32 	%r5459, %r5458, %r4143;
	shf.l.wrap.b32 	%r5460, %r5445, %r5445, 30;
	shf.l.wrap.b32 	%r5461, %r5445, %r5445, 19;
	xor.b32  	%r5462, %r5460, %r5461;
	shf.l.wrap.b32 	%r5463, %r5445, %r5445, 10;
	xor.b32  	%r5464, %r5462, %r5463;
	xor.b32  	%r5465, %r5419, %r5393;
	and.b32  	%r5466, %r5445, %r5465;
	and.b32  	%r5467, %r5419, %r5393;
	xor.b32  	%r5468, %r5466, %r5467;
	add.s32 	%r5469, %r5464, %r5468;
	add.s32 	%r5470, %r5459, %r5367;
	add.s32 	%r5471, %r5469, %r5459;
	shf.l.wrap.b32 	%r5472, %r5470, %r5470, 26;
	shf.l.wrap.b32 	%r5473, %r5470, %r5470, 21;
	xor.b32  	%r5474, %r5472, %r5473;
	shf.l.wrap.b32 	%r5475, %r5470, %r5470, 7;
	xor.b32  	%r5476, %r5474, %r5475;
	and.b32  	%r5477, %r5470, %r5444;
	not.b32 	%r5478, %r5470;
	and.b32  	%r5479, %r5418, %r5478;
	or.b32  	%r5480, %r5477, %r5479;
	add.s32 	%r5481, %r5480, %r5392;
	add.s32 	%r5482, %r5481, %r5476;
	ld.const.u32 	%r5483, [k+152];
	add.s32 	%r5484, %r5482, %r5483;
	add.s32 	%r5485, %r5484, %r4156;
	shf.l.wrap.b32 	%r5486, %r5471, %r5471, 30;
	shf.l.wrap.b32 	%r5487, %r5471, %r5471, 19;
	xor.b32  	%r5488, %r5486, %r5487;
	shf.l.wrap.b32 	%r5489, %r5471, %r5471, 10;
	xor.b32  	%r5490, %r5488, %r5489;
	xor.b32  	%r5491, %r5445, %r5419;
	and.b32  	%r5492, %r5471, %r5491;
	and.b32  	%r5493, %r5445, %r5419;
	xor.b32  	%r5494, %r5492, %r5493;
	add.s32 	%r5495, %r5490, %r5494;
	add.s32 	%r5496, %r5485, %r5393;
	add.s32 	%r5497, %r5495, %r5485;
	shf.l.wrap.b32 	%r5498, %r5496, %r5496, 26;
	shf.l.wrap.b32 	%r5499, %r5496, %r5496, 21;
	xor.b32  	%r5500, %r5498, %r5499;
	shf.l.wrap.b32 	%r5501, %r5496, %r5496, 7;
	xor.b32  	%r5502, %r5500, %r5501;
	and.b32  	%r5503, %r5496, %r5470;
	not.b32 	%r5504, %r5496;
	and.b32  	%r5505, %r5444, %r5504;
	or.b32  	%r5506, %r5503, %r5505;
	add.s32 	%r5507, %r5506, %r5418;
	add.s32 	%r5508, %r5507, %r5502;
	ld.const.u32 	%r5509, [k+156];
	add.s32 	%r5510, %r5508, %r5509;
	add.s32 	%r5511, %r5510, %r4169;
	shf.l.wrap.b32 	%r5512, %r5497, %r5497, 30;
	shf.l.wrap.b32 	%r5513, %r5497, %r5497, 19;
	xor.b32  	%r5514, %r5512, %r5513;
	shf.l.wrap.b32 	%r5515, %r5497, %r5497, 10;
	xor.b32  	%r5516, %r5514, %r5515;
	xor.b32  	%r5517, %r5471, %r5445;
	and.b32  	%r5518, %r5497, %r5517;
	and.b32  	%r5519, %r5471, %r5445;
	xor.b32  	%r5520, %r5518, %r5519;
	add.s32 	%r5521, %r5516, %r5520;
	add.s32 	%r5522, %r5511, %r5419;
	add.s32 	%r5523, %r5521, %r5511;
	shf.l.wrap.b32 	%r5524, %r5522, %r5522, 26;
	shf.l.wrap.b32 	%r5525, %r5522, %r5522, 21;
	xor.b32  	%r5526, %r5524, %r5525;
	shf.l.wrap.b32 	%r5527, %r5522, %r5522, 7;
	xor.b32  	%r5528, %r5526, %r5527;
	and.b32  	%r5529, %r5522, %r5496;
	not.b32 	%r5530, %r5522;
	and.b32  	%r5531, %r5470, %r5530;
	or.b32  	%r5532, %r5529, %r5531;
	add.s32 	%r5533, %r5532, %r5444;
	add.s32 	%r5534, %r5533, %r5528;
	ld.const.u32 	%r5535, [k+160];
	add.s32 	%r5536, %r5534, %r5535;
	add.s32 	%r5537, %r5536, %r4182;
	shf.l.wrap.b32 	%r5538, %r5523, %r5523, 30;
	shf.l.wrap.b32 	%r5539, %r5523, %r5523, 19;
	xor.b32  	%r5540, %r5538, %r5539;
	shf.l.wrap.b32 	%r5541, %r5523, %r5523, 10;
	xor.b32  	%r5542, %r5540, %r5541;
	xor.b32  	%r5543, %r5497, %r5471;
	and.b32  	%r5544, %r5523, %r5543;
	and.b32  	%r5545, %r5497, %r5471;
	xor.b32  	%r5546, %r5544, %r5545;
	add.s32 	%r5547, %r5542, %r5546;
	add.s32 	%r5548, %r5537, %r5445;
	add.s32 	%r5549, %r5547, %r5537;
	shf.l.wrap.b32 	%r5550, %r5548, %r5548, 26;
	shf.l.wrap.b32 	%r5551, %r5548, %r5548, 21;
	xor.b32  	%r5552, %r5550, %r5551;
	shf.l.wrap.b32 	%r5553, %r5548, %r5548, 7;
	xor.b32  	%r5554, %r5552, %r5553;
	and.b32  	%r5555, %r5548, %r5522;
	not.b32 	%r5556, %r5548;
	and.b32  	%r5557, %r5496, %r5556;
	or.b32  	%r5558, %r5555, %r5557;
	add.s32 	%r5559, %r5558, %r5470;
	add.s32 	%r5560, %r5559, %r5554;
	ld.const.u32 	%r5561, [k+164];
	add.s32 	%r5562, %r5560, %r5561;
	add.s32 	%r5563, %r5562, %r4195;
	shf.l.wrap.b32 	%r5564, %r5549, %r5549, 30;
	shf.l.wrap.b32 	%r5565, %r5549, %r5549, 19;
	xor.b32  	%r5566, %r5564, %r5565;
	shf.l.wrap.b32 	%r5567, %r5549, %r5549, 10;
	xor.b32  	%r5568, %r5566, %r5567;
	xor.b32  	%r5569, %r5523, %r5497;
	and.b32  	%r5570, %r5549, %r5569;
	and.b32  	%r5571, %r5523, %r5497;
	xor.b32  	%r5572, %r5570, %r5571;
	add.s32 	%r5573, %r5568, %r5572;
	add.s32 	%r5574, %r5563, %r5471;
	add.s32 	%r5575, %r5573, %r5563;
	shf.l.wrap.b32 	%r5576, %r5574, %r5574, 26;
	shf.l.wrap.b32 	%r5577, %r5574, %r5574, 21;
	xor.b32  	%r5578, %r5576, %r5577;
	shf.l.wrap.b32 	%r5579, %r5574, %r5574, 7;
	xor.b32  	%r5580, %r5578, %r5579;
	and.b32  	%r5581, %r5574, %r5548;
	not.b32 	%r5582, %r5574;
	and.b32  	%r5583, %r5522, %r5582;
	or.b32  	%r5584, %r5581, %r5583;
	add.s32 	%r5585, %r5584, %r5496;
	add.s32 	%r5586, %r5585, %r5580;
	ld.const.u32 	%r5587, [k+168];
	add.s32 	%r5588, %r5586, %r5587;
	add.s32 	%r5589, %r5588, %r4208;
	shf.l.wrap.b32 	%r5590, %r5575, %r5575, 30;
	shf.l.wrap.b32 	%r5591, %r5575, %r5575, 19;
	xor.b32  	%r5592, %r5590, %r5591;
	shf.l.wrap.b32 	%r5593, %r5575, %r5575, 10;
	xor.b32  	%r5594, %r5592, %r5593;
	xor.b32  	%r5595, %r5549, %r5523;
	and.b32  	%r5596, %r5575, %r5595;
	and.b32  	%r5597, %r5549, %r5523;
	xor.b32  	%r5598, %r5596, %r5597;
	add.s32 	%r5599, %r5594, %r5598;
	add.s32 	%r5600, %r5589, %r5497;
	add.s32 	%r5601, %r5599, %r5589;
	shf.l.wrap.b32 	%r5602, %r5600, %r5600, 26;
	shf.l.wrap.b32 	%r5603, %r5600, %r5600, 21;
	xor.b32  	%r5604, %r5602, %r5603;
	shf.l.wrap.b32 	%r5605, %r5600, %r5600, 7;
	xor.b32  	%r5606, %r5604, %r5605;
	and.b32  	%r5607, %r5600, %r5574;
	not.b32 	%r5608, %r5600;
	and.b32  	%r5609, %r5548, %r5608;
	or.b32  	%r5610, %r5607, %r5609;
	add.s32 	%r5611, %r5610, %r5522;
	add.s32 	%r5612, %r5611, %r5606;
	ld.const.u32 	%r5613, [k+172];
	add.s32 	%r5614, %r5612, %r5613;
	add.s32 	%r5615, %r5614, %r4221;
	shf.l.wrap.b32 	%r5616, %r5601, %r5601, 30;
	shf.l.wrap.b32 	%r5617, %r5601, %r5601, 19;
	xor.b32  	%r5618, %r5616, %r5617;
	shf.l.wrap.b32 	%r5619, %r5601, %r5601, 10;
	xor.b32  	%r5620, %r5618, %r5619;
	xor.b32  	%r5621, %r5575, %r5549;
	and.b32  	%r5622, %r5601, %r5621;
	and.b32  	%r5623, %r5575, %r5549;
	xor.b32  	%r5624, %r5622, %r5623;
	add.s32 	%r5625, %r5620, %r5624;
	add.s32 	%r5626, %r5615, %r5523;
	add.s32 	%r5627, %r5625, %r5615;
	shf.l.wrap.b32 	%r5628, %r5626, %r5626, 26;
	shf.l.wrap.b32 	%r5629, %r5626, %r5626, 21;
	xor.b32  	%r5630, %r5628, %r5629;
	shf.l.wrap.b32 	%r5631, %r5626, %r5626, 7;
	xor.b32  	%r5632, %r5630, %r5631;
	and.b32  	%r5633, %r5626, %r5600;
	not.b32 	%r5634, %r5626;
	and.b32  	%r5635, %r5574, %r5634;
	or.b32  	%r5636, %r5633, %r5635;
	add.s32 	%r5637, %r5636, %r5548;
	add.s32 	%r5638, %r5637, %r5632;
	ld.const.u32 	%r5639, [k+176];
	add.s32 	%r5640, %r5638, %r5639;
	add.s32 	%r5641, %r5640, %r4234;
	shf.l.wrap.b32 	%r5642, %r5627, %r5627, 30;
	shf.l.wrap.b32 	%r5643, %r5627, %r5627, 19;
	xor.b32  	%r5644, %r5642, %r5643;
	shf.l.wrap.b32 	%r5645, %r5627, %r5627, 10;
	xor.b32  	%r5646, %r5644, %r5645;
	xor.b32  	%r5647, %r5601, %r5575;
	and.b32  	%r5648, %r5627, %r5647;
	and.b32  	%r5649, %r5601, %r5575;
	xor.b32  	%r5650, %r5648, %r5649;
	add.s32 	%r5651, %r5646, %r5650;
	add.s32 	%r5652, %r5641, %r5549;
	add.s32 	%r5653, %r5651, %r5641;
	shf.l.wrap.b32 	%r5654, %r5652, %r5652, 26;
	shf.l.wrap.b32 	%r5655, %r5652, %r5652, 21;
	xor.b32  	%r5656, %r5654, %r5655;
	shf.l.wrap.b32 	%r5657, %r5652, %r5652, 7;
	xor.b32  	%r5658, %r5656, %r5657;
	and.b32  	%r5659, %r5652, %r5626;
	not.b32 	%r5660, %r5652;
	and.b32  	%r5661, %r5600, %r5660;
	or.b32  	%r5662, %r5659, %r5661;
	add.s32 	%r5663, %r5662, %r5574;
	add.s32 	%r5664, %r5663, %r5658;
	ld.const.u32 	%r5665, [k+180];
	add.s32 	%r5666, %r5664, %r5665;
	add.s32 	%r5667, %r5666, %r4247;
	shf.l.wrap.b32 	%r5668, %r5653, %r5653, 30;
	shf.l.wrap.b32 	%r5669, %r5653, %r5653, 19;
	xor.b32  	%r5670, %r5668, %r5669;
	shf.l.wrap.b32 	%r5671, %r5653, %r5653, 10;
	xor.b32  	%r5672, %r5670, %r5671;
	xor.b32  	%r5673, %r5627, %r5601;
	and.b32  	%r5674, %r5653, %r5673;
	and.b32  	%r5675, %r5627, %r5601;
	xor.b32  	%r5676, %r5674, %r5675;
	add.s32 	%r5677, %r5672, %r5676;
	add.s32 	%r5678, %r5667, %r5575;
	add.s32 	%r5679, %r5677, %r5667;
	shf.l.wrap.b32 	%r5680, %r5678, %r5678, 26;
	shf.l.wrap.b32 	%r5681, %r5678, %r5678, 21;
	xor.b32  	%r5682, %r5680, %r5681;
	shf.l.wrap.b32 	%r5683, %r5678, %r5678, 7;
	xor.b32  	%r5684, %r5682, %r5683;
	and.b32  	%r5685, %r5678, %r5652;
	not.b32 	%r5686, %r5678;
	and.b32  	%r5687, %r5626, %r5686;
	or.b32  	%r5688, %r5685, %r5687;
	add.s32 	%r5689, %r5688, %r5600;
	add.s32 	%r5690, %r5689, %r5684;
	ld.const.u32 	%r5691, [k+184];
	add.s32 	%r5692, %r5690, %r5691;
	add.s32 	%r5693, %r5692, %r4260;
	shf.l.wrap.b32 	%r5694, %r5679, %r5679, 30;
	shf.l.wrap.b32 	%r5695, %r5679, %r5679, 19;
	xor.b32  	%r5696, %r5694, %r5695;
	shf.l.wrap.b32 	%r5697, %r5679, %r5679, 10;
	xor.b32  	%r5698, %r5696, %r5697;
	xor.b32  	%r5699, %r5653, %r5627;
	and.b32  	%r5700, %r5679, %r5699;
	and.b32  	%r5701, %r5653, %r5627;
	xor.b32  	%r5702, %r5700, %r5701;
	add.s32 	%r5703, %r5698, %r5702;
	add.s32 	%r5704, %r5693, %r5601;
	add.s32 	%r5705, %r5703, %r5693;
	shf.l.wrap.b32 	%r5706, %r5704, %r5704, 26;
	shf.l.wrap.b32 	%r5707, %r5704, %r5704, 21;
	xor.b32  	%r5708, %r5706, %r5707;
	shf.l.wrap.b32 	%r5709, %r5704, %r5704, 7;
	xor.b32  	%r5710, %r5708, %r5709;
	and.b32  	%r5711, %r5704, %r5678;
	not.b32 	%r5712, %r5704;
	and.b32  	%r5713, %r5652, %r5712;
	or.b32  	%r5714, %r5711, %r5713;
	add.s32 	%r5715, %r5714, %r5626;
	add.s32 	%r5716, %r5715, %r5710;
	ld.const.u32 	%r5717, [k+188];
	add.s32 	%r5718, %r5716, %r5717;
	add.s32 	%r5719, %r5718, %r4273;
	shf.l.wrap.b32 	%r5720, %r5705, %r5705, 30;
	shf.l.wrap.b32 	%r5721, %r5705, %r5705, 19;
	xor.b32  	%r5722, %r5720, %r5721;
	shf.l.wrap.b32 	%r5723, %r5705, %r5705, 10;
	xor.b32  	%r5724, %r5722, %r5723;
	xor.b32  	%r5725, %r5679, %r5653;
	and.b32  	%r5726, %r5705, %r5725;
	and.b32  	%r5727, %r5679, %r5653;
	xor.b32  	%r5728, %r5726, %r5727;
	add.s32 	%r5729, %r5724, %r5728;
	add.s32 	%r5730, %r5719, %r5627;
	add.s32 	%r5731, %r5729, %r5719;
	shf.l.wrap.b32 	%r5732, %r5730, %r5730, 26;
	shf.l.wrap.b32 	%r5733, %r5730, %r5730, 21;
	xor.b32  	%r5734, %r5732, %r5733;
	shf.l.wrap.b32 	%r5735, %r5730, %r5730, 7;
	xor.b32  	%r5736, %r5734, %r5735;
	and.b32  	%r5737, %r5730, %r5704;
	not.b32 	%r5738, %r5730;
	and.b32  	%r5739, %r5678, %r5738;
	or.b32  	%r5740, %r5737, %r5739;
	add.s32 	%r5741, %r5740, %r5652;
	add.s32 	%r5742, %r5741, %r5736;
	ld.const.u32 	%r5743, [k+192];
	add.s32 	%r5744, %r5742, %r5743;
	add.s32 	%r5745, %r5744, %r4286;
	shf.l.wrap.b32 	%r5746, %r5731, %r5731, 30;
	shf.l.wrap.b32 	%r5747, %r5731, %r5731, 19;
	xor.b32  	%r5748, %r5746, %r5747;
	shf.l.wrap.b32 	%r5749, %r5731, %r5731, 10;
	xor.b32  	%r5750, %r5748, %r5749;
	xor.b32  	%r5751, %r5705, %r5679;
	and.b32  	%r5752, %r5731, %r5751;
	and.b32  	%r5753, %r5705, %r5679;
	xor.b32  	%r5754, %r5752, %r5753;
	add.s32 	%r5755, %r5750, %r5754;
	add.s32 	%r5756, %r5745, %r5653;
	add.s32 	%r5757, %r5755, %r5745;
	shf.l.wrap.b32 	%r5758, %r5756, %r5756, 26;
	shf.l.wrap.b32 	%r5759, %r5756, %r5756, 21;
	xor.b32  	%r5760, %r5758, %r5759;
	shf.l.wrap.b32 	%r5761, %r5756, %r5756, 7;
	xor.b32  	%r5762, %r5760, %r5761;
	and.b32  	%r5763, %r5756, %r5730;
	not.b32 	%r5764, %r5756;
	and.b32  	%r5765, %r5704, %r5764;
	or.b32  	%r5766, %r5763, %r5765;
	add.s32 	%r5767, %r5766, %r5678;
	add.s32 	%r5768, %r5767, %r5762;
	ld.const.u32 	%r5769, [k+196];
	add.s32 	%r5770, %r5768, %r5769;
	add.s32 	%r5771, %r5770, %r4299;
	shf.l.wrap.b32 	%r5772, %r5757, %r5757, 30;
	shf.l.wrap.b32 	%r5773, %r5757, %r5757, 19;
	xor.b32  	%r5774, %r5772, %r5773;
	shf.l.wrap.b32 	%r5775, %r5757, %r5757, 10;
	xor.b32  	%r5776, %r5774, %r5775;
	xor.b32  	%r5777, %r5731, %r5705;
	and.b32  	%r5778, %r5757, %r5777;
	and.b32  	%r5779, %r5731, %r5705;
	xor.b32  	%r5780, %r5778, %r5779;
	add.s32 	%r5781, %r5776, %r5780;
	add.s32 	%r5782, %r5771, %r5679;
	add.s32 	%r5783, %r5781, %r5771;
	shf.l.wrap.b32 	%r5784, %r5782, %r5782, 26;
	shf.l.wrap.b32 	%r5785, %r5782, %r5782, 21;
	xor.b32  	%r5786, %r5784, %r5785;
	shf.l.wrap.b32 	%r5787, %r5782, %r5782, 7;
	xor.b32  	%r5788, %r5786, %r5787;
	and.b32  	%r5789, %r5782, %r5756;
	not.b32 	%r5790, %r5782;
	and.b32  	%r5791, %r5730, %r5790;
	or.b32  	%r5792, %r5789, %r5791;
	add.s32 	%r5793, %r5792, %r5704;
	add.s32 	%r5794, %r5793, %r5788;
	ld.const.u32 	%r5795, [k+200];
	add.s32 	%r5796, %r5794, %r5795;
	add.s32 	%r5797, %r5796, %r4312;
	shf.l.wrap.b32 	%r5798, %r5783, %r5783, 30;
	shf.l.wrap.b32 	%r5799, %r5783, %r5783, 19;
	xor.b32  	%r5800, %r5798, %r5799;
	shf.l.wrap.b32 	%r5801, %r5783, %r5783, 10;
	xor.b32  	%r5802, %r5800, %r5801;
	xor.b32  	%r5803, %r5757, %r5731;
	and.b32  	%r5804, %r5783, %r5803;
	and.b32  	%r5805, %r5757, %r5731;
	xor.b32  	%r5806, %r5804, %r5805;
	add.s32 	%r5807, %r5802, %r5806;
	add.s32 	%r5808, %r5797, %r5705;
	add.s32 	%r5809, %r5807, %r5797;
	shf.l.wrap.b32 	%r5810, %r5808, %r5808, 26;
	shf.l.wrap.b32 	%r5811, %r5808, %r5808, 21;
	xor.b32  	%r5812, %r5810, %r5811;
	shf.l.wrap.b32 	%r5813, %r5808, %r5808, 7;
	xor.b32  	%r5814, %r5812, %r5813;
	and.b32  	%r5815, %r5808, %r5782;
	not.b32 	%r5816, %r5808;
	and.b32  	%r5817, %r5756, %r5816;
	or.b32  	%r5818, %r5815, %r5817;
	add.s32 	%r5819, %r5818, %r5730;
	add.s32 	%r5820, %r5819, %r5814;
	ld.const.u32 	%r5821, [k+204];
	add.s32 	%r5822, %r5820, %r5821;
	add.s32 	%r5823, %r5822, %r4325;
	shf.l.wrap.b32 	%r5824, %r5809, %r5809, 30;
	shf.l.wrap.b32 	%r5825, %r5809, %r5809, 19;
	xor.b32  	%r5826, %r5824, %r5825;
	shf.l.wrap.b32 	%r5827, %r5809, %r5809, 10;
	xor.b32  	%r5828, %r5826, %r5827;
	xor.b32  	%r5829, %r5783, %r5757;
	and.b32  	%r5830, %r5809, %r5829;
	and.b32  	%r5831, %r5783, %r5757;
	xor.b32  	%r5832, %r5830, %r5831;
	add.s32 	%r5833, %r5828, %r5832;
	add.s32 	%r5834, %r5823, %r5731;
	add.s32 	%r5835, %r5833, %r5823;
	shf.l.wrap.b32 	%r5836, %r5834, %r5834, 26;
	shf.l.wrap.b32 	%r5837, %r5834, %r5834, 21;
	xor.b32  	%r5838, %r5836, %r5837;
	shf.l.wrap.b32 	%r5839, %r5834, %r5834, 7;
	xor.b32  	%r5840, %r5838, %r5839;
	and.b32  	%r5841, %r5834, %r5808;
	not.b32 	%r5842, %r5834;
	and.b32  	%r5843, %r5782, %r5842;
	or.b32  	%r5844, %r5841, %r5843;
	add.s32 	%r5845, %r5844, %r5756;
	add.s32 	%r5846, %r5845, %r5840;
	ld.const.u32 	%r5847, [k+208];
	add.s32 	%r5848, %r5846, %r5847;
	add.s32 	%r5849, %r5848, %r4338;
	shf.l.wrap.b32 	%r5850, %r5835, %r5835, 30;
	shf.l.wrap.b32 	%r5851, %r5835, %r5835, 19;
	xor.b32  	%r5852, %r5850, %r5851;
	shf.l.wrap.b32 	%r5853, %r5835, %r5835, 10;
	xor.b32  	%r5854, %r5852, %r5853;
	xor.b32  	%r5855, %r5809, %r5783;
	and.b32  	%r5856, %r5835, %r5855;
	and.b32  	%r5857, %r5809, %r5783;
	xor.b32  	%r5858, %r5856, %r5857;
	add.s32 	%r5859, %r5854, %r5858;
	add.s32 	%r5860, %r5849, %r5757;
	add.s32 	%r5861, %r5859, %r5849;
	shf.l.wrap.b32 	%r5862, %r5860, %r5860, 26;
	shf.l.wrap.b32 	%r5863, %r5860, %r5860, 21;
	xor.b32  	%r5864, %r5862, %r5863;
	shf.l.wrap.b32 	%r5865, %r5860, %r5860, 7;
	xor.b32  	%r5866, %r5864, %r5865;
	and.b32  	%r5867, %r5860, %r5834;
	not.b32 	%r5868, %r5860;
	and.b32  	%r5869, %r5808, %r5868;
	or.b32  	%r5870, %r5867, %r5869;
	add.s32 	%r5871, %r5870, %r5782;
	add.s32 	%r5872, %r5871, %r5866;
	ld.const.u32 	%r5873, [k+212];
	add.s32 	%r5874, %r5872, %r5873;
	add.s32 	%r5875, %r5874, %r4351;
	shf.l.wrap.b32 	%r5876, %r5861, %r5861, 30;
	shf.l.wrap.b32 	%r5877, %r5861, %r5861, 19;
	xor.b32  	%r5878, %r5876, %r5877;
	shf.l.wrap.b32 	%r5879, %r5861, %r5861, 10;
	xor.b32  	%r5880, %r5878, %r5879;
	xor.b32  	%r5881, %r5835, %r5809;
	and.b32  	%r5882, %r5861, %r5881;
	and.b32  	%r5883, %r5835, %r5809;
	xor.b32  	%r5884, %r5882, %r5883;
	add.s32 	%r5885, %r5880, %r5884;
	add.s32 	%r5886, %r5875, %r5783;
	add.s32 	%r5887, %r5885, %r5875;
	shf.l.wrap.b32 	%r5888, %r5886, %r5886, 26;
	shf.l.wrap.b32 	%r5889, %r5886, %r5886, 21;
	xor.b32  	%r5890, %r5888, %r5889;
	shf.l.wrap.b32 	%r5891, %r5886, %r5886, 7;
	xor.b32  	%r5892, %r5890, %r5891;
	and.b32  	%r5893, %r5886, %r5860;
	not.b32 	%r5894, %r5886;
	and.b32  	%r5895, %r5834, %r5894;
	or.b32  	%r5896, %r5893, %r5895;
	add.s32 	%r5897, %r5896, %r5808;
	add.s32 	%r5898, %r5897, %r5892;
	ld.const.u32 	%r5899, [k+216];
	add.s32 	%r5900, %r5898, %r5899;
	add.s32 	%r5901, %r5900, %r4364;
	shf.l.wrap.b32 	%r5902, %r5887, %r5887, 30;
	shf.l.wrap.b32 	%r5903, %r5887, %r5887, 19;
	xor.b32  	%r5904, %r5902, %r5903;
	shf.l.wrap.b32 	%r5905, %r5887, %r5887, 10;
	xor.b32  	%r5906, %r5904, %r5905;
	xor.b32  	%r5907, %r5861, %r5835;
	and.b32  	%r5908, %r5887, %r5907;
	and.b32  	%r5909, %r5861, %r5835;
	xor.b32  	%r5910, %r5908, %r5909;
	add.s32 	%r5911, %r5906, %r5910;
	add.s32 	%r5912, %r5901, %r5809;
	add.s32 	%r5913, %r5911, %r5901;
	shf.l.wrap.b32 	%r5914, %r5912, %r5912, 26;
	shf.l.wrap.b32 	%r5915, %r5912, %r5912, 21;
	xor.b32  	%r5916, %r5914, %r5915;
	shf.l.wrap.b32 	%r5917, %r5912, %r5912, 7;
	xor.b32  	%r5918, %r5916, %r5917;
	and.b32  	%r5919, %r5912, %r5886;
	not.b32 	%r5920, %r5912;
	and.b32  	%r5921, %r5860, %r5920;
	or.b32  	%r5922, %r5919, %r5921;
	add.s32 	%r5923, %r5922, %r5834;
	add.s32 	%r5924, %r5923, %r5918;
	ld.const.u32 	%r5925, [k+220];
	add.s32 	%r5926, %r5924, %r5925;
	add.s32 	%r5927, %r5926, %r4377;
	shf.l.wrap.b32 	%r5928, %r5913, %r5913, 30;
	shf.l.wrap.b32 	%r5929, %r5913, %r5913, 19;
	xor.b32  	%r5930, %r5928, %r5929;
	shf.l.wrap.b32 	%r5931, %r5913, %r5913, 10;
	xor.b32  	%r5932, %r5930, %r5931;
	xor.b32  	%r5933, %r5887, %r5861;
	and.b32  	%r5934, %r5913, %r5933;
	and.b32  	%r5935, %r5887, %r5861;
	xor.b32  	%r5936, %r5934, %r5935;
	add.s32 	%r5937, %r5932, %r5936;
	add.s32 	%r5938, %r5927, %r5835;
	add.s32 	%r5939, %r5937, %r5927;
	shf.l.wrap.b32 	%r5940, %r5938, %r5938, 26;
	shf.l.wrap.b32 	%r5941, %r5938, %r5938, 21;
	xor.b32  	%r5942, %r5940, %r5941;
	shf.l.wrap.b32 	%r5943, %r5938, %r5938, 7;
	xor.b32  	%r5944, %r5942, %r5943;
	and.b32  	%r5945, %r5938, %r5912;
	not.b32 	%r5946, %r5938;
	and.b32  	%r5947, %r5886, %r5946;
	or.b32  	%r5948, %r5945, %r5947;
	add.s32 	%r5949, %r5948, %r5860;
	add.s32 	%r5950, %r5949, %r5944;
	ld.const.u32 	%r5951, [k+224];
	add.s32 	%r5952, %r5950, %r5951;
	add.s32 	%r5953, %r5952, %r4390;
	shf.l.wrap.b32 	%r5954, %r5939, %r5939, 30;
	shf.l.wrap.b32 	%r5955, %r5939, %r5939, 19;
	xor.b32  	%r5956, %r5954, %r5955;
	shf.l.wrap.b32 	%r5957, %r5939, %r5939, 10;
	xor.b32  	%r5958, %r5956, %r5957;
	xor.b32  	%r5959, %r5913, %r5887;
	and.b32  	%r5960, %r5939, %r5959;
	and.b32  	%r5961, %r5913, %r5887;
	xor.b32  	%r5962, %r5960, %r5961;
	add.s32 	%r5963, %r5958, %r5962;
	add.s32 	%r5964, %r5953, %r5861;
	add.s32 	%r5965, %r5963, %r5953;
	shf.l.wrap.b32 	%r5966, %r5964, %r5964, 26;
	shf.l.wrap.b32 	%r5967, %r5964, %r5964, 21;
	xor.b32  	%r5968, %r5966, %r5967;
	shf.l.wrap.b32 	%r5969, %r5964, %r5964, 7;
	xor.b32  	%r5970, %r5968, %r5969;
	and.b32  	%r5971, %r5964, %r5938;
	not.b32 	%r5972, %r5964;
	and.b32  	%r5973, %r5912, %r5972;
	or.b32  	%r5974, %r5971, %r5973;
	add.s32 	%r5975, %r5974, %r5886;
	add.s32 	%r5976, %r5975, %r5970;
	ld.const.u32 	%r5977, [k+228];
	add.s32 	%r5978, %r5976, %r5977;
	add.s32 	%r5979, %r5978, %r4403;
	shf.l.wrap.b32 	%r5980, %r5965, %r5965, 30;
	shf.l.wrap.b32 	%r5981, %r5965, %r5965, 19;
	xor.b32  	%r5982, %r5980, %r5981;
	shf.l.wrap.b32 	%r5983, %r5965, %r5965, 10;
	xor.b32  	%r5984, %r5982, %r5983;
	xor.b32  	%r5985, %r5939, %r5913;
	and.b32  	%r5986, %r5965, %r5985;
	and.b32  	%r5987, %r5939, %r5913;
	xor.b32  	%r5988, %r5986, %r5987;
	add.s32 	%r5989, %r5984, %r5988;
	add.s32 	%r5990, %r5979, %r5887;
	add.s32 	%r5991, %r5989, %r5979;
	shf.l.wrap.b32 	%r5992, %r5990, %r5990, 26;
	shf.l.wrap.b32 	%r5993, %r5990, %r5990, 21;
	xor.b32  	%r5994, %r5992, %r5993;
	shf.l.wrap.b32 	%r5995, %r5990, %r5990, 7;
	xor.b32  	%r5996, %r5994, %r5995;
	and.b32  	%r5997, %r5990, %r5964;
	not.b32 	%r5998, %r5990;
	and.b32  	%r5999, %r5938, %r5998;
	or.b32  	%r6000, %r5997, %r5999;
	add.s32 	%r6001, %r6000, %r5912;
	add.s32 	%r6002, %r6001, %r5996;
	ld.const.u32 	%r6003, [k+232];
	add.s32 	%r6004, %r6002, %r6003;
	add.s32 	%r6005, %r6004, %r4416;
	shf.l.wrap.b32 	%r6006, %r5991, %r5991, 30;
	shf.l.wrap.b32 	%r6007, %r5991, %r5991, 19;
	xor.b32  	%r6008, %r6006, %r6007;
	shf.l.wrap.b32 	%r6009, %r5991, %r5991, 10;
	xor.b32  	%r6010, %r6008, %r6009;
	xor.b32  	%r6011, %r5965, %r5939;
	and.b32  	%r6012, %r5991, %r6011;
	and.b32  	%r6013, %r5965, %r5939;
	xor.b32  	%r6014, %r6012, %r6013;
	add.s32 	%r6015, %r6010, %r6014;
	add.s32 	%r6016, %r6005, %r5913;
	add.s32 	%r6017, %r6015, %r6005;
	shf.l.wrap.b32 	%r6018, %r6016, %r6016, 26;
	shf.l.wrap.b32 	%r6019, %r6016, %r6016, 21;
	xor.b32  	%r6020, %r6018, %r6019;
	shf.l.wrap.b32 	%r6021, %r6016, %r6016, 7;
	xor.b32  	%r6022, %r6020, %r6021;
	and.b32  	%r6023, %r6016, %r5990;
	not.b32 	%r6024, %r6016;
	and.b32  	%r6025, %r5964, %r6024;
	or.b32  	%r6026, %r6023, %r6025;
	add.s32 	%r6027, %r6026, %r5938;
	add.s32 	%r6028, %r6027, %r6022;
	ld.const.u32 	%r6029, [k+236];
	add.s32 	%r6030, %r6028, %r6029;
	add.s32 	%r6031, %r6030, %r4429;
	shf.l.wrap.b32 	%r6032, %r6017, %r6017, 30;
	shf.l.wrap.b32 	%r6033, %r6017, %r6017, 19;
	xor.b32  	%r6034, %r6032, %r6033;
	shf.l.wrap.b32 	%r6035, %r6017, %r6017, 10;
	xor.b32  	%r6036, %r6034, %r6035;
	xor.b32  	%r6037, %r5991, %r5965;
	and.b32  	%r6038, %r6017, %r6037;
	and.b32  	%r6039, %r5991, %r5965;
	xor.b32  	%r6040, %r6038, %r6039;
	add.s32 	%r6041, %r6036, %r6040;
	add.s32 	%r6042, %r6031, %r5939;
	add.s32 	%r6043, %r6041, %r6031;
	shf.l.wrap.b32 	%r6044, %r6042, %r6042, 26;
	shf.l.wrap.b32 	%r6045, %r6042, %r6042, 21;
	xor.b32  	%r6046, %r6044, %r6045;
	shf.l.wrap.b32 	%r6047, %r6042, %r6042, 7;
	xor.b32  	%r6048, %r6046, %r6047;
	and.b32  	%r6049, %r6042, %r6016;
	not.b32 	%r6050, %r6042;
	and.b32  	%r6051, %r5990, %r6050;
	or.b32  	%r6052, %r6049, %r6051;
	add.s32 	%r6053, %r6052, %r5964;
	add.s32 	%r6054, %r6053, %r6048;
	ld.const.u32 	%r6055, [k+240];
	add.s32 	%r6056, %r6054, %r6055;
	add.s32 	%r6057, %r6056, %r4442;
	shf.l.wrap.b32 	%r6058, %r6043, %r6043, 30;
	shf.l.wrap.b32 	%r6059, %r6043, %r6043, 19;
	xor.b32  	%r6060, %r6058, %r6059;
	shf.l.wrap.b32 	%r6061, %r6043, %r6043, 10;
	xor.b32  	%r6062, %r6060, %r6061;
	xor.b32  	%r6063, %r6017, %r5991;
	and.b32  	%r6064, %r6043, %r6063;
	and.b32  	%r6065, %r6017, %r5991;
	xor.b32  	%r6066, %r6064, %r6065;
	add.s32 	%r6067, %r6062, %r6066;
	add.s32 	%r6068, %r6057, %r5965;
	add.s32 	%r6069, %r6067, %r6057;
	shf.l.wrap.b32 	%r6070, %r6068, %r6068, 26;
	shf.l.wrap.b32 	%r6071, %r6068, %r6068, 21;
	xor.b32  	%r6072, %r6070, %r6071;
	shf.l.wrap.b32 	%r6073, %r6068, %r6068, 7;
	xor.b32  	%r6074, %r6072, %r6073;
	and.b32  	%r6075, %r6068, %r6042;
	not.b32 	%r6076, %r6068;
	and.b32  	%r6077, %r6016, %r6076;
	or.b32  	%r6078, %r6075, %r6077;
	add.s32 	%r6079, %r6078, %r5990;
	add.s32 	%r6080, %r6079, %r6074;
	ld.const.u32 	%r6081, [k+244];
	add.s32 	%r6082, %r6080, %r6081;
	add.s32 	%r6083, %r6082, %r4455;
	shf.l.wrap.b32 	%r6084, %r6069, %r6069, 30;
	shf.l.wrap.b32 	%r6085, %r6069, %r6069, 19;
	xor.b32  	%r6086, %r6084, %r6085;
	shf.l.wrap.b32 	%r6087, %r6069, %r6069, 10;
	xor.b32  	%r6088, %r6086, %r6087;
	xor.b32  	%r6089, %r6043, %r6017;
	and.b32  	%r6090, %r6069, %r6089;
	and.b32  	%r6091, %r6043, %r6017;
	xor.b32  	%r6092, %r6090, %r6091;
	add.s32 	%r6093, %r6088, %r6092;
	add.s32 	%r6094, %r6083, %r5991;
	add.s32 	%r6095, %r6093, %r6083;
	shf.l.wrap.b32 	%r6096, %r6094, %r6094, 26;
	shf.l.wrap.b32 	%r6097, %r6094, %r6094, 21;
	xor.b32  	%r6098, %r6096, %r6097;
	shf.l.wrap.b32 	%r6099, %r6094, %r6094, 7;
	xor.b32  	%r6100, %r6098, %r6099;
	and.b32  	%r6101, %r6094, %r6068;
	not.b32 	%r6102, %r6094;
	and.b32  	%r6103, %r6042, %r6102;
	or.b32  	%r6104, %r6101, %r6103;
	add.s32 	%r6105, %r6104, %r6016;
	add.s32 	%r6106, %r6105, %r6100;
	ld.const.u32 	%r6107, [k+248];
	add.s32 	%r6108, %r6106, %r6107;
	add.s32 	%r6109, %r6108, %r4468;
	shf.l.wrap.b32 	%r6110, %r6095, %r6095, 30;
	shf.l.wrap.b32 	%r6111, %r6095, %r6095, 19;
	xor.b32  	%r6112, %r6110, %r6111;
	shf.l.wrap.b32 	%r6113, %r6095, %r6095, 10;
	xor.b32  	%r6114, %r6112, %r6113;
	xor.b32  	%r6115, %r6069, %r6043;
	and.b32  	%r6116, %r6095, %r6115;
	and.b32  	%r6117, %r6069, %r6043;
	xor.b32  	%r6118, %r6116, %r6117;
	add.s32 	%r6119, %r6114, %r6118;
	add.s32 	%r6120, %r6109, %r6017;
	add.s32 	%r6121, %r6119, %r6109;
	shf.l.wrap.b32 	%r6122, %r6120, %r6120, 26;
	shf.l.wrap.b32 	%r6123, %r6120, %r6120, 21;
	xor.b32  	%r6124, %r6122, %r6123;
	shf.l.wrap.b32 	%r6125, %r6120, %r6120, 7;
	xor.b32  	%r6126, %r6124, %r6125;
	and.b32  	%r6127, %r6120, %r6094;
	not.b32 	%r6128, %r6120;
	and.b32  	%r6129, %r6068, %r6128;
	or.b32  	%r6130, %r6127, %r6129;
	add.s32 	%r6131, %r6130, %r6042;
	add.s32 	%r6132, %r6131, %r6126;
	ld.const.u32 	%r6133, [k+252];
	add.s32 	%r6134, %r6132, %r6133;
	add.s32 	%r6135, %r6134, %r4481;
	shf.l.wrap.b32 	%r6136, %r6121, %r6121, 30;
	shf.l.wrap.b32 	%r6137, %r6121, %r6121, 19;
	xor.b32  	%r6138, %r6136, %r6137;
	shf.l.wrap.b32 	%r6139, %r6121, %r6121, 10;
	xor.b32  	%r6140, %r6138, %r6139;
	xor.b32  	%r6141, %r6095, %r6069;
	and.b32  	%r6142, %r6121, %r6141;
	and.b32  	%r6143, %r6095, %r6069;
	xor.b32  	%r6144, %r6142, %r6143;
	add.s32 	%r6145, %r6140, %r6144;
	add.s32 	%r6146, %r6135, %r6043;
	add.s32 	%r6147, %r6145, %r6135;
	add.s32 	%r6148, %r4482, %r6147;
	add.s32 	%r6149, %r4483, %r6121;
	st.local.v2.u32 	[%rd3+80], {%r6148, %r6149};
	add.s32 	%r6150, %r4484, %r6095;
	add.s32 	%r6151, %r4485, %r6069;
	st.local.v2.u32 	[%rd3+88], {%r6150, %r6151};
	add.s32 	%r6152, %r4486, %r6146;
	add.s32 	%r6153, %r4487, %r6120;
	st.local.v2.u32 	[%rd3+96], {%r6152, %r6153};
	add.s32 	%r6154, %r4488, %r6094;
	add.s32 	%r6155, %r4489, %r6068;
	st.local.v2.u32 	[%rd3+104], {%r6154, %r6155};
	mov.b32 	%r6156, 0;
	st.local.v2.u32 	[%rd3], {%r6156, %r6156};
	st.local.v2.u32 	[%rd3+8], {%r6156, %r6156};
	st.local.v2.u32 	[%rd3+16], {%r6156, %r6156};
	st.local.v2.u32 	[%rd3+24], {%r6156, %r6156};
	st.local.v2.u32 	[%rd3+32], {%r6156, %r6156};
	st.local.v2.u32 	[%rd3+40], {%r6156, %r6156};
	st.local.v2.u32 	[%rd3+48], {%r6156, %r6156};
$L__BB0_151:
	ld.param.u64 	%rd224, [mine_sha256_param_1];
	cvta.to.global.u64 	%rd12, %rd224;
	ld.local.u32 	%r6158, [%rd3+64];
	shl.b32 	%r6159, %r6158, 3;
	cvt.u64.u32 	%rd212, %r6159;
	ld.local.u64 	%rd213, [%rd3+72];
	add.s64 	%rd214, %rd213, %rd212;
	st.local.u64 	[%rd3+72], %rd214;
	shr.u64 	%rd215, %rd214, 8;
	shr.u64 	%rd216, %rd214, 16;
	shr.u64 	%rd217, %rd214, 24;
	shr.u64 	%rd218, %rd214, 40;
	shr.u64 	%rd219, %rd214, 48;
	shr.u64 	%rd220, %rd214, 56;
	cvt.u32.u64 	%r6160, %rd215;
	cvt.u32.u64 	%r6161, %rd214;
	prmt.b32 	%r6162, %r6160, %r6161, 0x3340U;
	cvt.u32.u64 	%r6163, %rd217;
	cvt.u32.u64 	%r6164, %rd216;
	prmt.b32 	%r6165, %r6163, %r6164, 0x3340U;
	prmt.b32 	%r6166, %r6165, %r6162, 0x5410U;
	cvt.u32.u64 	%r6167, %rd218;
	{ .reg .b32 tmp; mov.b64 {tmp, %r6168}, %rd214; }
	prmt.b32 	%r6169, %r6167, %r6168, 0x3340U;
	cvt.u32.u64 	%r6170, %rd220;
	cvt.u32.u64 	%r6171, %rd219;
	prmt.b32 	%r6172, %r6170, %r6171, 0x3340U;
	prmt.b32 	%r6173, %r6172, %r6169, 0x5410U;
	st.local.v2.b32 	[%rd3+56], {%r6173, %r6166};
	ld.local.v2.b32 	{%r6174, %r6175}, [%rd3];
	bfe.u32 	%r6176, %r6175, 16, 8;
	cvt.u16.u32 	%rs80, %r6176;
	bfe.u32 	%r6177, %r6175, 8, 8;
	bfe.u32 	%r6178, %r6175, 0, 8;
	bfe.u32 	%r6179, %r6174, 16, 8;
	cvt.u16.u32 	%rs81, %r6179;
	bfe.u32 	%r6180, %r6174, 8, 8;
	bfe.u32 	%r6181, %r6174, 0, 8;
	shl.b32 	%r6182, %r6181, 24;
	shl.b32 	%r6183, %r6180, 16;
	and.b32  	%r6184, %r6183, 16711680;
	or.b32  	%r6185, %r6184, %r6182;
	and.b16  	%rs82, %rs81, 255;
	mul.wide.u16 	%r6186, %rs82, 256;
	or.b32  	%r6187, %r6185, %r6186;
	bfe.u32 	%r6188, %r6174, 24, 8;
	or.b32  	%r6189, %r6187, %r6188;
	shl.b32 	%r6190, %r6178, 24;
	shl.b32 	%r6191, %r6177, 16;
	and.b32  	%r6192, %r6191, 16711680;
	or.b32  	%r6193, %r6192, %r6190;
	and.b16  	%rs83, %rs80, 255;
	mul.wide.u16 	%r6194, %rs83, 256;
	or.b32  	%r6195, %r6193, %r6194;
	bfe.u32 	%r6196, %r6175, 24, 8;
	or.b32  	%r6197, %r6195, %r6196;
	ld.local.v2.b32 	{%r6198, %r6199}, [%rd3+8];
	bfe.u32 	%r6200, %r6199, 16, 8;
	cvt.u16.u32 	%rs84, %r6200;
	bfe.u32 	%r6201, %r6199, 8, 8;
	bfe.u32 	%r6202, %r6199, 0, 8;
	bfe.u32 	%r6203, %r6198, 16, 8;
	cvt.u16.u32 	%rs85, %r6203;
	bfe.u32 	%r6204, %r6198, 8, 8;
	bfe.u32 	%r6205, %r6198, 0, 8;
	shl.b32 	%r6206, %r6205, 24;
	shl.b32 	%r6207, %r6204, 16;
	and.b32  	%r6208, %r6207, 16711680;
	or.b32  	%r6209, %r6208, %r6206;
	and.b16  	%rs86, %rs85, 255;
	mul.wide.u16 	%r6210, %rs86, 256;
	or.b32  	%r6211, %r6209, %r6210;
	bfe.u32 	%r6212, %r6198, 24, 8;
	or.b32  	%r6213, %r6211, %r6212;
	shl.b32 	%r6214, %r6202, 24;
	shl.b32 	%r6215, %r6201, 16;
	and.b32  	%r6216, %r6215, 16711680;
	or.b32  	%r6217, %r6216, %r6214;
	and.b16  	%rs87, %rs84, 255;
	mul.wide.u16 	%r6218, %rs87, 256;
	or.b32  	%r6219, %r6217, %r6218;
	bfe.u32 	%r6220, %r6199, 24, 8;
	or.b32  	%r6221, %r6219, %r6220;
	ld.local.v2.b32 	{%r6222, %r6223}, [%rd3+16];
	bfe.u32 	%r6224, %r6223, 16, 8;
	cvt.u16.u32 	%rs88, %r6224;
	bfe.u32 	%r6225, %r6223, 8, 8;
	bfe.u32 	%r6226, %r6223, 0, 8;
	bfe.u32 	%r6227, %r6222, 16, 8;
	cvt.u16.u32 	%rs89, %r6227;
	bfe.u32 	%r6228, %r6222, 8, 8;
	bfe.u32 	%r6229, %r6222, 0, 8;
	shl.b32 	%r6230, %r6229, 24;
	shl.b32 	%r6231, %r6228, 16;
	and.b32  	%r6232, %r6231, 16711680;
	or.b32  	%r6233, %r6232, %r6230;
	and.b16  	%rs90, %rs89, 255;
	mul.wide.u16 	%r6234, %rs90, 256;
	or.b32  	%r6235, %r6233, %r6234;
	bfe.u32 	%r6236, %r6222, 24, 8;
	or.b32  	%r6237, %r6235, %r6236;
	shl.b32 	%r6238, %r6226, 24;
	shl.b32 	%r6239, %r6225, 16;
	and.b32  	%r6240, %r6239, 16711680;
	or.b32  	%r6241, %r6240, %r6238;
	and.b16  	%rs91, %rs88, 255;
	mul.wide.u16 	%r6242, %rs91, 256;
	or.b32  	%r6243, %r6241, %r6242;
	bfe.u32 	%r6244, %r6223, 24, 8;
	or.b32  	%r6245, %r6243, %r6244;
	ld.local.v2.b32 	{%r6246, %r6247}, [%rd3+24];
	bfe.u32 	%r6248, %r6247, 16, 8;
	cvt.u16.u32 	%rs92, %r6248;
	bfe.u32 	%r6249, %r6247, 8, 8;
	bfe.u32 	%r6250, %r6247, 0, 8;
	bfe.u32 	%r6251, %r6246, 16, 8;
	cvt.u16.u32 	%rs93, %r6251;
	bfe.u32 	%r6252, %r6246, 8, 8;
	bfe.u32 	%r6253, %r6246, 0, 8;
	shl.b32 	%r6254, %r6253, 24;
	shl.b32 	%r6255, %r6252, 16;
	and.b32  	%r6256, %r6255, 16711680;
	or.b32  	%r6257, %r6256, %r6254;
	and.b16  	%rs94, %rs93, 255;
	mul.wide.u16 	%r6258, %rs94, 256;
	or.b32  	%r6259, %r6257, %r6258;
	bfe.u32 	%r6260, %r6246, 24, 8;
	or.b32  	%r6261, %r6259, %r6260;
	shl.b32 	%r6262, %r6250, 24;
	shl.b32 	%r6263, %r6249, 16;
	and.b32  	%r6264, %r6263, 16711680;
	or.b32  	%r6265, %r6264, %r6262;
	and.b16  	%rs95, %rs92, 255;
	mul.wide.u16 	%r6266, %rs95, 256;
	or.b32  	%r6267, %r6265, %r6266;
	bfe.u32 	%r6268, %r6247, 24, 8;
	or.b32  	%r6269, %r6267, %r6268;
	ld.local.v2.b32 	{%r6270, %r6271}, [%rd3+32];
	bfe.u32 	%r6272, %r6271, 16, 8;
	cvt.u16.u32 	%rs96, %r6272;
	bfe.u32 	%r6273, %r6271, 8, 8;
	bfe.u32 	%r6274, %r6271, 0, 8;
	bfe.u32 	%r6275, %r6270, 16, 8;
	cvt.u16.u32 	%rs97, %r6275;
	bfe.u32 	%r6276, %r6270, 8, 8;
	bfe.u32 	%r6277, %r6270, 0, 8;
	shl.b32 	%r6278, %r6277, 24;
	shl.b32 	%r6279, %r6276, 16;
	and.b32  	%r6280, %r6279, 16711680;
	or.b32  	%r6281, %r6280, %r6278;
	and.b16  	%rs98, %rs97, 255;
	mul.wide.u16 	%r6282, %rs98, 256;
	or.b32  	%r6283, %r6281, %r6282;
	bfe.u32 	%r6284, %r6270, 24, 8;
	or.b32  	%r6285, %r6283, %r6284;
	shl.b32 	%r6286, %r6274, 24;
	shl.b32 	%r6287, %r6273, 16;
	and.b32  	%r6288, %r6287, 16711680;
	or.b32  	%r6289, %r6288, %r6286;
	and.b16  	%rs99, %rs96, 255;
	mul.wide.u16 	%r6290, %rs99, 256;
	or.b32  	%r6291, %r6289, %r6290;
	bfe.u32 	%r6292, %r6271, 24, 8;
	or.b32  	%r6293, %r6291, %r6292;
	ld.local.v2.b32 	{%r6294, %r6295}, [%rd3+40];
	bfe.u32 	%r6296, %r6295, 16, 8;
	cvt.u16.u32 	%rs100, %r6296;
	bfe.u32 	%r6297, %r6295, 8, 8;
	bfe.u32 	%r6298, %r6295, 0, 8;
	bfe.u32 	%r6299, %r6294, 16, 8;
	cvt.u16.u32 	%rs101, %r6299;
	bfe.u32 	%r6300, %r6294, 8, 8;
	bfe.u32 	%r6301, %r6294, 0, 8;
	shl.b32 	%r6302, %r6301, 24;
	shl.b32 	%r6303, %r6300, 16;
	and.b32  	%r6304, %r6303, 16711680;
	or.b32  	%r6305, %r6304, %r6302;
	and.b16  	%rs102, %rs101, 255;
	mul.wide.u16 	%r6306, %rs102, 256;
	or.b32  	%r6307, %r6305, %r6306;
	bfe.u32 	%r6308, %r6294, 24, 8;
	or.b32  	%r6309, %r6307, %r6308;
	shl.b32 	%r6310, %r6298, 24;
	shl.b32 	%r6311, %r6297, 16;
	and.b32  	%r6312, %r6311, 16711680;
	or.b32  	%r6313, %r6312, %r6310;
	and.b16  	%rs103, %rs100, 255;
	mul.wide.u16 	%r6314, %rs103, 256;
	or.b32  	%r6315, %r6313, %r6314;
	bfe.u32 	%r6316, %r6295, 24, 8;
	or.b32  	%r6317, %r6315, %r6316;
	ld.local.v2.b32 	{%r6318, %r6319}, [%rd3+48];
	bfe.u32 	%r6320, %r6319, 16, 8;
	cvt.u16.u32 	%rs104, %r6320;
	bfe.u32 	%r6321, %r6319, 8, 8;
	bfe.u32 	%r6322, %r6319, 0, 8;
	bfe.u32 	%r6323, %r6318, 16, 8;
	cvt.u16.u32 	%rs105, %r6323;
	bfe.u32 	%r6324, %r6318, 8, 8;
	bfe.u32 	%r6325, %r6318, 0, 8;
	shl.b32 	%r6326, %r6325, 24;
	shl.b32 	%r6327, %r6324, 16;
	and.b32  	%r6328, %r6327, 16711680;
	or.b32  	%r6329, %r6328, %r6326;
	and.b16  	%rs106, %rs105, 255;
	mul.wide.u16 	%r6330, %rs106, 256;
	or.b32  	%r6331, %r6329, %r6330;
	bfe.u32 	%r6332, %r6318, 24, 8;
	or.b32  	%r6333, %r6331, %r6332;
	shl.b32 	%r6334, %r6322, 24;
	shl.b32 	%r6335, %r6321, 16;
	and.b32  	%r6336, %r6335, 16711680;
	or.b32  	%r6337, %r6336, %r6334;
	and.b16  	%rs107, %rs104, 255;
	mul.wide.u16 	%r6338, %rs107, 256;
	or.b32  	%r6339, %r6337, %r6338;
	bfe.u32 	%r6340, %r6319, 24, 8;
	or.b32  	%r6341, %r6339, %r6340;
	shl.b32 	%r6342, %r6170, 24;
	shl.b32 	%r6343, %r6171, 16;
	and.b32  	%r6344, %r6343, 16711680;
	or.b32  	%r6345, %r6344, %r6342;
	shl.b32 	%r6346, %r6167, 8;
	and.b32  	%r6347, %r6346, 65280;
	or.b32  	%r6348, %r6345, %r6347;
	and.b32  	%r6349, %r6168, 255;
	or.b32  	%r6350, %r6348, %r6349;
	shl.b32 	%r6351, %r6163, 24;
	shl.b32 	%r6352, %r6164, 16;
	and.b32  	%r6353, %r6352, 16711680;
	or.b32  	%r6354, %r6353, %r6351;
	shl.b32 	%r6355, %r6160, 8;
	and.b32  	%r6356, %r6355, 65280;
	or.b32  	%r6357, %r6354, %r6356;
	and.b32  	%r6358, %r6161, 255;
	or.b32  	%r6359, %r6357, %r6358;
	shf.l.wrap.b32 	%r6360, %r6345, %r6350, 15;
	shf.l.wrap.b32 	%r6361, %r6345, %r6350, 13;
	xor.b32  	%r6362, %r6360, %r6361;
	shr.u32 	%r6363, %r6348, 10;
	xor.b32  	%r6364, %r6362, %r6363;
	add.s32 	%r6365, %r6364, %r6293;
	shf.l.wrap.b32 	%r6366, %r6197, %r6197, 25;
	shf.l.wrap.b32 	%r6367, %r6195, %r6197, 14;
	xor.b32  	%r6368, %r6366, %r6367;
	shr.u32 	%r6369, %r6197, 3;
	xor.b32  	%r6370, %r6368, %r6369;
	add.s32 	%r6371, %r6365, %r6189;
	add.s32 	%r6372, %r6371, %r6370;
	shf.l.wrap.b32 	%r6373, %r6354, %r6359, 15;
	shf.l.wrap.b32 	%r6374, %r6354, %r6359, 13;
	xor.b32  	%r6375, %r6373, %r6374;
	shr.u32 	%r6376, %r6357, 10;
	xor.b32  	%r6377, %r6375, %r6376;
	add.s32 	%r6378, %r6377, %r6309;
	shf.l.wrap.b32 	%r6379, %r6213, %r6213, 25;
	shf.l.wrap.b32 	%r6380, %r6211, %r6213, 14;
	xor.b32  	%r6381, %r6379, %r6380;
	shr.u32 	%r6382, %r6213, 3;
	xor.b32  	%r6383, %r6381, %r6382;
	add.s32 	%r6384, %r6378, %r6197;
	add.s32 	%r6385, %r6384, %r6383;
	shf.l.wrap.b32 	%r6386, %r6372, %r6372, 15;
	shf.l.wrap.b32 	%r6387, %r6372, %r6372, 13;
	xor.b32  	%r6388, %r6386, %r6387;
	shr.u32 	%r6389, %r6372, 10;
	xor.b32  	%r6390, %r6388, %r6389;
	add.s32 	%r6391, %r6390, %r6317;
	shf.l.wrap.b32 	%r6392, %r6221, %r6221, 25;
	shf.l.wrap.b32 	%r6393, %r6219, %r6221, 14;
	xor.b32  	%r6394, %r6392, %r6393;
	shr.u32 	%r6395, %r6221, 3;
	xor.b32  	%r6396, %r6394, %r6395;
	add.s32 	%r6397, %r6391, %r6213;
	add.s32 	%r6398, %r6397, %r6396;
	shf.l.wrap.b32 	%r6399, %r6385, %r6385, 15;
	shf.l.wrap.b32 	%r6400, %r6385, %r6385, 13;
	xor.b32  	%r6401, %r6399, %r6400;
	shr.u32 	%r6402, %r6385, 10;
	xor.b32  	%r6403, %r6401, %r6402;
	add.s32 	%r6404, %r6403, %r6333;
	shf.l.wrap.b32 	%r6405, %r6237, %r6237, 25;
	shf.l.wrap.b32 	%r6406, %r6235, %r6237, 14;
	xor.b32  	%r6407, %r6405, %r6406;
	shr.u32 	%r6408, %r6237, 3;
	xor.b32  	%r6409, %r6407, %r6408;
	add.s32 	%r6410, %r6404, %r6221;
	add.s32 	%r6411, %r6410, %r6409;
	shf.l.wrap.b32 	%r6412, %r6398, %r6398, 15;
	shf.l.wrap.b32 	%r6413, %r6398, %r6398, 13;
	xor.b32  	%r6414, %r6412, %r6413;
	shr.u32 	%r6415, %r6398, 10;
	xor.b32  	%r6416, %r6414, %r6415;
	add.s32 	%r6417, %r6416, %r6341;
	shf.l.wrap.b32 	%r6418, %r6245, %r6245, 25;
	shf.l.wrap.b32 	%r6419, %r6243, %r6245, 14;
	xor.b32  	%r6420, %r6418, %r6419;
	shr.u32 	%r6421, %r6245, 3;
	xor.b32  	%r6422, %r6420, %r6421;
	add.s32 	%r6423, %r6417, %r6237;
	add.s32 	%r6424, %r6423, %r6422;
	shf.l.wrap.b32 	%r6425, %r6411, %r6411, 15;
	shf.l.wrap.b32 	%r6426, %r6411, %r6411, 13;
	xor.b32  	%r6427, %r6425, %r6426;
	shr.u32 	%r6428, %r6411, 10;
	xor.b32  	%r6429, %r6427, %r6428;
	add.s32 	%r6430, %r6429, %r6350;
	shf.l.wrap.b32 	%r6431, %r6261, %r6261, 25;
	shf.l.wrap.b32 	%r6432, %r6259, %r6261, 14;
	xor.b32  	%r6433, %r6431, %r6432;
	shr.u32 	%r6434, %r6261, 3;
	xor.b32  	%r6435, %r6433, %r6434;
	add.s32 	%r6436, %r6430, %r6245;
	add.s32 	%r6437, %r6436, %r6435;
	shf.l.wrap.b32 	%r6438, %r6424, %r6424, 15;
	shf.l.wrap.b32 	%r6439, %r6424, %r6424, 13;
	xor.b32  	%r6440, %r6438, %r6439;
	shr.u32 	%r6441, %r6424, 10;
	xor.b32  	%r6442, %r6440, %r6441;
	add.s32 	%r6443, %r6442, %r6359;
	shf.l.wrap.b32 	%r6444, %r6269, %r6269, 25;
	shf.l.wrap.b32 	%r6445, %r6267, %r6269, 14;
	xor.b32  	%r6446, %r6444, %r6445;
	shr.u32 	%r6447, %r6269, 3;
	xor.b32  	%r6448, %r6446, %r6447;
	add.s32 	%r6449, %r6443, %r6261;
	add.s32 	%r6450, %r6449, %r6448;
	shf.l.wrap.b32 	%r6451, %r6437, %r6437, 15;
	shf.l.wrap.b32 	%r6452, %r6437, %r6437, 13;
	xor.b32  	%r6453, %r6451, %r6452;
	shr.u32 	%r6454, %r6437, 10;
	xor.b32  	%r6455, %r6453, %r6454;
	add.s32 	%r6456, %r6455, %r6372;
	shf.l.wrap.b32 	%r6457, %r6285, %r6285, 25;
	shf.l.wrap.b32 	%r6458, %r6283, %r6285, 14;
	xor.b32  	%r6459, %r6457, %r6458;
	shr.u32 	%r6460, %r6285, 3;
	xor.b32  	%r6461, %r6459, %r6460;
	add.s32 	%r6462, %r6456, %r6269;
	add.s32 	%r6463, %r6462, %r6461;
	shf.l.wrap.b32 	%r6464, %r6450, %r6450, 15;
	shf.l.wrap.b32 	%r6465, %r6450, %r6450, 13;
	xor.b32  	%r6466, %r6464, %r6465;
	shr.u32 	%r6467, %r6450, 10;
	xor.b32  	%r6468, %r6466, %r6467;
	add.s32 	%r6469, %r6468, %r6385;
	shf.l.wrap.b32 	%r6470, %r6293, %r6293, 25;
	shf.l.wrap.b32 	%r6471, %r6291, %r6293, 14;
	xor.b32  	%r6472, %r6470, %r6471;
	shr.u32 	%r6473, %r6293, 3;
	xor.b32  	%r6474, %r6472, %r6473;
	add.s32 	%r6475, %r6469, %r6285;
	add.s32 	%r6476, %r6475, %r6474;
	shf.l.wrap.b32 	%r6477, %r6463, %r6463, 15;
	shf.l.wrap.b32 	%r6478, %r6463, %r6463, 13;
	xor.b32  	%r6479, %r6477, %r6478;
	shr.u32 	%r6480, %r6463, 10;
	xor.b32  	%r6481, %r6479, %r6480;
	add.s32 	%r6482, %r6481, %r6398;
	shf.l.wrap.b32 	%r6483, %r6309, %r6309, 25;
	shf.l.wrap.b32 	%r6484, %r6307, %r6309, 14;
	xor.b32  	%r6485, %r6483, %r6484;
	shr.u32 	%r6486, %r6309, 3;
	xor.b32  	%r6487, %r6485, %r6486;
	add.s32 	%r6488, %r6482, %r6293;
	add.s32 	%r6489, %r6488, %r6487;
	shf.l.wrap.b32 	%r6490, %r6476, %r6476, 15;
	shf.l.wrap.b32 	%r6491, %r6476, %r6476, 13;
	xor.b32  	%r6492, %r6490, %r6491;
	shr.u32 	%r6493, %r6476, 10;
	xor.b32  	%r6494, %r6492, %r6493;
	add.s32 	%r6495, %r6494, %r6411;
	shf.l.wrap.b32 	%r6496, %r6317, %r6317, 25;
	shf.l.wrap.b32 	%r6497, %r6315, %r6317, 14;
	xor.b32  	%r6498, %r6496, %r6497;
	shr.u32 	%r6499, %r6317, 3;
	xor.b32  	%r6500, %r6498, %r6499;
	add.s32 	%r6501, %r6495, %r6309;
	add.s32 	%r6502, %r6501, %r6500;
	shf.l.wrap.b32 	%r6503, %r6489, %r6489, 15;
	shf.l.wrap.b32 	%r6504, %r6489, %r6489, 13;
	xor.b32  	%r6505, %r6503, %r6504;
	shr.u32 	%r6506, %r6489, 10;
	xor.b32  	%r6507, %r6505, %r6506;
	add.s32 	%r6508, %r6507, %r6424;
	shf.l.wrap.b32 	%r6509, %r6333, %r6333, 25;
	shf.l.wrap.b32 	%r6510, %r6331, %r6333, 14;
	xor.b32  	%r6511, %r6509, %r6510;
	shr.u32 	%r6512, %r6333, 3;
	xor.b32  	%r6513, %r6511, %r6512;
	add.s32 	%r6514, %r6508, %r6317;
	add.s32 	%r6515, %r6514, %r6513;
	shf.l.wrap.b32 	%r6516, %r6502, %r6502, 15;
	shf.l.wrap.b32 	%r6517, %r6502, %r6502, 13;
	xor.b32  	%r6518, %r6516, %r6517;
	shr.u32 	%r6519, %r6502, 10;
	xor.b32  	%r6520, %r6518, %r6519;
	add.s32 	%r6521, %r6520, %r6437;
	shf.l.wrap.b32 	%r6522, %r6341, %r6341, 25;
	shf.l.wrap.b32 	%r6523, %r6339, %r6341, 14;
	xor.b32  	%r6524, %r6522, %r6523;
	shr.u32 	%r6525, %r6341, 3;
	xor.b32  	%r6526, %r6524, %r6525;
	add.s32 	%r6527, %r6521, %r6333;
	add.s32 	%r6528, %r6527, %r6526;
	shf.l.wrap.b32 	%r6529, %r6515, %r6515, 15;
	shf.l.wrap.b32 	%r6530, %r6515, %r6515, 13;
	xor.b32  	%r6531, %r6529, %r6530;
	shr.u32 	%r6532, %r6515, 10;
	xor.b32  	%r6533, %r6531, %r6532;
	add.s32 	%r6534, %r6533, %r6450;
	shf.l.wrap.b32 	%r6535, %r6350, %r6168, 25;
	shf.l.wrap.b32 	%r6536, %r6345, %r6350, 14;
	xor.b32  	%r6537, %r6535, %r6536;
	shr.u32 	%r6538, %r6350, 3;
	xor.b32  	%r6539, %r6537, %r6538;
	add.s32 	%r6540, %r6534, %r6341;
	add.s32 	%r6541, %r6540, %r6539;
	shf.l.wrap.b32 	%r6542, %r6528, %r6528, 15;
	shf.l.wrap.b32 	%r6543, %r6528, %r6528, 13;
	xor.b32  	%r6544, %r6542, %r6543;
	shr.u32 	%r6545, %r6528, 10;
	xor.b32  	%r6546, %r6544, %r6545;
	add.s32 	%r6547, %r6546, %r6463;
	shf.l.wrap.b32 	%r6548, %r6359, %r6161, 25;
	shf.l.wrap.b32 	%r6549, %r6354, %r6359, 14;
	xor.b32  	%r6550, %r6548, %r6549;
	shr.u32 	%r6551, %r6359, 3;
	xor.b32  	%r6552, %r6550, %r6551;
	add.s32 	%r6553, %r6547, %r6350;
	add.s32 	%r6554, %r6553, %r6552;
	shf.l.wrap.b32 	%r6555, %r6541, %r6541, 15;
	shf.l.wrap.b32 	%r6556, %r6541, %r6541, 13;
	xor.b32  	%r6557, %r6555, %r6556;
	shr.u32 	%r6558, %r6541, 10;
	xor.b32  	%r6559, %r6557, %r6558;
	add.s32 	%r6560, %r6559, %r6476;
	shf.l.wrap.b32 	%r6561, %r6372, %r6372, 25;
	shf.l.wrap.b32 	%r6562, %r6372, %r6372, 14;
	xor.b32  	%r6563, %r6561, %r6562;
	shr.u32 	%r6564, %r6372, 3;
	xor.b32  	%r6565, %r6563, %r6564;
	add.s32 	%r6566, %r6560, %r6359;
	add.s32 	%r6567, %r6566, %r6565;
	shf.l.wrap.b32 	%r6568, %r6554, %r6554, 15;
	shf.l.wrap.b32 	%r6569, %r6554, %r6554, 13;
	xor.b32  	%r6570, %r6568, %r6569;
	shr.u32 	%r6571, %r6554, 10;
	xor.b32  	%r6572, %r6570, %r6571;
	add.s32 	%r6573, %r6572, %r6489;
	shf.l.wrap.b32 	%r6574, %r6385, %r6385, 25;
	shf.l.wrap.b32 	%r6575, %r6385, %r6385, 14;
	xor.b32  	%r6576, %r6574, %r6575;
	shr.u32 	%r6577, %r6385, 3;
	xor.b32  	%r6578, %r6576, %r6577;
	add.s32 	%r6579, %r6573, %r6372;
	add.s32 	%r6580, %r6579, %r6578;
	shf.l.wrap.b32 	%r6581, %r6567, %r6567, 15;
	shf.l.wrap.b32 	%r6582, %r6567, %r6567, 13;
	xor.b32  	%r6583, %r6581, %r6582;
	shr.u32 	%r6584, %r6567, 10;
	xor.b32  	%r6585, %r6583, %r6584;
	add.s32 	%r6586, %r6585, %r6502;
	shf.l.wrap.b32 	%r6587, %r6398, %r6398, 25;
	shf.l.wrap.b32 	%r6588, %r6398, %r6398, 14;
	xor.b32  	%r6589, %r6587, %r6588;
	shr.u32 	%r6590, %r6398, 3;
	xor.b32  	%r6591, %r6589, %r6590;
	add.s32 	%r6592, %r6586, %r6385;
	add.s32 	%r6593, %r6592, %r6591;
	shf.l.wrap.b32 	%r6594, %r6580, %r6580, 15;
	shf.l.wrap.b32 	%r6595, %r6580, %r6580, 13;
	xor.b32  	%r6596, %r6594, %r6595;
	shr.u32 	%r6597, %r6580, 10;
	xor.b32  	%r6598, %r6596, %r6597;
	add.s32 	%r6599, %r6598, %r6515;
	shf.l.wrap.b32 	%r6600, %r6411, %r6411, 25;
	shf.l.wrap.b32 	%r6601, %r6411, %r6411, 14;
	xor.b32  	%r6602, %r6600, %r6601;
	shr.u32 	%r6603, %r6411, 3;
	xor.b32  	%r6604, %r6602, %r6603;
	add.s32 	%r6605, %r6599, %r6398;
	add.s32 	%r6606, %r6605, %r6604;
	shf.l.wrap.b32 	%r6607, %r6593, %r6593, 15;
	shf.l.wrap.b32 	%r6608, %r6593, %r6593, 13;
	xor.b32  	%r6609, %r6607, %r6608;
	shr.u32 	%r6610, %r6593, 10;
	xor.b32  	%r6611, %r6609, %r6610;
	add.s32 	%r6612, %r6611, %r6528;
	shf.l.wrap.b32 	%r6613, %r6424, %r6424, 25;
	shf.l.wrap.b32 	%r6614, %r6424, %r6424, 14;
	xor.b32  	%r6615, %r6613, %r6614;
	shr.u32 	%r6616, %r6424, 3;
	xor.b32  	%r6617, %r6615, %r6616;
	add.s32 	%r6618, %r6612, %r6411;
	add.s32 	%r6619, %r6618, %r6617;
	shf.l.wrap.b32 	%r6620, %r6606, %r6606, 15;
	shf.l.wrap.b32 	%r6621, %r6606, %r6606, 13;
	xor.b32  	%r6622, %r6620, %r6621;
	shr.u32 	%r6623, %r6606, 10;
	xor.b32  	%r6624, %r6622, %r6623;
	add.s32 	%r6625, %r6624, %r6541;
	shf.l.wrap.b32 	%r6626, %r6437, %r6437, 25;
	shf.l.wrap.b32 	%r6627, %r6437, %r6437, 14;
	xor.b32  	%r6628, %r6626, %r6627;
	shr.u32 	%r6629, %r6437, 3;
	xor.b32  	%r6630, %r6628, %r6629;
	add.s32 	%r6631, %r6625, %r6424;
	add.s32 	%r6632, %r6631, %r6630;
	shf.l.wrap.b32 	%r6633, %r6619, %r6619, 15;
	shf.l.wrap.b32 	%r6634, %r6619, %r6619, 13;
	xor.b32  	%r6635, %r6633, %r6634;
	shr.u32 	%r6636, %r6619, 10;
	xor.b32  	%r6637, %r6635, %r6636;
	add.s32 	%r6638, %r6637, %r6554;
	shf.l.wrap.b32 	%r6639, %r6450, %r6450, 25;
	shf.l.wrap.b32 	%r6640, %r6450, %r6450, 14;
	xor.b32  	%r6641, %r6639, %r6640;
	shr.u32 	%r6642, %r6450, 3;
	xor.b32  	%r6643, %r6641, %r6642;
	add.s32 	%r6644, %r6638, %r6437;
	add.s32 	%r6645, %r6644, %r6643;
	shf.l.wrap.b32 	%r6646, %r6632, %r6632, 15;
	shf.l.wrap.b32 	%r6647, %r6632, %r6632, 13;
	xor.b32  	%r6648, %r6646, %r6647;
	shr.u32 	%r6649, %r6632, 10;
	xor.b32  	%r6650, %r6648, %r6649;
	add.s32 	%r6651, %r6650, %r6567;
	shf.l.wrap.b32 	%r6652, %r6463, %r6463, 25;
	shf.l.wrap.b32 	%r6653, %r6463, %r6463, 14;
	xor.b32  	%r6654, %r6652, %r6653;
	shr.u32 	%r6655, %r6463, 3;
	xor.b32  	%r6656, %r6654, %r6655;
	add.s32 	%r6657, %r6651, %r6450;
	add.s32 	%r6658, %r6657, %r6656;
	shf.l.wrap.b32 	%r6659, %r6645, %r6645, 15;
	shf.l.wrap.b32 	%r6660, %r6645, %r6645, 13;
	xor.b32  	%r6661, %r6659, %r6660;
	shr.u32 	%r6662, %r6645, 10;
	xor.b32  	%r6663, %r6661, %r6662;
	add.s32 	%r6664, %r6663, %r6580;
	shf.l.wrap.b32 	%r6665, %r6476, %r6476, 25;
	shf.l.wrap.b32 	%r6666, %r6476, %r6476, 14;
	xor.b32  	%r6667, %r6665, %r6666;
	shr.u32 	%r6668, %r6476, 3;
	xor.b32  	%r6669, %r6667, %r6668;
	add.s32 	%r6670, %r6664, %r6463;
	add.s32 	%r6671, %r6670, %r6669;
	shf.l.wrap.b32 	%r6672, %r6658, %r6658, 15;
	shf.l.wrap.b32 	%r6673, %r6658, %r6658, 13;
	xor.b32  	%r6674, %r6672, %r6673;
	shr.u32 	%r6675, %r6658, 10;
	xor.b32  	%r6676, %r6674, %r6675;
	add.s32 	%r6677, %r6676, %r6593;
	shf.l.wrap.b32 	%r6678, %r6489, %r6489, 25;
	shf.l.wrap.b32 	%r6679, %r6489, %r6489, 14;
	xor.b32  	%r6680, %r6678, %r6679;
	shr.u32 	%r6681, %r6489, 3;
	xor.b32  	%r6682, %r6680, %r6681;
	add.s32 	%r6683, %r6677, %r6476;
	add.s32 	%r6684, %r6683, %r6682;
	shf.l.wrap.b32 	%r6685, %r6671, %r6671, 15;
	shf.l.wrap.b32 	%r6686, %r6671, %r6671, 13;
	xor.b32  	%r6687, %r6685, %r6686;
	shr.u32 	%r6688, %r6671, 10;
	xor.b32  	%r6689, %r6687, %r6688;
	add.s32 	%r6690, %r6689, %r6606;
	shf.l.wrap.b32 	%r6691, %r6502, %r6502, 25;
	shf.l.wrap.b32 	%r6692, %r6502, %r6502, 14;
	xor.b32  	%r6693, %r6691, %r6692;
	shr.u32 	%r6694, %r6502, 3;
	xor.b32  	%r6695, %r6693, %r6694;
	add.s32 	%r6696, %r6690, %r6489;
	add.s32 	%r6697, %r6696, %r6695;
	shf.l.wrap.b32 	%r6698, %r6684, %r6684, 15;
	shf.l.wrap.b32 	%r6699, %r6684, %r6684, 13;
	xor.b32  	%r6700, %r6698, %r6699;
	shr.u32 	%r6701, %r6684, 10;
	xor.b32  	%r6702, %r6700, %r6701;
	add.s32 	%r6703, %r6702, %r6619;
	shf.l.wrap.b32 	%r6704, %r6515, %r6515, 25;
	shf.l.wrap.b32 	%r6705, %r6515, %r6515, 14;
	xor.b32  	%r6706, %r6704, %r6705;
	shr.u32 	%r6707, %r6515, 3;
	xor.b32  	%r6708, %r6706, %r6707;
	add.s32 	%r6709, %r6703, %r6502;
	add.s32 	%r6710, %r6709, %r6708;
	shf.l.wrap.b32 	%r6711, %r6697, %r6697, 15;
	shf.l.wrap.b32 	%r6712, %r6697, %r6697, 13;
	xor.b32  	%r6713, %r6711, %r6712;
	shr.u32 	%r6714, %r6697, 10;
	xor.b32  	%r6715, %r6713, %r6714;
	add.s32 	%r6716, %r6715, %r6632;
	shf.l.wrap.b32 	%r6717, %r6528, %r6528, 25;
	shf.l.wrap.b32 	%r6718, %r6528, %r6528, 14;
	xor.b32  	%r6719, %r6717, %r6718;
	shr.u32 	%r6720, %r6528, 3;
	xor.b32  	%r6721, %r6719, %r6720;
	add.s32 	%r6722, %r6716, %r6515;
	add.s32 	%r6723, %r6722, %r6721;
	shf.l.wrap.b32 	%r6724, %r6710, %r6710, 15;
	shf.l.wrap.b32 	%r6725, %r6710, %r6710, 13;
	xor.b32  	%r6726, %r6724, %r6725;
	shr.u32 	%r6727, %r6710, 10;
	xor.b32  	%r6728, %r6726, %r6727;
	add.s32 	%r6729, %r6728, %r6645;
	shf.l.wrap.b32 	%r6730, %r6541, %r6541, 25;
	shf.l.wrap.b32 	%r6731, %r6541, %r6541, 14;
	xor.b32  	%r6732, %r6730, %r6731;
	shr.u32 	%r6733, %r6541, 3;
	xor.b32  	%r6734, %r6732, %r6733;
	add.s32 	%r6735, %r6729, %r6528;
	add.s32 	%r6736, %r6735, %r6734;
	shf.l.wrap.b32 	%r6737, %r6723, %r6723, 15;
	shf.l.wrap.b32 	%r6738, %r6723, %r6723, 13;
	xor.b32  	%r6739, %r6737, %r6738;
	shr.u32 	%r6740, %r6723, 10;
	xor.b32  	%r6741, %r6739, %r6740;
	add.s32 	%r6742, %r6741, %r6658;
	shf.l.wrap.b32 	%r6743, %r6554, %r6554, 25;
	shf.l.wrap.b32 	%r6744, %r6554, %r6554, 14;
	xor.b32  	%r6745, %r6743, %r6744;
	shr.u32 	%r6746, %r6554, 3;
	xor.b32  	%r6747, %r6745, %r6746;
	add.s32 	%r6748, %r6742, %r6541;
	add.s32 	%r6749, %r6748, %r6747;
	shf.l.wrap.b32 	%r6750, %r6736, %r6736, 15;
	shf.l.wrap.b32 	%r6751, %r6736, %r6736, 13;
	xor.b32  	%r6752, %r6750, %r6751;
	shr.u32 	%r6753, %r6736, 10;
	xor.b32  	%r6754, %r6752, %r6753;
	add.s32 	%r6755, %r6754, %r6671;
	shf.l.wrap.b32 	%r6756, %r6567, %r6567, 25;
	shf.l.wrap.b32 	%r6757, %r6567, %r6567, 14;
	xor.b32  	%r6758, %r6756, %r6757;
	shr.u32 	%r6759, %r6567, 3;
	xor.b32  	%r6760, %r6758, %r6759;
	add.s32 	%r6761, %r6755, %r6554;
	add.s32 	%r6762, %r6761, %r6760;
	shf.l.wrap.b32 	%r6763, %r6749, %r6749, 15;
	shf.l.wrap.b32 	%r6764, %r6749, %r6749, 13;
	xor.b32  	%r6765, %r6763, %r6764;
	shr.u32 	%r6766, %r6749, 10;
	xor.b32  	%r6767, %r6765, %r6766;
	add.s32 	%r6768, %r6767, %r6684;
	shf.l.wrap.b32 	%r6769, %r6580, %r6580, 25;
	shf.l.wrap.b32 	%r6770, %r6580, %r6580, 14;
	xor.b32  	%r6771, %r6769, %r6770;
	shr.u32 	%r6772, %r6580, 3;
	xor.b32  	%r6773, %r6771, %r6772;
	add.s32 	%r6774, %r6768, %r6567;
	add.s32 	%r6775, %r6774, %r6773;
	shf.l.wrap.b32 	%r6776, %r6762, %r6762, 15;
	shf.l.wrap.b32 	%r6777, %r6762, %r6762, 13;
	xor.b32  	%r6778, %r6776, %r6777;
	shr.u32 	%r6779, %r6762, 10;
	xor.b32  	%r6780, %r6778, %r6779;
	add.s32 	%r6781, %r6780, %r6697;
	shf.l.wrap.b32 	%r6782, %r6593, %r6593, 25;
	shf.l.wrap.b32 	%r6783, %r6593, %r6593, 14;
	xor.b32  	%r6784, %r6782, %r6783;
	shr.u32 	%r6785, %r6593, 3;
	xor.b32  	%r6786, %r6784, %r6785;
	add.s32 	%r6787, %r6781, %r6580;
	add.s32 	%r6788, %r6787, %r6786;
	shf.l.wrap.b32 	%r6789, %r6775, %r6775, 15;
	shf.l.wrap.b32 	%r6790, %r6775, %r6775, 13;
	xor.b32  	%r6791, %r6789, %r6790;
	shr.u32 	%r6792, %r6775, 10;
	xor.b32  	%r6793, %r6791, %r6792;
	add.s32 	%r6794, %r6793, %r6710;
	shf.l.wrap.b32 	%r6795, %r6606, %r6606, 25;
	shf.l.wrap.b32 	%r6796, %r6606, %r6606, 14;
	xor.b32  	%r6797, %r6795, %r6796;
	shr.u32 	%r6798, %r6606, 3;
	xor.b32  	%r6799, %r6797, %r6798;
	add.s32 	%r6800, %r6794, %r6593;
	add.s32 	%r6801, %r6800, %r6799;
	shf.l.wrap.b32 	%r6802, %r6788, %r6788, 15;
	shf.l.wrap.b32 	%r6803, %r6788, %r6788, 13;
	xor.b32  	%r6804, %r6802, %r6803;
	shr.u32 	%r6805, %r6788, 10;
	xor.b32  	%r6806, %r6804, %r6805;
	add.s32 	%r6807, %r6806, %r6723;
	shf.l.wrap.b32 	%r6808, %r6619, %r6619, 25;
	shf.l.wrap.b32 	%r6809, %r6619, %r6619, 14;
	xor.b32  	%r6810, %r6808, %r6809;
	shr.u32 	%r6811, %r6619, 3;
	xor.b32  	%r6812, %r6810, %r6811;
	add.s32 	%r6813, %r6807, %r6606;
	add.s32 	%r6814, %r6813, %r6812;
	shf.l.wrap.b32 	%r6815, %r6801, %r6801, 15;
	shf.l.wrap.b32 	%r6816, %r6801, %r6801, 13;
	xor.b32  	%r6817, %r6815, %r6816;
	shr.u32 	%r6818, %r6801, 10;
	xor.b32  	%r6819, %r6817, %r6818;
	add.s32 	%r6820, %r6819, %r6736;
	shf.l.wrap.b32 	%r6821, %r6632, %r6632, 25;
	shf.l.wrap.b32 	%r6822, %r6632, %r6632, 14;
	xor.b32  	%r6823, %r6821, %r6822;
	shr.u32 	%r6824, %r6632, 3;
	xor.b32  	%r6825, %r6823, %r6824;
	add.s32 	%r6826, %r6820, %r6619;
	add.s32 	%r6827, %r6826, %r6825;
	shf.l.wrap.b32 	%r6828, %r6814, %r6814, 15;
	shf.l.wrap.b32 	%r6829, %r6814, %r6814, 13;
	xor.b32  	%r6830, %r6828, %r6829;
	shr.u32 	%r6831, %r6814, 10;
	xor.b32  	%r6832, %r6830, %r6831;
	add.s32 	%r6833, %r6832, %r6749;
	shf.l.wrap.b32 	%r6834, %r6645, %r6645, 25;
	shf.l.wrap.b32 	%r6835, %r6645, %r6645, 14;
	xor.b32  	%r6836, %r6834, %r6835;
	shr.u32 	%r6837, %r6645, 3;
	xor.b32  	%r6838, %r6836, %r6837;
	add.s32 	%r6839, %r6833, %r6632;
	add.s32 	%r6840, %r6839, %r6838;
	shf.l.wrap.b32 	%r6841, %r6827, %r6827, 15;
	shf.l.wrap.b32 	%r6842, %r6827, %r6827, 13;
	xor.b32  	%r6843, %r6841, %r6842;
	shr.u32 	%r6844, %r6827, 10;
	xor.b32  	%r6845, %r6843, %r6844;
	add.s32 	%r6846, %r6845, %r6762;
	shf.l.wrap.b32 	%r6847, %r6658, %r6658, 25;
	shf.l.wrap.b32 	%r6848, %r6658, %r6658, 14;
	xor.b32  	%r6849, %r6847, %r6848;
	shr.u32 	%r6850, %r6658, 3;
	xor.b32  	%r6851, %r6849, %r6850;
	add.s32 	%r6852, %r6846, %r6645;
	add.s32 	%r6853, %r6852, %r6851;
	shf.l.wrap.b32 	%r6854, %r6840, %r6840, 15;
	shf.l.wrap.b32 	%r6855, %r6840, %r6840, 13;
	xor.b32  	%r6856, %r6854, %r6855;
	shr.u32 	%r6857, %r6840, 10;
	xor.b32  	%r6858, %r6856, %r6857;
	add.s32 	%r6859, %r6858, %r6775;
	shf.l.wrap.b32 	%r6860, %r6671, %r6671, 25;
	shf.l.wrap.b32 	%r6861, %r6671, %r6671, 14;
	xor.b32  	%r6862, %r6860, %r6861;
	shr.u32 	%r6863, %r6671, 3;
	xor.b32  	%r6864, %r6862, %r6863;
	add.s32 	%r6865, %r6859, %r6658;
	add.s32 	%r6866, %r6865, %r6864;
	shf.l.wrap.b32 	%r6867, %r6853, %r6853, 15;
	shf.l.wrap.b32 	%r6868, %r6853, %r6853, 13;
	xor.b32  	%r6869, %r6867, %r6868;
	shr.u32 	%r6870, %r6853, 10;
	xor.b32  	%r6871, %r6869, %r6870;
	add.s32 	%r6872, %r6871, %r6788;
	shf.l.wrap.b32 	%r6873, %r6684, %r6684, 25;
	shf.l.wrap.b32 	%r6874, %r6684, %r6684, 14;
	xor.b32  	%r6875, %r6873, %r6874;
	shr.u32 	%r6876, %r6684, 3;
	xor.b32  	%r6877, %r6875, %r6876;
	add.s32 	%r6878, %r6872, %r6671;
	add.s32 	%r6879, %r6878, %r6877;
	shf.l.wrap.b32 	%r6880, %r6866, %r6866, 15;
	shf.l.wrap.b32 	%r6881, %r6866, %r6866, 13;
	xor.b32  	%r6882, %r6880, %r6881;
	shr.u32 	%r6883, %r6866, 10;
	xor.b32  	%r6884, %r6882, %r6883;
	add.s32 	%r6885, %r6884, %r6801;
	shf.l.wrap.b32 	%r6886, %r6697, %r6697, 25;
	shf.l.wrap.b32 	%r6887, %r6697, %r6697, 14;
	xor.b32  	%r6888, %r6886, %r6887;
	shr.u32 	%r6889, %r6697, 3;
	xor.b32  	%r6890, %r6888, %r6889;
	add.s32 	%r6891, %r6885, %r6684;
	add.s32 	%r6892, %r6891, %r6890;
	shf.l.wrap.b32 	%r6893, %r6879, %r6879, 15;
	shf.l.wrap.b32 	%r6894, %r6879, %r6879, 13;
	xor.b32  	%r6895, %r6893, %r6894;
	shr.u32 	%r6896, %r6879, 10;
	xor.b32  	%r6897, %r6895, %r6896;
	add.s32 	%r6898, %r6897, %r6814;
	shf.l.wrap.b32 	%r6899, %r6710, %r6710, 25;
	shf.l.wrap.b32 	%r6900, %r6710, %r6710, 14;
	xor.b32  	%r6901, %r6899, %r6900;
	shr.u32 	%r6902, %r6710, 3;
	xor.b32  	%r6903, %r6901, %r6902;
	add.s32 	%r6904, %r6898, %r6697;
	add.s32 	%r6905, %r6904, %r6903;
	shf.l.wrap.b32 	%r6906, %r6892, %r6892, 15;
	shf.l.wrap.b32 	%r6907, %r6892, %r6892, 13;
	xor.b32  	%r6908, %r6906, %r6907;
	shr.u32 	%r6909, %r6892, 10;
	xor.b32  	%r6910, %r6908, %r6909;
	add.s32 	%r6911, %r6910, %r6827;
	shf.l.wrap.b32 	%r6912, %r6723, %r6723, 25;
	shf.l.wrap.b32 	%r6913, %r6723, %r6723, 14;
	xor.b32  	%r6914, %r6912, %r6913;
	shr.u32 	%r6915, %r6723, 3;
	xor.b32  	%r6916, %r6914, %r6915;
	add.s32 	%r6917, %r6911, %r6710;
	add.s32 	%r6918, %r6917, %r6916;
	shf.l.wrap.b32 	%r6919, %r6905, %r6905, 15;
	shf.l.wrap.b32 	%r6920, %r6905, %r6905, 13;
	xor.b32  	%r6921, %r6919, %r6920;
	shr.u32 	%r6922, %r6905, 10;
	xor.b32  	%r6923, %r6921, %r6922;
	add.s32 	%r6924, %r6923, %r6840;
	shf.l.wrap.b32 	%r6925, %r6736, %r6736, 25;
	shf.l.wrap.b32 	%r6926, %r6736, %r6736, 14;
	xor.b32  	%r6927, %r6925, %r6926;
	shr.u32 	%r6928, %r6736, 3;
	xor.b32  	%r6929, %r6927, %r6928;
	add.s32 	%r6930, %r6924, %r6723;
	add.s32 	%r6931, %r6930, %r6929;
	shf.l.wrap.b32 	%r6932, %r6918, %r6918, 15;
	shf.l.wrap.b32 	%r6933, %r6918, %r6918, 13;
	xor.b32  	%r6934, %r6932, %r6933;
	shr.u32 	%r6935, %r6918, 10;
	xor.b32  	%r6936, %r6934, %r6935;
	add.s32 	%r6937, %r6936, %r6853;
	shf.l.wrap.b32 	%r6938, %r6749, %r6749, 25;
	shf.l.wrap.b32 	%r6939, %r6749, %r6749, 14;
	xor.b32  	%r6940, %r6938, %r6939;
	shr.u32 	%r6941, %r6749, 3;
	xor.b32  	%r6942, %r6940, %r6941;
	add.s32 	%r6943, %r6937, %r6736;
	add.s32 	%r6944, %r6943, %r6942;
	shf.l.wrap.b32 	%r6945, %r6931, %r6931, 15;
	shf.l.wrap.b32 	%r6946, %r6931, %r6931, 13;
	xor.b32  	%r6947, %r6945, %r6946;
	shr.u32 	%r6948, %r6931, 10;
	xor.b32  	%r6949, %r6947, %r6948;
	add.s32 	%r6950, %r6949, %r6866;
	shf.l.wrap.b32 	%r6951, %r6762, %r6762, 25;
	shf.l.wrap.b32 	%r6952, %r6762, %r6762, 14;
	xor.b32  	%r6953, %r6951, %r6952;
	shr.u32 	%r6954, %r6762, 3;
	xor.b32  	%r6955, %r6953, %r6954;
	add.s32 	%r6956, %r6950, %r6749;
	add.s32 	%r6957, %r6956, %r6955;
	shf.l.wrap.b32 	%r6958, %r6944, %r6944, 15;
	shf.l.wrap.b32 	%r6959, %r6944, %r6944, 13;
	xor.b32  	%r6960, %r6958, %r6959;
	shr.u32 	%r6961, %r6944, 10;
	xor.b32  	%r6962, %r6960, %r6961;
	add.s32 	%r6963, %r6962, %r6879;
	shf.l.wrap.b32 	%r6964, %r6775, %r6775, 25;
	shf.l.wrap.b32 	%r6965, %r6775, %r6775, 14;
	xor.b32  	%r6966, %r6964, %r6965;
	shr.u32 	%r6967, %r6775, 3;
	xor.b32  	%r6968, %r6966, %r6967;
	add.s32 	%r6969, %r6963, %r6762;
	add.s32 	%r6970, %r6969, %r6968;
	shf.l.wrap.b32 	%r6971, %r6957, %r6957, 15;
	shf.l.wrap.b32 	%r6972, %r6957, %r6957, 13;
	xor.b32  	%r6973, %r6971, %r6972;
	shr.u32 	%r6974, %r6957, 10;
	xor.b32  	%r6975, %r6973, %r6974;
	add.s32 	%r6976, %r6975, %r6892;
	shf.l.wrap.b32 	%r6977, %r6788, %r6788, 25;
	shf.l.wrap.b32 	%r6978, %r6788, %r6788, 14;
	xor.b32  	%r6979, %r6977, %r6978;
	shr.u32 	%r6980, %r6788, 3;
	xor.b32  	%r6981, %r6979, %r6980;
	add.s32 	%r6982, %r6976, %r6775;
	add.s32 	%r6983, %r6982, %r6981;
	ld.local.v2.u32 	{%r6984, %r6985}, [%rd3+80];
	ld.local.v2.u32 	{%r6986, %r6987}, [%rd3+88];
	ld.local.v2.u32 	{%r6988, %r6989}, [%rd3+96];
	ld.local.v2.u32 	{%r6990, %r6991}, [%rd3+104];
	shf.l.wrap.b32 	%r6992, %r6988, %r6988, 26;
	shf.l.wrap.b32 	%r6993, %r6988, %r6988, 21;
	xor.b32  	%r6994, %r6992, %r6993;
	shf.l.wrap.b32 	%r6995, %r6988, %r6988, 7;
	xor.b32  	%r6996, %r6994, %r6995;
	and.b32  	%r6997, %r6988, %r6989;
	not.b32 	%r6998, %r6988;
	and.b32  	%r6999, %r6990, %r6998;
	or.b32  	%r7000, %r6997, %r6999;
	add.s32 	%r7001, %r7000, %r6991;
	add.s32 	%r7002, %r7001, %r6996;
	add.s32 	%r7004, %r7002, %r7003;
	add.s32 	%r7005, %r7004, %r6189;
	shf.l.wrap.b32 	%r7006, %r6984, %r6984, 30;
	shf.l.wrap.b32 	%r7007, %r6984, %r6984, 19;
	xor.b32  	%r7008, %r7006, %r7007;
	shf.l.wrap.b32 	%r7009, %r6984, %r6984, 10;
	xor.b32  	%r7010, %r7008, %r7009;
	xor.b32  	%r7011, %r6985, %r6986;
	and.b32  	%r7012, %r6984, %r7011;
	and.b32  	%r7013, %r6985, %r6986;
	xor.b32  	%r7014, %r7012, %r7013;
	add.s32 	%r7015, %r7010, %r7014;
	add.s32 	%r7016, %r7005, %r6987;
	add.s32 	%r7017, %r7015, %r7005;
	shf.l.wrap.b32 	%r7018, %r7016, %r7016, 26;
	shf.l.wrap.b32 	%r7019, %r7016, %r7016, 21;
	xor.b32  	%r7020, %r7018, %r7019;
	shf.l.wrap.b32 	%r7021, %r7016, %r7016, 7;
	xor.b32  	%r7022, %r7020, %r7021;
	and.b32  	%r7023, %r7016, %r6988;
	not.b32 	%r7024, %r7016;
	and.b32  	%r7025, %r6989, %r7024;
	or.b32  	%r7026, %r7023, %r7025;
	add.s32 	%r7027, %r7026, %r6990;
	add.s32 	%r7028, %r7027, %r7022;
	add.s32 	%r7029, %r7028, %r610;
	add.s32 	%r7030, %r7029, %r6197;
	shf.l.wrap.b32 	%r7031, %r7017, %r7017, 30;
	shf.l.wrap.b32 	%r7032, %r7017, %r7017, 19;
	xor.b32  	%r7033, %r7031, %r7032;
	shf.l.wrap.b32 	%r7034, %r7017, %r7017, 10;
	xor.b32  	%r7035, %r7033, %r7034;
	xor.b32  	%r7036, %r6984, %r6985;
	and.b32  	%r7037, %r7017, %r7036;
	and.b32  	%r7038, %r6984, %r6985;
	xor.b32  	%r7039, %r7037, %r7038;
	add.s32 	%r7040, %r7035, %r7039;
	add.s32 	%r7041, %r7030, %r6986;
	add.s32 	%r7042, %r7040, %r7030;
	shf.l.wrap.b32 	%r7043, %r7041, %r7041, 26;
	shf.l.wrap.b32 	%r7044, %r7041, %r7041, 21;
	xor.b32  	%r7045, %r7043, %r7044;
	shf.l.wrap.b32 	%r7046, %r7041, %r7041, 7;
	xor.b32  	%r7047, %r7045, %r7046;
	and.b32  	%r7048, %r7041, %r7016;
	not.b32 	%r7049, %r7041;
	and.b32  	%r7050, %r6988, %r7049;
	or.b32  	%r7051, %r7048, %r7050;
	add.s32 	%r7052, %r7051, %r6989;
	add.s32 	%r7053, %r7052, %r7047;
	add.s32 	%r7054, %r7053, %r611;
	add.s32 	%r7055, %r7054, %r6213;
	shf.l.wrap.b32 	%r7056, %r7042, %r7042, 30;
	shf.l.wrap.b32 	%r7057, %r7042, %r7042, 19;
	xor.b32  	%r7058, %r7056, %r7057;
	shf.l.wrap.b32 	%r7059, %r7042, %r7042, 10;
	xor.b32  	%r7060, %r7058, %r7059;
	xor.b32  	%r7061, %r7017, %r6984;
	and.b32  	%r7062, %r7042, %r7061;
	and.b32  	%r7063, %r7017, %r6984;
	xor.b32  	%r7064, %r7062, %r7063;
	add.s32 	%r7065, %r7060, %r7064;
	add.s32 	%r7066, %r7055, %r6985;
	add.s32 	%r7067, %r7065, %r7055;
	shf.l.wrap.b32 	%r7068, %r7066, %r7066, 26;
	shf.l.wrap.b32 	%r7069, %r7066, %r7066, 21;
	xor.b32  	%r7070, %r7068, %r7069;
	shf.l.wrap.b32 	%r7071, %r7066, %r7066, 7;
	xor.b32  	%r7072, %r7070, %r7071;
	and.b32  	%r7073, %r7066, %r7041;
	not.b32 	%r7074, %r7066;
	and.b32  	%r7075, %r7016, %r7074;
	or.b32  	%r7076, %r7073, %r7075;
	add.s32 	%r7077, %r7076, %r6988;
	add.s32 	%r7078, %r7077, %r7072;
	add.s32 	%r7080, %r7078, %r7079;
	add.s32 	%r7081, %r7080, %r6221;
	shf.l.wrap.b32 	%r7082, %r7067, %r7067, 30;
	shf.l.wrap.b32 	%r7083, %r7067, %r7067, 19;
	xor.b32  	%r7084, %r7082, %r7083;
	shf.l.wrap.b32 	%r7085, %r7067, %r7067, 10;
	xor.b32  	%r7086, %r7084, %r7085;
	xor.b32  	%r7087, %r7042, %r7017;
	and.b32  	%r7088, %r7067, %r7087;
	and.b32  	%r7089, %r7042, %r7017;
	xor.b32  	%r7090, %r7088, %r7089;
	add.s32 	%r7091, %r7086, %r7090;
	add.s32 	%r7092, %r7081, %r6984;
	add.s32 	%r7093, %r7091, %r7081;
	shf.l.wrap.b32 	%r7094, %r7092, %r7092, 26;
	shf.l.wrap.b32 	%r7095, %r7092, %r7092, 21;
	xor.b32  	%r7096, %r7094, %r7095;
	shf.l.wrap.b32 	%r7097, %r7092, %r7092, 7;
	xor.b32  	%r7098, %r7096, %r7097;
	and.b32  	%r7099, %r7092, %r7066;
	not.b32 	%r7100, %r7092;
	and.b32  	%r7101, %r7041, %r7100;
	or.b32  	%r7102, %r7099, %r7101;
	add.s32 	%r7103, %r7102, %r7016;
	add.s32 	%r7104, %r7103, %r7098;
	add.s32 	%r7106, %r7104, %r7105;
	add.s32 	%r7107, %r7106, %r6237;
	shf.l.wrap.b32 	%r7108, %r7093, %r7093, 30;
	shf.l.wrap.b32 	%r7109, %r7093, %r7093, 19;
	xor.b32  	%r7110, %r7108, %r7109;
	shf.l.wrap.b32 	%r7111, %r7093, %r7093, 10;
	xor.b32  	%r7112, %r7110, %r7111;
	xor.b32  	%r7113, %r7067, %r7042;
	and.b32  	%r7114, %r7093, %r7113;
	and.b32  	%r7115, %r7067, %r7042;
	xor.b32  	%r7116, %r7114, %r7115;
	add.s32 	%r7117, %r7112, %r7116;
	add.s32 	%r7118, %r7107, %r7017;
	add.s32 	%r7119, %r7117, %r7107;
	shf.l.wrap.b32 	%r7120, %r7118, %r7118, 26;
	shf.l.wrap.b32 	%r7121, %r7118, %r7118, 21;
	xor.b32  	%r7122, %r7120, %r7121;
	shf.l.wrap.b32 	%r7123, %r7118, %r7118, 7;
	xor.b32  	%r7124, %r7122, %r7123;
	and.b32  	%r7125, %r7118, %r7092;
	not.b32 	%r7126, %r7118;
	and.b32  	%r7127, %r7066, %r7126;
	or.b32  	%r7128, %r7125, %r7127;
	add.s32 	%r7129, %r7128, %r7041;
	add.s32 	%r7130, %r7129, %r7124;
	add.s32 	%r7131, %r7130, %r612;
	add.s32 	%r7132, %r7131, %r6245;
	shf.l.wrap.b32 	%r7133, %r7119, %r7119, 30;
	shf.l.wrap.b32 	%r7134, %r7119, %r7119, 19;
	xor.b32  	%r7135, %r7133, %r7134;
	shf.l.wrap.b32 	%r7136, %r7119, %r7119, 10;
	xor.b32  	%r7137, %r7135, %r7136;
	xor.b32  	%r7138, %r7093, %r7067;
	and.b32  	%r7139, %r7119, %r7138;
	and.b32  	%r7140, %r7093, %r7067;
	xor.b32  	%r7141, %r7139, %r7140;
	add.s32 	%r7142, %r7137, %r7141;
	add.s32 	%r7143, %r7132, %r7042;
	add.s32 	%r7144, %r7142, %r7132;
	shf.l.wrap.b32 	%r7145, %r7143, %r7143, 26;
	shf.l.wrap.b32 	%r7146, %r7143, %r7143, 21;
	xor.b32  	%r7147, %r7145, %r7146;
	shf.l.wrap.b32 	%r7148, %r7143, %r7143, 7;
	xor.b32  	%r7149, %r7147, %r7148;
	and.b32  	%r7150, %r7143, %r7118;
	not.b32 	%r7151, %r7143;
	and.b32  	%r7152, %r7092, %r7151;
	or.b32  	%r7153, %r7150, %r7152;
	add.s32 	%r7154, %r7153, %r7066;
	add.s32 	%r7155, %r7154, %r7149;
	add.s32 	%r7156, %r7155, %r613;
	add.s32 	%r7157, %r7156, %r6261;
	shf.l.wrap.b32 	%r7158, %r7144, %r7144, 30;
	shf.l.wrap.b32 	%r7159, %r7144, %r7144, 19;
	xor.b32  	%r7160, %r7158, %r7159;
	shf.l.wrap.b32 	%r7161, %r7144, %r7144, 10;
	xor.b32  	%r7162, %r7160, %r7161;
	xor.b32  	%r7163, %r7119, %r7093;
	and.b32  	%r7164, %r7144, %r7163;
	and.b32  	%r7165, %r7119, %r7093;
	xor.b32  	%r7166, %r7164, %r7165;
	add.s32 	%r7167, %r7162, %r7166;
	add.s32 	%r7168, %r7157, %r7067;
	add.s32 	%r7169, %r7167, %r7157;
	shf.l.wrap.b32 	%r7170, %r7168, %r7168, 26;
	shf.l.wrap.b32 	%r7171, %r7168, %r7168, 21;
	xor.b32  	%r7172, %r7170, %r7171;
	shf.l.wrap.b32 	%r7173, %r7168, %r7168, 7;
	xor.b32  	%r7174, %r7172, %r7173;
	and.b32  	%r7175, %r7168, %r7143;
	not.b32 	%r7176, %r7168;
	and.b32  	%r7177, %r7118, %r7176;
	or.b32  	%r7178, %r7175, %r7177;
	add.s32 	%r7179, %r7178, %r7092;
	add.s32 	%r7180, %r7179, %r7174;
	add.s32 	%r7181, %r7180, %r614;
	add.s32 	%r7182, %r7181, %r6269;
	shf.l.wrap.b32 	%r7183, %r7169, %r7169, 30;
	shf.l.wrap.b32 	%r7184, %r7169, %r7169, 19;
	xor.b32  	%r7185, %r7183, %r7184;
	shf.l.wrap.b32 	%r7186, %r7169, %r7169, 10;
	xor.b32  	%r7187, %r7185, %r7186;
	xor.b32  	%r7188, %r7144, %r7119;
	and.b32  	%r7189, %r7169, %r7188;
	and.b32  	%r7190, %r7144, %r7119;
	xor.b32  	%r7191, %r7189, %r7190;
	add.s32 	%r7192, %r7187, %r7191;
	add.s32 	%r7193, %r7182, %r7093;
	add.s32 	%r7194, %r7192, %r7182;
	shf.l.wrap.b32 	%r7195, %r7193, %r7193, 26;
	shf.l.wrap.b32 	%r7196, %r7193, %r7193, 21;
	xor.b32  	%r7197, %r7195, %r7196;
	shf.l.wrap.b32 	%r7198, %r7193, %r7193, 7;
	xor.b32  	%r7199, %r7197, %r7198;
	and.b32  	%r7200, %r7193, %r7168;
	not.b32 	%r7201, %r7193;
	and.b32  	%r7202, %r7143, %r7201;
	or.b32  	%r7203, %r7200, %r7202;
	add.s32 	%r7204, %r7203, %r7118;
	add.s32 	%r7205, %r7204, %r7199;
	add.s32 	%r7206, %r7205, %r615;
	add.s32 	%r7207, %r7206, %r6285;
	shf.l.wrap.b32 	%r7208, %r7194, %r7194, 30;
	shf.l.wrap.b32 	%r7209, %r7194, %r7194, 19;
	xor.b32  	%r7210, %r7208, %r7209;
	shf.l.wrap.b32 	%r7211, %r7194, %r7194, 10;
	xor.b32  	%r7212, %r7210, %r7211;
	xor.b32  	%r7213, %r7169, %r7144;
	and.b32  	%r7214, %r7194, %r7213;
	and.b32  	%r7215, %r7169, %r7144;
	xor.b32  	%r7216, %r7214, %r7215;
	add.s32 	%r7217, %r7212, %r7216;
	add.s32 	%r7218, %r7207, %r7119;
	add.s32 	%r7219, %r7217, %r7207;
	shf.l.wrap.b32 	%r7220, %r7218, %r7218, 26;
	shf.l.wrap.b32 	%r7221, %r7218, %r7218, 21;
	xor.b32  	%r7222, %r7220, %r7221;
	shf.l.wrap.b32 	%r7223, %r7218, %r7218, 7;
	xor.b32  	%r7224, %r7222, %r7223;
	and.b32  	%r7225, %r7218, %r7193;
	not.b32 	%r7226, %r7218;
	and.b32  	%r7227, %r7168, %r7226;
	or.b32  	%r7228, %r7225, %r7227;
	add.s32 	%r7229, %r7228, %r7143;
	add.s32 	%r7230, %r7229, %r7224;
	add.s32 	%r7232, %r7230, %r7231;
	add.s32 	%r7233, %r7232, %r6293;
	shf.l.wrap.b32 	%r7234, %r7219, %r7219, 30;
	shf.l.wrap.b32 	%r7235, %r7219, %r7219, 19;
	xor.b32  	%r7236, %r7234, %r7235;
	shf.l.wrap.b32 	%r7237, %r7219, %r7219, 10;
	xor.b32  	%r7238, %r7236, %r7237;
	xor.b32  	%r7239, %r7194, %r7169;
	and.b32  	%r7240, %r7219, %r7239;
	and.b32  	%r7241, %r7194, %r7169;
	xor.b32  	%r7242, %r7240, %r7241;
	add.s32 	%r7243, %r7238, %r7242;
	add.s32 	%r7244, %r7233, %r7144;
	add.s32 	%r7245, %r7243, %r7233;
	shf.l.wrap.b32 	%r7246, %r7244, %r7244, 26;
	shf.l.wrap.b32 	%r7247, %r7244, %r7244, 21;
	xor.b32  	%r7248, %r7246, %r7247;
	shf.l.wrap.b32 	%r7249, %r7244, %r7244, 7;
	xor.b32  	%r7250, %r7248, %r7249;
	and.b32  	%r7251, %r7244, %r7218;
	not.b32 	%r7252, %r7244;
	and.b32  	%r7253, %r7193, %r7252;
	or.b32  	%r7254, %r7251, %r7253;
	add.s32 	%r7255, %r7254, %r7168;
	add.s32 	%r7256, %r7255, %r7250;
	add.s32 	%r7258, %r7256, %r7257;
	add.s32 	%r7259, %r7258, %r6309;
	shf.l.wrap.b32 	%r7260, %r7245, %r7245, 30;
	shf.l.wrap.b32 	%r7261, %r7245, %r7245, 19;
	xor.b32  	%r7262, %r7260, %r7261;
	shf.l.wrap.b32 	%r7263, %r7245, %r7245, 10;
	xor.b32  	%r7264, %r7262, %r7263;
	xor.b32  	%r7265, %r7219, %r7194;
	and.b32  	%r7266, %r7245, %r7265;
	and.b32  	%r7267, %r7219, %r7194;
	xor.b32  	%r7268, %r7266, %r7267;
	add.s32 	%r7269, %r7264, %r7268;
	add.s32 	%r7270, %r7259, %r7169;
	add.s32 	%r7271, %r7269, %r7259;
	shf.l.wrap.b32 	%r7272, %r7270, %r7270, 26;
	shf.l.wrap.b32 	%r7273, %r7270, %r7270, 21;
	xor.b32  	%r7274, %r7272, %r7273;
	shf.l.wrap.b32 	%r7275, %r7270, %r7270, 7;
	xor.b32  	%r7276, %r7274, %r7275;
	and.b32  	%r7277, %r7270, %r7244;
	not.b32 	%r7278, %r7270;
	and.b32  	%r7279, %r7218, %r7278;
	or.b32  	%r7280, %r7277, %r7279;
	add.s32 	%r7281, %r7280, %r7193;
	add.s32 	%r7282, %r7281, %r7276;
	add.s32 	%r7284, %r7282, %r7283;
	add.s32 	%r7285, %r7284, %r6317;
	shf.l.wrap.b32 	%r7286, %r7271, %r7271, 30;
	shf.l.wrap.b32 	%r7287, %r7271, %r7271, 19;
	xor.b32  	%r7288, %r7286, %r7287;
	shf.l.wrap.b32 	%r7289, %r7271, %r7271, 10;
	xor.b32  	%r7290, %r7288, %r7289;
	xor.b32  	%r7291, %r7245, %r7219;
	and.b32  	%r7292, %r7271, %r7291;
	and.b32  	%r7293, %r7245, %r7219;
	xor.b32  	%r7294, %r7292, %r7293;
	add.s32 	%r7295, %r7290, %r7294;
	add.s32 	%r7296, %r7285, %r7194;
	add.s32 	%r7297, %r7295, %r7285;
	shf.l.wrap.b32 	%r7298, %r7296, %r7296, 26;
	shf.l.wrap.b32 	%r7299, %r7296, %r7296, 21;
	xor.b32  	%r7300, %r7298, %r7299;
	shf.l.wrap.b32 	%r7301, %r7296, %r7296, 7;
	xor.b32  	%r7302, %r7300, %r7301;
	and.b32  	%r7303, %r7296, %r7270;
	not.b32 	%r7304, %r7296;
	and.b32  	%r7305, %r7244, %r7304;
	or.b32  	%r7306, %r7303, %r7305;
	add.s32 	%r7307, %r7306, %r7218;
	add.s32 	%r7308, %r7307, %r7302;
	add.s32 	%r7310, %r7308, %r7309;
	add.s32 	%r7311, %r7310, %r6333;
	shf.l.wrap.b32 	%r7312, %r7297, %r7297, 30;
	shf.l.wrap.b32 	%r7313, %r7297, %r7297, 19;
	xor.b32  	%r7314, %r7312, %r7313;
	shf.l.wrap.b32 	%r7315, %r7297, %r7297, 10;
	xor.b32  	%r7316, %r7314, %r7315;
	xor.b32  	%r7317, %r7271, %r7245;
	and.b32  	%r7318, %r7297, %r7317;
	and.b32  	%r7319, %r7271, %r7245;
	xor.b32  	%r7320, %r7318, %r7319;
	add.s32 	%r7321, %r7316, %r7320;
	add.s32 	%r7322, %r7311, %r7219;
	add.s32 	%r7323, %r7321, %r7311;
	shf.l.wrap.b32 	%r7324, %r7322, %r7322, 26;
	shf.l.wrap.b32 	%r7325, %r7322, %r7322, 21;
	xor.b32  	%r7326, %r7324, %r7325;
	shf.l.wrap.b32 	%r7327, %r7322, %r7322, 7;
	xor.b32  	%r7328, %r7326, %r7327;
	and.b32  	%r7329, %r7322, %r7296;
	not.b32 	%r7330, %r7322;
	and.b32  	%r7331, %r7270, %r7330;
	or.b32  	%r7332, %r7329, %r7331;
	add.s32 	%r7333, %r7332, %r7244;
	add.s32 	%r7334, %r7333, %r7328;
	add.s32 	%r7336, %r7334, %r7335;
	add.s32 	%r7337, %r7336, %r6341;
	shf.l.wrap.b32 	%r7338, %r7323, %r7323, 30;
	shf.l.wrap.b32 	%r7339, %r7323, %r7323, 19;
	xor.b32  	%r7340, %r7338, %r7339;
	shf.l.wrap.b32 	%r7341, %r7323, %r7323, 10;
	xor.b32  	%r7342, %r7340, %r7341;
	xor.b32  	%r7343, %r7297, %r7271;
	and.b32  	%r7344, %r7323, %r7343;
	and.b32  	%r7345, %r7297, %r7271;
	xor.b32  	%r7346, %r7344, %r7345;
	add.s32 	%r7347, %r7342, %r7346;
	add.s32 	%r7348, %r7337, %r7245;
	add.s32 	%r7349, %r7347, %r7337;
	shf.l.wrap.b32 	%r7350, %r7348, %r7348, 26;
	shf.l.wrap.b32 	%r7351, %r7348, %r7348, 21;
	xor.b32  	%r7352, %r7350, %r7351;
	shf.l.wrap.b32 	%r7353, %r7348, %r7348, 7;
	xor.b32  	%r7354, %r7352, %r7353;
	and.b32  	%r7355, %r7348, %r7322;
	not.b32 	%r7356, %r7348;
	and.b32  	%r7357, %r7296, %r7356;
	or.b32  	%r7358, %r7355, %r7357;
	add.s32 	%r7359, %r7358, %r7270;
	add.s32 	%r7360, %r7359, %r7354;
	add.s32 	%r7362, %r7360, %r7361;
	add.s32 	%r7363, %r7362, %r6350;
	shf.l.wrap.b32 	%r7364, %r7349, %r7349, 30;
	shf.l.wrap.b32 	%r7365, %r7349, %r7349, 19;
	xor.b32  	%r7366, %r7364, %r7365;
	shf.l.wrap.b32 	%r7367, %r7349, %r7349, 10;
	xor.b32  	%r7368, %r7366, %r7367;
	xor.b32  	%r7369, %r7323, %r7297;
	and.b32  	%r7370, %r7349, %r7369;
	and.b32  	%r7371, %r7323, %r7297;
	xor.b32  	%r7372, %r7370, %r7371;
	add.s32 	%r7373, %r7368, %r7372;
	add.s32 	%r7374, %r7363, %r7271;
	add.s32 	%r7375, %r7373, %r7363;
	shf.l.wrap.b32 	%r7376, %r7374, %r7374, 26;
	shf.l.wrap.b32 	%r7377, %r7374, %r7374, 21;
	xor.b32  	%r7378, %r7376, %r7377;
	shf.l.wrap.b32 	%r7379, %r7374, %r7374, 7;
	xor.b32  	%r7380, %r7378, %r7379;
	and.b32  	%r7381, %r7374, %r7348;
	not.b32 	%r7382, %r7374;
	and.b32  	%r7383, %r7322, %r7382;
	or.b32  	%r7384, %r7381, %r7383;
	add.s32 	%r7385, %r7384, %r7296;
	add.s32 	%r7386, %r7385, %r7380;
	add.s32 	%r7388, %r7386, %r7387;
	add.s32 	%r7389, %r7388, %r6359;
	shf.l.wrap.b32 	%r7390, %r7375, %r7375, 30;
	shf.l.wrap.b32 	%r7391, %r7375, %r7375, 19;
	xor.b32  	%r7392, %r7390, %r7391;
	shf.l.wrap.b32 	%r7393, %r7375, %r7375, 10;
	xor.b32  	%r7394, %r7392, %r7393;
	xor.b32  	%r7395, %r7349, %r7323;
	and.b32  	%r7396, %r7375, %r7395;
	and.b32  	%r7397, %r7349, %r7323;
	xor.b32  	%r7398, %r7396, %r7397;
	add.s32 	%r7399, %r7394, %r7398;
	add.s32 	%r7400, %r7389, %r7297;
	add.s32 	%r7401, %r7399, %r7389;
	shf.l.wrap.b32 	%r7402, %r7400, %r7400, 26;
	shf.l.wrap.b32 	%r7403, %r7400, %r7400, 21;
	xor.b32  	%r7404, %r7402, %r7403;
	shf.l.wrap.b32 	%r7405, %r7400, %r7400, 7;
	xor.b32  	%r7406, %r7404, %r7405;
	and.b32  	%r7407, %r7400, %r7374;
	not.b32 	%r7408, %r7400;
	and.b32  	%r7409, %r7348, %r7408;
	or.b32  	%r7410, %r7407, %r7409;
	add.s32 	%r7411, %r7410, %r7322;
	add.s32 	%r7412, %r7411, %r7406;
	add.s32 	%r7414, %r7412, %r7413;
	add.s32 	%r7415, %r7414, %r6372;
	shf.l.wrap.b32 	%r7416, %r7401, %r7401, 30;
	shf.l.wrap.b32 	%r7417, %r7401, %r7401, 19;
	xor.b32  	%r7418, %r7416, %r7417;
	shf.l.wrap.b32 	%r7419, %r7401, %r7401, 10;
	xor.b32  	%r7420, %r7418, %r7419;
	xor.b32  	%r7421, %r7375, %r7349;
	and.b32  	%r7422, %r7401, %r7421;
	and.b32  	%r7423, %r7375, %r7349;
	xor.b32  	%r7424, %r7422, %r7423;
	add.s32 	%r7425, %r7420, %r7424;
	add.s32 	%r7426, %r7415, %r7323;
	add.s32 	%r7427, %r7425, %r7415;
	shf.l.wrap.b32 	%r7428, %r7426, %r7426, 26;
	shf.l.wrap.b32 	%r7429, %r7426, %r7426, 21;
	xor.b32  	%r7430, %r7428, %r7429;
	shf.l.wrap.b32 	%r7431, %r7426, %r7426, 7;
	xor.b32  	%r7432, %r7430, %r7431;
	and.b32  	%r7433, %r7426, %r7400;
	not.b32 	%r7434, %r7426;
	and.b32  	%r7435, %r7374, %r7434;
	or.b32  	%r7436, %r7433, %r7435;
	add.s32 	%r7437, %r7436, %r7348;
	add.s32 	%r7438, %r7437, %r7432;
	add.s32 	%r7440, %r7438, %r7439;
	add.s32 	%r7441, %r7440, %r6385;
	shf.l.wrap.b32 	%r7442, %r7427, %r7427, 30;
	shf.l.wrap.b32 	%r7443, %r7427, %r7427, 19;
	xor.b32  	%r7444, %r7442, %r7443;
	shf.l.wrap.b32 	%r7445, %r7427, %r7427, 10;
	xor.b32  	%r7446, %r7444, %r7445;
	xor.b32  	%r7447, %r7401, %r7375;
	and.b32  	%r7448, %r7427, %r7447;
	and.b32  	%r7449, %r7401, %r7375;
	xor.b32  	%r7450, %r7448, %r7449;
	add.s32 	%r7451, %r7446, %r7450;
	add.s32 	%r7452, %r7441, %r7349;
	add.s32 	%r7453, %r7451, %r7441;
	shf.l.wrap.b32 	%r7454, %r7452, %r7452, 26;
	shf.l.wrap.b32 	%r7455, %r7452, %r7452, 21;
	xor.b32  	%r7456, %r7454, %r7455;
	shf.l.wrap.b32 	%r7457, %r7452, %r7452, 7;
	xor.b32  	%r7458, %r7456, %r7457;
	and.b32  	%r7459, %r7452, %r7426;
	not.b32 	%r7460, %r7452;
	and.b32  	%r7461, %r7400, %r7460;
	or.b32  	%r7462, %r7459, %r7461;
	add.s32 	%r7463, %r7462, %r7374;
	add.s32 	%r7464, %r7463, %r7458;
	add.s32 	%r7466, %r7464, %r7465;
	add.s32 	%r7467, %r7466, %r6398;
	shf.l.wrap.b32 	%r7468, %r7453, %r7453, 30;
	shf.l.wrap.b32 	%r7469, %r7453, %r7453, 19;
	xor.b32  	%r7470, %r7468, %r7469;
	shf.l.wrap.b32 	%r7471, %r7453, %r7453, 10;
	xor.b32  	%r7472, %r7470, %r7471;
	xor.b32  	%r7473, %r7427, %r7401;
	and.b32  	%r7474, %r7453, %r7473;
	and.b32  	%r7475, %r7427, %r7401;
	xor.b32  	%r7476, %r7474, %r7475;
	add.s32 	%r7477, %r7472, %r7476;
	add.s32 	%r7478, %r7467, %r7375;
	add.s32 	%r7479, %r7477, %r7467;
	shf.l.wrap.b32 	%r7480, %r7478, %r7478, 26;
	shf.l.wrap.b32 	%r7481, %r7478, %r7478, 21;
	xor.b32  	%r7482, %r7480, %r7481;
	shf.l.wrap.b32 	%r7483, %r7478, %r7478, 7;
	xor.b32  	%r7484, %r7482, %r7483;
	and.b32  	%r7485, %r7478, %r7452;
	not.b32 	%r7486, %r7478;
	and.b32  	%r7487, %r7426, %r7486;
	or.b32  	%r7488, %r7485, %r7487;
	add.s32 	%r7489, %r7488, %r7400;
	add.s32 	%r7490, %r7489, %r7484;
	add.s32 	%r7492, %r7490, %r7491;
	add.s32 	%r7493, %r7492, %r6411;
	shf.l.wrap.b32 	%r7494, %r7479, %r7479, 30;
	shf.l.wrap.b32 	%r7495, %r7479, %r7479, 19;
	xor.b32  	%r7496, %r7494, %r7495;
	shf.l.wrap.b32 	%r7497, %r7479, %r7479, 10;
	xor.b32  	%r7498, %r7496, %r7497;
	xor.b32  	%r7499, %r7453, %r7427;
	and.b32  	%r7500, %r7479, %r7499;
	and.b32  	%r7501, %r7453, %r7427;
	xor.b32  	%r7502, %r7500, %r7501;
	add.s32 	%r7503, %r7498, %r7502;
	add.s32 	%r7504, %r7493, %r7401;
	add.s32 	%r7505, %r7503, %r7493;
	shf.l.wrap.b32 	%r7506, %r7504, %r7504, 26;
	shf.l.wrap.b32 	%r7507, %r7504, %r7504, 21;
	xor.b32  	%r7508, %r7506, %r7507;
	shf.l.wrap.b32 	%r7509, %r7504, %r7504, 7;
	xor.b32  	%r7510, %r7508, %r7509;
	and.b32  	%r7511, %r7504, %r7478;
	not.b32 	%r7512, %r7504;
	and.b32  	%r7513, %r7452, %r7512;
	or.b32  	%r7514, %r7511, %r7513;
	add.s32 	%r7515, %r7514, %r7426;
	add.s32 	%r7516, %r7515, %r7510;
	add.s32 	%r7518, %r7516, %r7517;
	add.s32 	%r7519, %r7518, %r6424;
	shf.l.wrap.b32 	%r7520, %r7505, %r7505, 30;
	shf.l.wrap.b32 	%r7521, %r7505, %r7505, 19;
	xor.b32  	%r7522, %r7520, %r7521;
	shf.l.wrap.b32 	%r7523, %r7505, %r7505, 10;
	xor.b32  	%r7524, %r7522, %r7523;
	xor.b32  	%r7525, %r7479, %r7453;
	and.b32  	%r7526, %r7505, %r7525;
	and.b32  	%r7527, %r7479, %r7453;
	xor.b32  	%r7528, %r7526, %r7527;
	add.s32 	%r7529, %r7524, %r7528;
	add.s32 	%r7530, %r7519, %r7427;
	add.s32 	%r7531, %r7529, %r7519;
	shf.l.wrap.b32 	%r7532, %r7530, %r7530, 26;
	shf.l.wrap.b32 	%r7533, %r7530, %r7530, 21;
	xor.b32  	%r7534, %r7532, %r7533;
	shf.l.wrap.b32 	%r7535, %r7530, %r7530, 7;
	xor.b32  	%r7536, %r7534, %r7535;
	and.b32  	%r7537, %r7530, %r7504;
	not.b32 	%r7538, %r7530;
	and.b32  	%r7539, %r7478, %r7538;
	or.b32  	%r7540, %r7537, %r7539;
	add.s32 	%r7541, %r7540, %r7452;
	add.s32 	%r7542, %r7541, %r7536;
	add.s32 	%r7544, %r7542, %r7543;
	add.s32 	%r7545, %r7544, %r6437;
	shf.l.wrap.b32 	%r7546, %r7531, %r7531, 30;
	shf.l.wrap.b32 	%r7547, %r7531, %r7531, 19;
	xor.b32  	%r7548, %r7546, %r7547;
	shf.l.wrap.b32 	%r7549, %r7531, %r7531, 10;
	xor.b32  	%r7550, %r7548, %r7549;
	xor.b32  	%r7551, %r7505, %r7479;
	and.b32  	%r7552, %r7531, %r7551;
	and.b32  	%r7553, %r7505, %r7479;
	xor.b32  	%r7554, %r7552, %r7553;
	add.s32 	%r7555, %r7550, %r7554;
	add.s32 	%r7556, %r7545, %r7453;
	add.s32 	%r7557, %r7555, %r7545;
	shf.l.wrap.b32 	%r7558, %r7556, %r7556, 26;
	shf.l.wrap.b32 	%r7559, %r7556, %r7556, 21;
	xor.b32  	%r7560, %r7558, %r7559;
	shf.l.wrap.b32 	%r7561, %r7556, %r7556, 7;
	xor.b32  	%r7562, %r7560, %r7561;
	and.b32  	%r7563, %r7556, %r7530;
	not.b32 	%r7564, %r7556;
	and.b32  	%r7565, %r7504, %r7564;
	or.b32  	%r7566, %r7563, %r7565;
	add.s32 	%r7567, %r7566, %r7478;
	add.s32 	%r7568, %r7567, %r7562;
	add.s32 	%r7570, %r7568, %r7569;
	add.s32 	%r7571, %r7570, %r6450;
	shf.l.wrap.b32 	%r7572, %r7557, %r7557, 30;
	shf.l.wrap.b32 	%r7573, %r7557, %r7557, 19;
	xor.b32  	%r7574, %r7572, %r7573;
	shf.l.wrap.b32 	%r7575, %r7557, %r7557, 10;
	xor.b32  	%r7576, %r7574, %r7575;
	xor.b32  	%r7577, %r7531, %r7505;
	and.b32  	%r7578, %r7557, %r7577;
	and.b32  	%r7579, %r7531, %r7505;
	xor.b32  	%r7580, %r7578, %r7579;
	add.s32 	%r7581, %r7576, %r7580;
	add.s32 	%r7582, %r7571, %r7479;
	add.s32 	%r7583, %r7581, %r7571;
	shf.l.wrap.b32 	%r7584, %r7582, %r7582, 26;
	shf.l.wrap.b32 	%r7585, %r7582, %r7582, 21;
	xor.b32  	%r7586, %r7584, %r7585;
	shf.l.wrap.b32 	%r7587, %r7582, %r7582, 7;
	xor.b32  	%r7588, %r7586, %r7587;
	and.b32  	%r7589, %r7582, %r7556;
	not.b32 	%r7590, %r7582;
	and.b32  	%r7591, %r7530, %r7590;
	or.b32  	%r7592, %r7589, %r7591;
	add.s32 	%r7593, %r7592, %r7504;
	add.s32 	%r7594, %r7593, %r7588;
	add.s32 	%r7596, %r7594, %r7595;
	add.s32 	%r7597, %r7596, %r6463;
	shf.l.wrap.b32 	%r7598, %r7583, %r7583, 30;
	shf.l.wrap.b32 	%r7599, %r7583, %r7583, 19;
	xor.b32  	%r7600, %r7598, %r7599;
	shf.l.wrap.b32 	%r7601, %r7583, %r7583, 10;
	xor.b32  	%r7602, %r7600, %r7601;
	xor.b32  	%r7603, %r7557, %r7531;
	and.b32  	%r7604, %r7583, %r7603;
	and.b32  	%r7605, %r7557, %r7531;
	xor.b32  	%r7606, %r7604, %r7605;
	add.s32 	%r7607, %r7602, %r7606;
	add.s32 	%r7608, %r7597, %r7505;
	add.s32 	%r7609, %r7607, %r7597;
	shf.l.wrap.b32 	%r7610, %r7608, %r7608, 26;
	shf.l.wrap.b32 	%r7611, %r7608, %r7608, 21;
	xor.b32  	%r7612, %r7610, %r7611;
	shf.l.wrap.b32 	%r7613, %r7608, %r7608, 7;
	xor.b32  	%r7614, %r7612, %r7613;
	and.b32  	%r7615, %r7608, %r7582;
	not.b32 	%r7616, %r7608;
	and.b32  	%r7617, %r7556, %r7616;
	or.b32  	%r7618, %r7615, %r7617;
	add.s32 	%r7619, %r7618, %r7530;
	add.s32 	%r7620, %r7619, %r7614;
	add.s32 	%r7622, %r7620, %r7621;
	add.s32 	%r7623, %r7622, %r6476;
	shf.l.wrap.b32 	%r7624, %r7609, %r7609, 30;
	shf.l.wrap.b32 	%r7625, %r7609, %r7609, 19;
	xor.b32  	%r7626, %r7624, %r7625;
	shf.l.wrap.b32 	%r7627, %r7609, %r7609, 10;
	xor.b32  	%r7628, %r7626, %r7627;
	xor.b32  	%r7629, %r7583, %r7557;
	and.b32  	%r7630, %r7609, %r7629;
	and.b32  	%r7631, %r7583, %r7557;
	xor.b32  	%r7632, %r7630, %r7631;
	add.s32 	%r7633, %r7628, %r7632;
	add.s32 	%r7634, %r7623, %r7531;
	add.s32 	%r7635, %r7633, %r7623;
	shf.l.wrap.b32 	%r7636, %r7634, %r7634, 26;
	shf.l.wrap.b32 	%r7637, %r7634, %r7634, 21;
	xor.b32  	%r7638, %r7636, %r7637;
	shf.l.wrap.b32 	%r7639, %r7634, %r7634, 7;
	xor.b32  	%r7640, %r7638, %r7639;
	and.b32  	%r7641, %r7634, %r7608;
	not.b32 	%r7642, %r7634;
	and.b32  	%r7643, %r7582, %r7642;
	or.b32  	%r7644, %r7641, %r7643;
	add.s32 	%r7645, %r7644, %r7556;
	add.s32 	%r7646, %r7645, %r7640;
	add.s32 	%r7648, %r7646, %r7647;
	add.s32 	%r7649, %r7648, %r6489;
	shf.l.wrap.b32 	%r7650, %r7635, %r7635, 30;
	shf.l.wrap.b32 	%r7651, %r7635, %r7635, 19;
	xor.b32  	%r7652, %r7650, %r7651;
	shf.l.wrap.b32 	%r7653, %r7635, %r7635, 10;
	xor.b32  	%r7654, %r7652, %r7653;
	xor.b32  	%r7655, %r7609, %r7583;
	and.b32  	%r7656, %r7635, %r7655;
	and.b32  	%r7657, %r7609, %r7583;
	xor.b32  	%r7658, %r7656, %r7657;
	add.s32 	%r7659, %r7654, %r7658;
	add.s32 	%r7660, %r7649, %r7557;
	add.s32 	%r7661, %r7659, %r7649;
	shf.l.wrap.b32 	%r7662, %r7660, %r7660, 26;
	shf.l.wrap.b32 	%r7663, %r7660, %r7660, 21;
	xor.b32  	%r7664, %r7662, %r7663;
	shf.l.wrap.b32 	%r7665, %r7660, %r7660, 7;
	xor.b32  	%r7666, %r7664, %r7665;
	and.b32  	%r7667, %r7660, %r7634;
	not.b32 	%r7668, %r7660;
	and.b32  	%r7669, %r7608, %r7668;
	or.b32  	%r7670, %r7667, %r7669;
	add.s32 	%r7671, %r7670, %r7582;
	add.s32 	%r7672, %r7671, %r7666;
	add.s32 	%r7674, %r7672, %r7673;
	add.s32 	%r7675, %r7674, %r6502;
	shf.l.wrap.b32 	%r7676, %r7661, %r7661, 30;
	shf.l.wrap.b32 	%r7677, %r7661, %r7661, 19;
	xor.b32  	%r7678, %r7676, %r7677;
	shf.l.wrap.b32 	%r7679, %r7661, %r7661, 10;
	xor.b32  	%r7680, %r7678, %r7679;
	xor.b32  	%r7681, %r7635, %r7609;
	and.b32  	%r7682, %r7661, %r7681;
	and.b32  	%r7683, %r7635, %r7609;
	xor.b32  	%r7684, %r7682, %r7683;
	add.s32 	%r7685, %r7680, %r7684;
	add.s32 	%r7686, %r7675, %r7583;
	add.s32 	%r7687, %r7685, %r7675;
	shf.l.wrap.b32 	%r7688, %r7686, %r7686, 26;
	shf.l.wrap.b32 	%r7689, %r7686, %r7686, 21;
	xor.b32  	%r7690, %r7688, %r7689;
	shf.l.wrap.b32 	%r7691, %r7686, %r7686, 7;
	xor.b32  	%r7692, %r7690, %r7691;
	and.b32  	%r7693, %r7686, %r7660;
	not.b32 	%r7694, %r7686;
	and.b32  	%r7695, %r7634, %r7694;
	or.b32  	%r7696, %r7693, %r7695;
	add.s32 	%r7697, %r7696, %r7608;
	add.s32 	%r7698, %r7697, %r7692;
	add.s32 	%r7700, %r7698, %r7699;
	add.s32 	%r7701, %r7700, %r6515;
	shf.l.wrap.b32 	%r7702, %r7687, %r7687, 30;
	shf.l.wrap.b32 	%r7703, %r7687, %r7687, 19;
	xor.b32  	%r7704, %r7702, %r7703;
	shf.l.wrap.b32 	%r7705, %r7687, %r7687, 10;
	xor.b32  	%r7706, %r7704, %r7705;
	xor.b32  	%r7707, %r7661, %r7635;
	and.b32  	%r7708, %r7687, %r7707;
	and.b32  	%r7709, %r7661, %r7635;
	xor.b32  	%r7710, %r7708, %r7709;
	add.s32 	%r7711, %r7706, %r7710;
	add.s32 	%r7712, %r7701, %r7609;
	add.s32 	%r7713, %r7711, %r7701;
	shf.l.wrap.b32 	%r7714, %r7712, %r7712, 26;
	shf.l.wrap.b32 	%r7715, %r7712, %r7712, 21;
	xor.b32  	%r7716, %r7714, %r7715;
	shf.l.wrap.b32 	%r7717, %r7712, %r7712, 7;
	xor.b32  	%r7718, %r7716, %r7717;
	and.b32  	%r7719, %r7712, %r7686;
	not.b32 	%r7720, %r7712;
	and.b32  	%r7721, %r7660, %r7720;
	or.b32  	%r7722, %r7719, %r7721;
	add.s32 	%r7723, %r7722, %r7634;
	add.s32 	%r7724, %r7723, %r7718;
	add.s32 	%r7726, %r7724, %r7725;
	add.s32 	%r7727, %r7726, %r6528;
	shf.l.wrap.b32 	%r7728, %r7713, %r7713, 30;
	shf.l.wrap.b32 	%r7729, %r7713, %r7713, 19;
	xor.b32  	%r7730, %r7728, %r7729;
	shf.l.wrap.b32 	%r7731, %r7713, %r7713, 10;
	xor.b32  	%r7732, %r7730, %r7731;
	xor.b32  	%r7733, %r7687, %r7661;
	and.b32  	%r7734, %r7713, %r7733;
	and.b32  	%r7735, %r7687, %r7661;
	xor.b32  	%r7736, %r7734, %r7735;
	add.s32 	%r7737, %r7732, %r7736;
	add.s32 	%r7738, %r7727, %r7635;
	add.s32 	%r7739, %r7737, %r7727;
	shf.l.wrap.b32 	%r7740, %r7738, %r7738, 26;
	shf.l.wrap.b32 	%r7741, %r7738, %r7738, 21;
	xor.b32  	%r7742, %r7740, %r7741;
	shf.l.wrap.b32 	%r7743, %r7738, %r7738, 7;
	xor.b32  	%r7744, %r7742, %r7743;
	and.b32  	%r7745, %r7738, %r7712;
	not.b32 	%r7746, %r7738;
	and.b32  	%r7747, %r7686, %r7746;
	or.b32  	%r7748, %r7745, %r7747;
	add.s32 	%r7749, %r7748, %r7660;
	add.s32 	%r7750, %r7749, %r7744;
	add.s32 	%r7752, %r7750, %r7751;
	add.s32 	%r7753, %r7752, %r6541;
	shf.l.wrap.b32 	%r7754, %r7739, %r7739, 30;
	shf.l.wrap.b32 	%r7755, %r7739, %r7739, 19;
	xor.b32  	%r7756, %r7754, %r7755;
	shf.l.wrap.b32 	%r7757, %r7739, %r7739, 10;
	xor.b32  	%r7758, %r7756, %r7757;
	xor.b32  	%r7759, %r7713, %r7687;
	and.b32  	%r7760, %r7739, %r7759;
	and.b32  	%r7761, %r7713, %r7687;
	xor.b32  	%r7762, %r7760, %r7761;
	add.s32 	%r7763, %r7758, %r7762;
	add.s32 	%r7764, %r7753, %r7661;
	add.s32 	%r7765, %r7763, %r7753;
	shf.l.wrap.b32 	%r7766, %r7764, %r7764, 26;
	shf.l.wrap.b32 	%r7767, %r7764, %r7764, 21;
	xor.b32  	%r7768, %r7766, %r7767;
	shf.l.wrap.b32 	%r7769, %r7764, %r7764, 7;
	xor.b32  	%r7770, %r7768, %r7769;
	and.b32  	%r7771, %r7764, %r7738;
	not.b32 	%r7772, %r7764;
	and.b32  	%r7773, %r7712, %r7772;
	or.b32  	%r7774, %r7771, %r7773;
	add.s32 	%r7775, %r7774, %r7686;
	add.s32 	%r7776, %r7775, %r7770;
	add.s32 	%r7778, %r7776, %r7777;
	add.s32 	%r7779, %r7778, %r6554;
	shf.l.wrap.b32 	%r7780, %r7765, %r7765, 30;
	shf.l.wrap.b32 	%r7781, %r7765, %r7765, 19;
	xor.b32  	%r7782, %r7780, %r7781;
	shf.l.wrap.b32 	%r7783, %r7765, %r7765, 10;
	xor.b32  	%r7784, %r7782, %r7783;
	xor.b32  	%r7785, %r7739, %r7713;
	and.b32  	%r7786, %r7765, %r7785;
	and.b32  	%r7787, %r7739, %r7713;
	xor.b32  	%r7788, %r7786, %r7787;
	add.s32 	%r7789, %r7784, %r7788;
	add.s32 	%r7790, %r7779, %r7687;
	add.s32 	%r7791, %r7789, %r7779;
	shf.l.wrap.b32 	%r7792, %r7790, %r7790, 26;
	shf.l.wrap.b32 	%r7793, %r7790, %r7790, 21;
	xor.b32  	%r7794, %r7792, %r7793;
	shf.l.wrap.b32 	%r7795, %r7790, %r7790, 7;
	xor.b32  	%r7796, %r7794, %r7795;
	and.b32  	%r7797, %r7790, %r7764;
	not.b32 	%r7798, %r7790;
	and.b32  	%r7799, %r7738, %r7798;
	or.b32  	%r7800, %r7797, %r7799;
	add.s32 	%r7801, %r7800, %r7712;
	add.s32 	%r7802, %r7801, %r7796;
	add.s32 	%r7804, %r7802, %r7803;
	add.s32 	%r7805, %r7804, %r6567;
	shf.l.wrap.b32 	%r7806, %r7791, %r7791, 30;
	shf.l.wrap.b32 	%r7807, %r7791, %r7791, 19;
	xor.b32  	%r7808, %r7806, %r7807;
	shf.l.wrap.b32 	%r7809, %r7791, %r7791, 10;
	xor.b32  	%r7810, %r7808, %r7809;
	xor.b32  	%r7811, %r7765, %r7739;
	and.b32  	%r7812, %r7791, %r7811;
	and.b32  	%r7813, %r7765, %r7739;
	xor.b32  	%r7814, %r7812, %r7813;
	add.s32 	%r7815, %r7810, %r7814;
	add.s32 	%r7816, %r7805, %r7713;
	add.s32 	%r7817, %r7815, %r7805;
	shf.l.wrap.b32 	%r7818, %r7816, %r7816, 26;
	shf.l.wrap.b32 	%r7819, %r7816, %r7816, 21;
	xor.b32  	%r7820, %r7818, %r7819;
	shf.l.wrap.b32 	%r7821, %r7816, %r7816, 7;
	xor.b32  	%r7822, %r7820, %r7821;
	and.b32  	%r7823, %r7816, %r7790;
	not.b32 	%r7824, %r7816;
	and.b32  	%r7825, %r7764, %r7824;
	or.b32  	%r7826, %r7823, %r7825;
	add.s32 	%r7827, %r7826, %r7738;
	add.s32 	%r7828, %r7827, %r7822;
	add.s32 	%r7830, %r7828, %r7829;
	add.s32 	%r7831, %r7830, %r6580;
	shf.l.wrap.b32 	%r7832, %r7817, %r7817, 30;
	shf.l.wrap.b32 	%r7833, %r7817, %r7817, 19;
	xor.b32  	%r7834, %r7832, %r7833;
	shf.l.wrap.b32 	%r7835, %r7817, %r7817, 10;
	xor.b32  	%r7836, %r7834, %r7835;
	xor.b32  	%r7837, %r7791, %r7765;
	and.b32  	%r7838, %r7817, %r7837;
	and.b32  	%r7839, %r7791, %r7765;
	xor.b32  	%r7840, %r7838, %r7839;
	add.s32 	%r7841, %r7836, %r7840;
	add.s32 	%r7842, %r7831, %r7739;
	add.s32 	%r7843, %r7841, %r7831;
	shf.l.wrap.b32 	%r7844, %r7842, %r7842, 26;
	shf.l.wrap.b32 	%r7845, %r7842, %r7842, 21;
	xor.b32  	%r7846, %r7844, %r7845;
	shf.l.wrap.b32 	%r7847, %r7842, %r7842, 7;
	xor.b32  	%r7848, %r7846, %r7847;
	and.b32  	%r7849, %r7842, %r7816;
	not.b32 	%r7850, %r7842;
	and.b32  	%r7851, %r7790, %r7850;
	or.b32  	%r7852, %r7849, %r7851;
	add.s32 	%r7853, %r7852, %r7764;
	add.s32 	%r7854, %r7853, %r7848;
	add.s32 	%r7856, %r7854, %r7855;
	add.s32 	%r7857, %r7856, %r6593;
	shf.l.wrap.b32 	%r7858, %r7843, %r7843, 30;
	shf.l.wrap.b32 	%r7859, %r7843, %r7843, 19;
	xor.b32  	%r7860, %r7858, %r7859;
	shf.l.wrap.b32 	%r7861, %r7843, %r7843, 10;
	xor.b32  	%r7862, %r7860, %r7861;
	xor.b32  	%r7863, %r7817, %r7791;
	and.b32  	%r7864, %r7843, %r7863;
	and.b32  	%r7865, %r7817, %r7791;
	xor.b32  	%r7866, %r7864, %r7865;
	add.s32 	%r7867, %r7862, %r7866;
	add.s32 	%r7868, %r7857, %r7765;
	add.s32 	%r7869, %r7867, %r7857;
	shf.l.wrap.b32 	%r7870, %r7868, %r7868, 26;
	shf.l.wrap.b32 	%r7871, %r7868, %r7868, 21;
	xor.b32  	%r7872, %r7870, %r7871;
	shf.l.wrap.b32 	%r7873, %r7868, %r7868, 7;
	xor.b32  	%r7874, %r7872, %r7873;
	and.b32  	%r7875, %r7868, %r7842;
	not.b32 	%r7876, %r7868;
	and.b32  	%r7877, %r7816, %r7876;
	or.b32  	%r7878, %r7875, %r7877;
	add.s32 	%r7879, %r7878, %r7790;
	add.s32 	%r7880, %r7879, %r7874;
	add.s32 	%r7882, %r7880, %r7881;
	add.s32 	%r7883, %r7882, %r6606;
	shf.l.wrap.b32 	%r7884, %r7869, %r7869, 30;
	shf.l.wrap.b32 	%r7885, %r7869, %r7869, 19;
	xor.b32  	%r7886, %r7884, %r7885;
	shf.l.wrap.b32 	%r7887, %r7869, %r7869, 10;
	xor.b32  	%r7888, %r7886, %r7887;
	xor.b32  	%r7889, %r7843, %r7817;
	and.b32  	%r7890, %r7869, %r7889;
	and.b32  	%r7891, %r7843, %r7817;
	xor.b32  	%r7892, %r7890, %r7891;
	add.s32 	%r7893, %r7888, %r7892;
	add.s32 	%r7894, %r7883, %r7791;
	add.s32 	%r7895, %r7893, %r7883;
	shf.l.wrap.b32 	%r7896, %r7894, %r7894, 26;
	shf.l.wrap.b32 	%r7897, %r7894, %r7894, 21;
	xor.b32  	%r7898, %r7896, %r7897;
	shf.l.wrap.b32 	%r7899, %r7894, %r7894, 7;
	xor.b32  	%r7900, %r7898, %r7899;
	and.b32  	%r7901, %r7894, %r7868;
	not.b32 	%r7902, %r7894;
	and.b32  	%r7903, %r7842, %r7902;
	or.b32  	%r7904, %r7901, %r7903;
	add.s32 	%r7905, %r7904, %r7816;
	add.s32 	%r7906, %r7905, %r7900;
	add.s32 	%r7908, %r7906, %r7907;
	add.s32 	%r7909, %r7908, %r6619;
	shf.l.wrap.b32 	%r7910, %r7895, %r7895, 30;
	shf.l.wrap.b32 	%r7911, %r7895, %r7895, 19;
	xor.b32  	%r7912, %r7910, %r7911;
	shf.l.wrap.b32 	%r7913, %r7895, %r7895, 10;
	xor.b32  	%r7914, %r7912, %r7913;
	xor.b32  	%r7915, %r7869, %r7843;
	and.b32  	%r7916, %r7895, %r7915;
	and.b32  	%r7917, %r7869, %r7843;
	xor.b32  	%r7918, %r7916, %r7917;
	add.s32 	%r7919, %r7914, %r7918;
	add.s32 	%r7920, %r7909, %r7817;
	add.s32 	%r7921, %r7919, %r7909;
	shf.l.wrap.b32 	%r7922, %r7920, %r7920, 26;
	shf.l.wrap.b32 	%r7923, %r7920, %r7920, 21;
	xor.b32  	%r7924, %r7922, %r7923;
	shf.l.wrap.b32 	%r7925, %r7920, %r7920, 7;
	xor.b32  	%r7926, %r7924, %r7925;
	and.b32  	%r7927, %r7920, %r7894;
	not.b32 	%r7928, %r7920;
	and.b32  	%r7929, %r7868, %r7928;
	or.b32  	%r7930, %r7927, %r7929;
	add.s32 	%r7931, %r7930, %r7842;
	add.s32 	%r7932, %r7931, %r7926;
	add.s32 	%r7934, %r7932, %r7933;
	add.s32 	%r7935, %r7934, %r6632;
	shf.l.wrap.b32 	%r7936, %r7921, %r7921, 30;
	shf.l.wrap.b32 	%r7937, %r7921, %r7921, 19;
	xor.b32  	%r7938, %r7936, %r7937;
	shf.l.wrap.b32 	%r7939, %r7921, %r7921, 10;
	xor.b32  	%r7940, %r7938, %r7939;
	xor.b32  	%r7941, %r7895, %r7869;
	and.b32  	%r7942, %r7921, %r7941;
	and.b32  	%r7943, %r7895, %r7869;
	xor.b32  	%r7944, %r7942, %r7943;
	add.s32 	%r7945, %r7940, %r7944;
	add.s32 	%r7946, %r7935, %r7843;
	add.s32 	%r7947, %r7945, %r7935;
	shf.l.wrap.b32 	%r7948, %r7946, %r7946, 26;
	shf.l.wrap.b32 	%r7949, %r7946, %r7946, 21;
	xor.b32  	%r7950, %r7948, %r7949;
	shf.l.wrap.b32 	%r7951, %r7946, %r7946, 7;
	xor.b32  	%r7952, %r7950, %r7951;
	and.b32  	%r7953, %r7946, %r7920;
	not.b32 	%r7954, %r7946;
	and.b32  	%r7955, %r7894, %r7954;
	or.b32  	%r7956, %r7953, %r7955;
	add.s32 	%r7957, %r7956, %r7868;
	add.s32 	%r7958, %r7957, %r7952;
	add.s32 	%r7960, %r7958, %r7959;
	add.s32 	%r7961, %r7960, %r6645;
	shf.l.wrap.b32 	%r7962, %r7947, %r7947, 30;
	shf.l.wrap.b32 	%r7963, %r7947, %r7947, 19;
	xor.b32  	%r7964, %r7962, %r7963;
	shf.l.wrap.b32 	%r7965, %r7947, %r7947, 10;
	xor.b32  	%r7966, %r7964, %r7965;
	xor.b32  	%r7967, %r7921, %r7895;
	and.b32  	%r7968, %r7947, %r7967;
	and.b32  	%r7969, %r7921, %r7895;
	xor.b32  	%r7970, %r7968, %r7969;
	add.s32 	%r7971, %r7966, %r7970;
	add.s32 	%r7972, %r7961, %r7869;
	add.s32 	%r7973, %r7971, %r7961;
	shf.l.wrap.b32 	%r7974, %r7972, %r7972, 26;
	shf.l.wrap.b32 	%r7975, %r7972, %r7972, 21;
	xor.b32  	%r7976, %r7974, %r7975;
	shf.l.wrap.b32 	%r7977, %r7972, %r7972, 7;
	xor.b32  	%r7978, %r7976, %r7977;
	and.b32  	%r7979, %r7972, %r7946;
	not.b32 	%r7980, %r7972;
	and.b32  	%r7981, %r7920, %r7980;
	or.b32  	%r7982, %r7979, %r7981;
	add.s32 	%r7983, %r7982, %r7894;
	add.s32 	%r7984, %r7983, %r7978;
	add.s32 	%r7986, %r7984, %r7985;
	add.s32 	%r7987, %r7986, %r6658;
	shf.l.wrap.b32 	%r7988, %r7973, %r7973, 30;
	shf.l.wrap.b32 	%r7989, %r7973, %r7973, 19;
	xor.b32  	%r7990, %r7988, %r7989;
	shf.l.wrap.b32 	%r7991, %r7973, %r7973, 10;
	xor.b32  	%r7992, %r7990, %r7991;
	xor.b32  	%r7993, %r7947, %r7921;
	and.b32  	%r7994, %r7973, %r7993;
	and.b32  	%r7995, %r7947, %r7921;
	xor.b32  	%r7996, %r7994, %r7995;
	add.s32 	%r7997, %r7992, %r7996;
	add.s32 	%r7998, %r7987, %r7895;
	add.s32 	%r7999, %r7997, %r7987;
	shf.l.wrap.b32 	%r8000, %r7998, %r7998, 26;
	shf.l.wrap.b32 	%r8001, %r7998, %r7998, 21;
	xor.b32  	%r8002, %r8000, %r8001;
	shf.l.wrap.b32 	%r8003, %r7998, %r7998, 7;
	xor.b32  	%r8004, %r8002, %r8003;
	and.b32  	%r8005, %r7998, %r7972;
	not.b32 	%r8006, %r7998;
	and.b32  	%r8007, %r7946, %r8006;
	or.b32  	%r8008, %r8005, %r8007;
	add.s32 	%r8009, %r8008, %r7920;
	add.s32 	%r8010, %r8009, %r8004;
	add.s32 	%r8012, %r8010, %r8011;
	add.s32 	%r8013, %r8012, %r6671;
	shf.l.wrap.b32 	%r8014, %r7999, %r7999, 30;
	shf.l.wrap.b32 	%r8015, %r7999, %r7999, 19;
	xor.b32  	%r8016, %r8014, %r8015;
	shf.l.wrap.b32 	%r8017, %r7999, %r7999, 10;
	xor.b32  	%r8018, %r8016, %r8017;
	xor.b32  	%r8019, %r7973, %r7947;
	and.b32  	%r8020, %r7999, %r8019;
	and.b32  	%r8021, %r7973, %r7947;
	xor.b32  	%r8022, %r8020, %r8021;
	add.s32 	%r8023, %r8018, %r8022;
	add.s32 	%r8024, %r8013, %r7921;
	add.s32 	%r8025, %r8023, %r8013;
	shf.l.wrap.b32 	%r8026, %r8024, %r8024, 26;
	shf.l.wrap.b32 	%r8027, %r8024, %r8024, 21;
	xor.b32  	%r8028, %r8026, %r8027;
	shf.l.wrap.b32 	%r8029, %r8024, %r8024, 7;
	xor.b32  	%r8030, %r8028, %r8029;
	and.b32  	%r8031, %r8024, %r7998;
	not.b32 	%r8032, %r8024;
	and.b32  	%r8033, %r7972, %r8032;
	or.b32  	%r8034, %r8031, %r8033;
	add.s32 	%r8035, %r8034, %r7946;
	add.s32 	%r8036, %r8035, %r8030;
	add.s32 	%r8038, %r8036, %r8037;
	add.s32 	%r8039, %r8038, %r6684;
	shf.l.wrap.b32 	%r8040, %r8025, %r8025, 30;
	shf.l.wrap.b32 	%r8041, %r8025, %r8025, 19;
	xor.b32  	%r8042, %r8040, %r8041;
	shf.l.wrap.b32 	%r8043, %r8025, %r8025, 10;
	xor.b32  	%r8044, %r8042, %r8043;
	xor.b32  	%r8045, %r7999, %r7973;
	and.b32  	%r8046, %r8025, %r8045;
	and.b32  	%r8047, %r7999, %r7973;
	xor.b32  	%r8048, %r8046, %r8047;
	add.s32 	%r8049, %r8044, %r8048;
	add.s32 	%r8050, %r8039, %r7947;
	add.s32 	%r8051, %r8049, %r8039;
	shf.l.wrap.b32 	%r8052, %r8050, %r8050, 26;
	shf.l.wrap.b32 	%r8053, %r8050, %r8050, 21;
	xor.b32  	%r8054, %r8052, %r8053;
	shf.l.wrap.b32 	%r8055, %r8050, %r8050, 7;
	xor.b32  	%r8056, %r8054, %r8055;
	and.b32  	%r8057, %r8050, %r8024;
	not.b32 	%r8058, %r8050;
	and.b32  	%r8059, %r7998, %r8058;
	or.b32  	%r8060, %r8057, %r8059;
	add.s32 	%r8061, %r8060, %r7972;
	add.s32 	%r8062, %r8061, %r8056;
	add.s32 	%r8064, %r8062, %r8063;
	add.s32 	%r8065, %r8064, %r6697;
	shf.l.wrap.b32 	%r8066, %r8051, %r8051, 30;
	shf.l.wrap.b32 	%r8067, %r8051, %r8051, 19;
	xor.b32  	%r8068, %r8066, %r8067;
	shf.l.wrap.b32 	%r8069, %r8051, %r8051, 10;
	xor.b32  	%r8070, %r8068, %r8069;
	xor.b32  	%r8071, %r8025, %r7999;
	and.b32  	%r8072, %r8051, %r8071;
	and.b32  	%r8073, %r8025, %r7999;
	xor.b32  	%r8074, %r8072, %r8073;
	add.s32 	%r8075, %r8070, %r8074;
	add.s32 	%r8076, %r8065, %r7973;
	add.s32 	%r8077, %r8075, %r8065;
	shf.l.wrap.b32 	%r8078, %r8076, %r8076, 26;
	shf.l.wrap.b32 	%r8079, %r8076, %r8076, 21;
	xor.b32  	%r8080, %r8078, %r8079;
	shf.l.wrap.b32 	%r8081, %r8076, %r8076, 7;
	xor.b32  	%r8082, %r8080, %r8081;
	and.b32  	%r8083, %r8076, %r8050;
	not.b32 	%r8084, %r8076;
	and.b32  	%r8085, %r8024, %r8084;
	or.b32  	%r8086, %r8083, %r8085;
	add.s32 	%r8087, %r8086, %r7998;
	add.s32 	%r8088, %r8087, %r8082;
	add.s32 	%r8090, %r8088, %r8089;
	add.s32 	%r8091, %r8090, %r6710;
	shf.l.wrap.b32 	%r8092, %r8077, %r8077, 30;
	shf.l.wrap.b32 	%r8093, %r8077, %r8077, 19;
	xor.b32  	%r8094, %r8092, %r8093;
	shf.l.wrap.b32 	%r8095, %r8077, %r8077, 10;
	xor.b32  	%r8096, %r8094, %r8095;
	xor.b32  	%r8097, %r8051, %r8025;
	and.b32  	%r8098, %r8077, %r8097;
	and.b32  	%r8099, %r8051, %r8025;
	xor.b32  	%r8100, %r8098, %r8099;
	add.s32 	%r8101, %r8096, %r8100;
	add.s32 	%r8102, %r8091, %r7999;
	add.s32 	%r8103, %r8101, %r8091;
	shf.l.wrap.b32 	%r8104, %r8102, %r8102, 26;
	shf.l.wrap.b32 	%r8105, %r8102, %r8102, 21;
	xor.b32  	%r8106, %r8104, %r8105;
	shf.l.wrap.b32 	%r8107, %r8102, %r8102, 7;
	xor.b32  	%r8108, %r8106, %r8107;
	and.b32  	%r8109, %r8102, %r8076;
	not.b32 	%r8110, %r8102;
	and.b32  	%r8111, %r8050, %r8110;
	or.b32  	%r8112, %r8109, %r8111;
	add.s32 	%r8113, %r8112, %r8024;
	add.s32 	%r8114, %r8113, %r8108;
	add.s32 	%r8116, %r8114, %r8115;
	add.s32 	%r8117, %r8116, %r6723;
	shf.l.wrap.b32 	%r8118, %r8103, %r8103, 30;
	shf.l.wrap.b32 	%r8119, %r8103, %r8103, 19;
	xor.b32  	%r8120, %r8118, %r8119;
	shf.l.wrap.b32 	%r8121, %r8103, %r8103, 10;
	xor.b32  	%r8122, %r8120, %r8121;
	xor.b32  	%r8123, %r8077, %r8051;
	and.b32  	%r8124, %r8103, %r8123;
	and.b32  	%r8125, %r8077, %r8051;
	xor.b32  	%r8126, %r8124, %r8125;
	add.s32 	%r8127, %r8122, %r8126;
	add.s32 	%r8128, %r8117, %r8025;
	add.s32 	%r8129, %r8127, %r8117;
	shf.l.wrap.b32 	%r8130, %r8128, %r8128, 26;
	shf.l.wrap.b32 	%r8131, %r8128, %r8128, 21;
	xor.b32  	%r8132, %r8130, %r8131;
	shf.l.wrap.b32 	%r8133, %r8128, %r8128, 7;
	xor.b32  	%r8134, %r8132, %r8133;
	and.b32  	%r8135, %r8128, %r8102;
	not.b32 	%r8136, %r8128;
	and.b32  	%r8137, %r8076, %r8136;
	or.b32  	%r8138, %r8135, %r8137;
	add.s32 	%r8139, %r8138, %r8050;
	add.s32 	%r8140, %r8139, %r8134;
	add.s32 	%r8142, %r8140, %r8141;
	add.s32 	%r8143, %r8142, %r6736;
	shf.l.wrap.b32 	%r8144, %r8129, %r8129, 30;
	shf.l.wrap.b32 	%r8145, %r8129, %r8129, 19;
	xor.b32  	%r8146, %r8144, %r8145;
	shf.l.wrap.b32 	%r8147, %r8129, %r8129, 10;
	xor.b32  	%r8148, %r8146, %r8147;
	xor.b32  	%r8149, %r8103, %r8077;
	and.b32  	%r8150, %r8129, %r8149;
	and.b32  	%r8151, %r8103, %r8077;
	xor.b32  	%r8152, %r8150, %r8151;
	add.s32 	%r8153, %r8148, %r8152;
	add.s32 	%r8154, %r8143, %r8051;
	add.s32 	%r8155, %r8153, %r8143;
	shf.l.wrap.b32 	%r8156, %r8154, %r8154, 26;
	shf.l.wrap.b32 	%r8157, %r8154, %r8154, 21;
	xor.b32  	%r8158, %r8156, %r8157;
	shf.l.wrap.b32 	%r8159, %r8154, %r8154, 7;
	xor.b32  	%r8160, %r8158, %r8159;
	and.b32  	%r8161, %r8154, %r8128;
	not.b32 	%r8162, %r8154;
	and.b32  	%r8163, %r8102, %r8162;
	or.b32  	%r8164, %r8161, %r8163;
	add.s32 	%r8165, %r8164, %r8076;
	add.s32 	%r8166, %r8165, %r8160;
	add.s32 	%r8168, %r8166, %r8167;
	add.s32 	%r8169, %r8168, %r6749;
	shf.l.wrap.b32 	%r8170, %r8155, %r8155, 30;
	shf.l.wrap.b32 	%r8171, %r8155, %r8155, 19;
	xor.b32  	%r8172, %r8170, %r8171;
	shf.l.wrap.b32 	%r8173, %r8155, %r8155, 10;
	xor.b32  	%r8174, %r8172, %r8173;
	xor.b32  	%r8175, %r8129, %r8103;
	and.b32  	%r8176, %r8155, %r8175;
	and.b32  	%r8177, %r8129, %r8103;
	xor.b32  	%r8178, %r8176, %r8177;
	add.s32 	%r8179, %r8174, %r8178;
	add.s32 	%r8180, %r8169, %r8077;
	add.s32 	%r8181, %r8179, %r8169;
	shf.l.wrap.b32 	%r8182, %r8180, %r8180, 26;
	shf.l.wrap.b32 	%r8183, %r8180, %r8180, 21;
	xor.b32  	%r8184, %r8182, %r8183;
	shf.l.wrap.b32 	%r8185, %r8180, %r8180, 7;
	xor.b32  	%r8186, %r8184, %r8185;
	and.b32  	%r8187, %r8180, %r8154;
	not.b32 	%r8188, %r8180;
	and.b32  	%r8189, %r8128, %r8188;
	or.b32  	%r8190, %r8187, %r8189;
	add.s32 	%r8191, %r8190, %r8102;
	add.s32 	%r8192, %r8191, %r8186;
	add.s32 	%r8194, %r8192, %r8193;
	add.s32 	%r8195, %r8194, %r6762;
	shf.l.wrap.b32 	%r8196, %r8181, %r8181, 30;
	shf.l.wrap.b32 	%r8197, %r8181, %r8181, 19;
	xor.b32  	%r8198, %r8196, %r8197;
	shf.l.wrap.b32 	%r8199, %r8181, %r8181, 10;
	xor.b32  	%r8200, %r8198, %r8199;
	xor.b32  	%r8201, %r8155, %r8129;
	and.b32  	%r8202, %r8181, %r8201;
	and.b32  	%r8203, %r8155, %r8129;
	xor.b32  	%r8204, %r8202, %r8203;
	add.s32 	%r8205, %r8200, %r8204;
	add.s32 	%r8206, %r8195, %r8103;
	add.s32 	%r8207, %r8205, %r8195;
	shf.l.wrap.b32 	%r8208, %r8206, %r8206, 26;
	shf.l.wrap.b32 	%r8209, %r8206, %r8206, 21;
	xor.b32  	%r8210, %r8208, %r8209;
	shf.l.wrap.b32 	%r8211, %r8206, %r8206, 7;
	xor.b32  	%r8212, %r8210, %r8211;
	and.b32  	%r8213, %r8206, %r8180;
	not.b32 	%r8214, %r8206;
	and.b32  	%r8215, %r8154, %r8214;
	or.b32  	%r8216, %r8213, %r8215;
	add.s32 	%r8217, %r8216, %r8128;
	add.s32 	%r8218, %r8217, %r8212;
	add.s32 	%r8220, %r8218, %r8219;
	add.s32 	%r8221, %r8220, %r6775;
	shf.l.wrap.b32 	%r8222, %r8207, %r8207, 30;
	shf.l.wrap.b32 	%r8223, %r8207, %r8207, 19;
	xor.b32  	%r8224, %r8222, %r8223;
	shf.l.wrap.b32 	%r8225, %r8207, %r8207, 10;
	xor.b32  	%r8226, %r8224, %r8225;
	xor.b32  	%r8227, %r8181, %r8155;
	and.b32  	%r8228, %r8207, %r8227;
	and.b32  	%r8229, %r8181, %r8155;
	xor.b32  	%r8230, %r8228, %r8229;
	add.s32 	%r8231, %r8226, %r8230;
	add.s32 	%r8232, %r8221, %r8129;
	add.s32 	%r8233, %r8231, %r8221;
	shf.l.wrap.b32 	%r8234, %r8232, %r8232, 26;
	shf.l.wrap.b32 	%r8235, %r8232, %r8232, 21;
	xor.b32  	%r8236, %r8234, %r8235;
	shf.l.wrap.b32 	%r8237, %r8232, %r8232, 7;
	xor.b32  	%r8238, %r8236, %r8237;
	and.b32  	%r8239, %r8232, %r8206;
	not.b32 	%r8240, %r8232;
	and.b32  	%r8241, %r8180, %r8240;
	or.b32  	%r8242, %r8239, %r8241;
	add.s32 	%r8243, %r8242, %r8154;
	add.s32 	%r8244, %r8243, %r8238;
	add.s32 	%r8246, %r8244, %r8245;
	add.s32 	%r8247, %r8246, %r6788;
	shf.l.wrap.b32 	%r8248, %r8233, %r8233, 30;
	shf.l.wrap.b32 	%r8249, %r8233, %r8233, 19;
	xor.b32  	%r8250, %r8248, %r8249;
	shf.l.wrap.b32 	%r8251, %r8233, %r8233, 10;
	xor.b32  	%r8252, %r8250, %r8251;
	xor.b32  	%r8253, %r8207, %r8181;
	and.b32  	%r8254, %r8233, %r8253;
	and.b32  	%r8255, %r8207, %r8181;
	xor.b32  	%r8256, %r8254, %r8255;
	add.s32 	%r8257, %r8252, %r8256;
	add.s32 	%r8258, %r8247, %r8155;
	add.s32 	%r8259, %r8257, %r8247;
	shf.l.wrap.b32 	%r8260, %r8258, %r8258, 26;
	shf.l.wrap.b32 	%r8261, %r8258, %r8258, 21;
	xor.b32  	%r8262, %r8260, %r8261;
	shf.l.wrap.b32 	%r8263, %r8258, %r8258, 7;
	xor.b32  	%r8264, %r8262, %r8263;
	and.b32  	%r8265, %r8258, %r8232;
	not.b32 	%r8266, %r8258;
	and.b32  	%r8267, %r8206, %r8266;
	or.b32  	%r8268, %r8265, %r8267;
	add.s32 	%r8269, %r8268, %r8180;
	add.s32 	%r8270, %r8269, %r8264;
	add.s32 	%r8272, %r8270, %r8271;
	add.s32 	%r8273, %r8272, %r6801;
	shf.l.wrap.b32 	%r8274, %r8259, %r8259, 30;
	shf.l.wrap.b32 	%r8275, %r8259, %r8259, 19;
	xor.b32  	%r8276, %r8274, %r8275;
	shf.l.wrap.b32 	%r8277, %r8259, %r8259, 10;
	xor.b32  	%r8278, %r8276, %r8277;
	xor.b32  	%r8279, %r8233, %r8207;
	and.b32  	%r8280, %r8259, %r8279;
	and.b32  	%r8281, %r8233, %r8207;
	xor.b32  	%r8282, %r8280, %r8281;
	add.s32 	%r8283, %r8278, %r8282;
	add.s32 	%r8284, %r8273, %r8181;
	add.s32 	%r8285, %r8283, %r8273;
	shf.l.wrap.b32 	%r8286, %r8284, %r8284, 26;
	shf.l.wrap.b32 	%r8287, %r8284, %r8284, 21;
	xor.b32  	%r8288, %r8286, %r8287;
	shf.l.wrap.b32 	%r8289, %r8284, %r8284, 7;
	xor.b32  	%r8290, %r8288, %r8289;
	and.b32  	%r8291, %r8284, %r8258;
	not.b32 	%r8292, %r8284;
	and.b32  	%r8293, %r8232, %r8292;
	or.b32  	%r8294, %r8291, %r8293;
	add.s32 	%r8295, %r8294, %r8206;
	add.s32 	%r8296, %r8295, %r8290;
	add.s32 	%r8298, %r8296, %r8297;
	add.s32 	%r8299, %r8298, %r6814;
	shf.l.wrap.b32 	%r8300, %r8285, %r8285, 30;
	shf.l.wrap.b32 	%r8301, %r8285, %r8285, 19;
	xor.b32  	%r8302, %r8300, %r8301;
	shf.l.wrap.b32 	%r8303, %r8285, %r8285, 10;
	xor.b32  	%r8304, %r8302, %r8303;
	xor.b32  	%r8305, %r8259, %r8233;
	and.b32  	%r8306, %r8285, %r8305;
	and.b32  	%r8307, %r8259, %r8233;
	xor.b32  	%r8308, %r8306, %r8307;
	add.s32 	%r8309, %r8304, %r8308;
	add.s32 	%r8310, %r8299, %r8207;
	add.s32 	%r8311, %r8309, %r8299;
	shf.l.wrap.b32 	%r8312, %r8310, %r8310, 26;
	shf.l.wrap.b32 	%r8313, %r8310, %r8310, 21;
	xor.b32  	%r8314, %r8312, %r8313;
	shf.l.wrap.b32 	%r8315, %r8310, %r8310, 7;
	xor.b32  	%r8316, %r8314, %r8315;
	and.b32  	%r8317, %r8310, %r8284;
	not.b32 	%r8318, %r8310;
	and.b32  	%r8319, %r8258, %r8318;
	or.b32  	%r8320, %r8317, %r8319;
	add.s32 	%r8321, %r8320, %r8232;
	add.s32 	%r8322, %r8321, %r8316;
	add.s32 	%r8324, %r8322, %r8323;
	add.s32 	%r8325, %r8324, %r6827;
	shf.l.wrap.b32 	%r8326, %r8311, %r8311, 30;
	shf.l.wrap.b32 	%r8327, %r8311, %r8311, 19;
	xor.b32  	%r8328, %r8326, %r8327;
	shf.l.wrap.b32 	%r8329, %r8311, %r8311, 10;
	xor.b32  	%r8330, %r8328, %r8329;
	xor.b32  	%r8331, %r8285, %r8259;
	and.b32  	%r8332, %r8311, %r8331;
	and.b32  	%r8333, %r8285, %r8259;
	xor.b32  	%r8334, %r8332, %r8333;
	add.s32 	%r8335, %r8330, %r8334;
	add.s32 	%r8336, %r8325, %r8233;
	add.s32 	%r8337, %r8335, %r8325;
	shf.l.wrap.b32 	%r8338, %r8336, %r8336, 26;
	shf.l.wrap.b32 	%r8339, %r8336, %r8336, 21;
	xor.b32  	%r8340, %r8338, %r8339;
	shf.l.wrap.b32 	%r8341, %r8336, %r8336, 7;
	xor.b32  	%r8342, %r8340, %r8341;
	and.b32  	%r8343, %r8336, %r8310;
	not.b32 	%r8344, %r8336;
	and.b32  	%r8345, %r8284, %r8344;
	or.b32  	%r8346, %r8343, %r8345;
	add.s32 	%r8347, %r8346, %r8258;
	add.s32 	%r8348, %r8347, %r8342;
	add.s32 	%r8350, %r8348, %r8349;
	add.s32 	%r8351, %r8350, %r6840;
	shf.l.wrap.b32 	%r8352, %r8337, %r8337, 30;
	shf.l.wrap.b32 	%r8353, %r8337, %r8337, 19;
	xor.b32  	%r8354, %r8352, %r8353;
	shf.l.wrap.b32 	%r8355, %r8337, %r8337, 10;
	xor.b32  	%r8356, %r8354, %r8355;
	xor.b32  	%r8357, %r8311, %r8285;
	and.b32  	%r8358, %r8337, %r8357;
	and.b32  	%r8359, %r8311, %r8285;
	xor.b32  	%r8360, %r8358, %r8359;
	add.s32 	%r8361, %r8356, %r8360;
	add.s32 	%r8362, %r8351, %r8259;
	add.s32 	%r8363, %r8361, %r8351;
	shf.l.wrap.b32 	%r8364, %r8362, %r8362, 26;
	shf.l.wrap.b32 	%r8365, %r8362, %r8362, 21;
	xor.b32  	%r8366, %r8364, %r8365;
	shf.l.wrap.b32 	%r8367, %r8362, %r8362, 7;
	xor.b32  	%r8368, %r8366, %r8367;
	and.b32  	%r8369, %r8362, %r8336;
	not.b32 	%r8370, %r8362;
	and.b32  	%r8371, %r8310, %r8370;
	or.b32  	%r8372, %r8369, %r8371;
	add.s32 	%r8373, %r8372, %r8284;
	add.s32 	%r8374, %r8373, %r8368;
	add.s32 	%r8376, %r8374, %r8375;
	add.s32 	%r8377, %r8376, %r6853;
	shf.l.wrap.b32 	%r8378, %r8363, %r8363, 30;
	shf.l.wrap.b32 	%r8379, %r8363, %r8363, 19;
	xor.b32  	%r8380, %r8378, %r8379;
	shf.l.wrap.b32 	%r8381, %r8363, %r8363, 10;
	xor.b32  	%r8382, %r8380, %r8381;
	xor.b32  	%r8383, %r8337, %r8311;
	and.b32  	%r8384, %r8363, %r8383;
	and.b32  	%r8385, %r8337, %r8311;
	xor.b32  	%r8386, %r8384, %r8385;
	add.s32 	%r8387, %r8382, %r8386;
	add.s32 	%r8388, %r8377, %r8285;
	add.s32 	%r8389, %r8387, %r8377;
	shf.l.wrap.b32 	%r8390, %r8388, %r8388, 26;
	shf.l.wrap.b32 	%r8391, %r8388, %r8388, 21;
	xor.b32  	%r8392, %r8390, %r8391;
	shf.l.wrap.b32 	%r8393, %r8388, %r8388, 7;
	xor.b32  	%r8394, %r8392, %r8393;
	and.b32  	%r8395, %r8388, %r8362;
	not.b32 	%r8396, %r8388;
	and.b32  	%r8397, %r8336, %r8396;
	or.b32  	%r8398, %r8395, %r8397;
	add.s32 	%r8399, %r8398, %r8310;
	add.s32 	%r8400, %r8399, %r8394;
	add.s32 	%r8402, %r8400, %r8401;
	add.s32 	%r8403, %r8402, %r6866;
	shf.l.wrap.b32 	%r8404, %r8389, %r8389, 30;
	shf.l.wrap.b32 	%r8405, %r8389, %r8389, 19;
	xor.b32  	%r8406, %r8404, %r8405;
	shf.l.wrap.b32 	%r8407, %r8389, %r8389, 10;
	xor.b32  	%r8408, %r8406, %r8407;
	xor.b32  	%r8409, %r8363, %r8337;
	and.b32  	%r8410, %r8389, %r8409;
	and.b32  	%r8411, %r8363, %r8337;
	xor.b32  	%r8412, %r8410, %r8411;
	add.s32 	%r8413, %r8408, %r8412;
	add.s32 	%r8414, %r8403, %r8311;
	add.s32 	%r8415, %r8413, %r8403;
	shf.l.wrap.b32 	%r8416, %r8414, %r8414, 26;
	shf.l.wrap.b32 	%r8417, %r8414, %r8414, 21;
	xor.b32  	%r8418, %r8416, %r8417;
	shf.l.wrap.b32 	%r8419, %r8414, %r8414, 7;
	xor.b32  	%r8420, %r8418, %r8419;
	and.b32  	%r8421, %r8414, %r8388;
	not.b32 	%r8422, %r8414;
	and.b32  	%r8423, %r8362, %r8422;
	or.b32  	%r8424, %r8421, %r8423;
	add.s32 	%r8425, %r8424, %r8336;
	add.s32 	%r8426, %r8425, %r8420;
	add.s32 	%r8428, %r8426, %r8427;
	add.s32 	%r8429, %r8428, %r6879;
	shf.l.wrap.b32 	%r8430, %r8415, %r8415, 30;
	shf.l.wrap.b32 	%r8431, %r8415, %r8415, 19;
	xor.b32  	%r8432, %r8430, %r8431;
	shf.l.wrap.b32 	%r8433, %r8415, %r8415, 10;
	xor.b32  	%r8434, %r8432, %r8433;
	xor.b32  	%r8435, %r8389, %r8363;
	and.b32  	%r8436, %r8415, %r8435;
	and.b32  	%r8437, %r8389, %r8363;
	xor.b32  	%r8438, %r8436, %r8437;
	add.s32 	%r8439, %r8434, %r8438;
	add.s32 	%r8440, %r8429, %r8337;
	add.s32 	%r8441, %r8439, %r8429;
	shf.l.wrap.b32 	%r8442, %r8440, %r8440, 26;
	shf.l.wrap.b32 	%r8443, %r8440, %r8440, 21;
	xor.b32  	%r8444, %r8442, %r8443;
	shf.l.wrap.b32 	%r8445, %r8440, %r8440, 7;
	xor.b32  	%r8446, %r8444, %r8445;
	and.b32  	%r8447, %r8440, %r8414;
	not.b32 	%r8448, %r8440;
	and.b32  	%r8449, %r8388, %r8448;
	or.b32  	%r8450, %r8447, %r8449;
	add.s32 	%r8451, %r8450, %r8362;
	add.s32 	%r8452, %r8451, %r8446;
	add.s32 	%r8454, %r8452, %r8453;
	add.s32 	%r8455, %r8454, %r6892;
	shf.l.wrap.b32 	%r8456, %r8441, %r8441, 30;
	shf.l.wrap.b32 	%r8457, %r8441, %r8441, 19;
	xor.b32  	%r8458, %r8456, %r8457;
	shf.l.wrap.b32 	%r8459, %r8441, %r8441, 10;
	xor.b32  	%r8460, %r8458, %r8459;
	xor.b32  	%r8461, %r8415, %r8389;
	and.b32  	%r8462, %r8441, %r8461;
	and.b32  	%r8463, %r8415, %r8389;
	xor.b32  	%r8464, %r8462, %r8463;
	add.s32 	%r8465, %r8460, %r8464;
	add.s32 	%r8466, %r8455, %r8363;
	add.s32 	%r8467, %r8465, %r8455;
	shf.l.wrap.b32 	%r8468, %r8466, %r8466, 26;
	shf.l.wrap.b32 	%r8469, %r8466, %r8466, 21;
	xor.b32  	%r8470, %r8468, %r8469;
	shf.l.wrap.b32 	%r8471, %r8466, %r8466, 7;
	xor.b32  	%r8472, %r8470, %r8471;
	and.b32  	%r8473, %r8466, %r8440;
	not.b32 	%r8474, %r8466;
	and.b32  	%r8475, %r8414, %r8474;
	or.b32  	%r8476, %r8473, %r8475;
	add.s32 	%r8477, %r8476, %r8388;
	add.s32 	%r8478, %r8477, %r8472;
	add.s32 	%r8480, %r8478, %r8479;
	add.s32 	%r8481, %r8480, %r6905;
	shf.l.wrap.b32 	%r8482, %r8467, %r8467, 30;
	shf.l.wrap.b32 	%r8483, %r8467, %r8467, 19;
	xor.b32  	%r8484, %r8482, %r8483;
	shf.l.wrap.b32 	%r8485, %r8467, %r8467, 10;
	xor.b32  	%r8486, %r8484, %r8485;
	xor.b32  	%r8487, %r8441, %r8415;
	and.b32  	%r8488, %r8467, %r8487;
	and.b32  	%r8489, %r8441, %r8415;
	xor.b32  	%r8490, %r8488, %r8489;
	add.s32 	%r8491, %r8486, %r8490;
	add.s32 	%r8492, %r8481, %r8389;
	add.s32 	%r8493, %r8491, %r8481;
	shf.l.wrap.b32 	%r8494, %r8492, %r8492, 26;
	shf.l.wrap.b32 	%r8495, %r8492, %r8492, 21;
	xor.b32  	%r8496, %r8494, %r8495;
	shf.l.wrap.b32 	%r8497, %r8492, %r8492, 7;
	xor.b32  	%r8498, %r8496, %r8497;
	and.b32  	%r8499, %r8492, %r8466;
	not.b32 	%r8500, %r8492;
	and.b32  	%r8501, %r8440, %r8500;
	or.b32  	%r8502, %r8499, %r8501;
	add.s32 	%r8503, %r8502, %r8414;
	add.s32 	%r8504, %r8503, %r8498;
	add.s32 	%r8506, %r8504, %r8505;
	add.s32 	%r8507, %r8506, %r6918;
	shf.l.wrap.b32 	%r8508, %r8493, %r8493, 30;
	shf.l.wrap.b32 	%r8509, %r8493, %r8493, 19;
	xor.b32  	%r8510, %r8508, %r8509;
	shf.l.wrap.b32 	%r8511, %r8493, %r8493, 10;
	xor.b32  	%r8512, %r8510, %r8511;
	xor.b32  	%r8513, %r8467, %r8441;
	and.b32  	%r8514, %r8493, %r8513;
	and.b32  	%r8515, %r8467, %r8441;
	xor.b32  	%r8516, %r8514, %r8515;
	add.s32 	%r8517, %r8512, %r8516;
	add.s32 	%r8518, %r8507, %r8415;
	add.s32 	%r8519, %r8517, %r8507;
	shf.l.wrap.b32 	%r8520, %r8518, %r8518, 26;
	shf.l.wrap.b32 	%r8521, %r8518, %r8518, 21;
	xor.b32  	%r8522, %r8520, %r8521;
	shf.l.wrap.b32 	%r8523, %r8518, %r8518, 7;
	xor.b32  	%r8524, %r8522, %r8523;
	and.b32  	%r8525, %r8518, %r8492;
	not.b32 	%r8526, %r8518;
	and.b32  	%r8527, %r8466, %r8526;
	or.b32  	%r8528, %r8525, %r8527;
	add.s32 	%r8529, %r8528, %r8440;
	add.s32 	%r8530, %r8529, %r8524;
	add.s32 	%r8532, %r8530, %r8531;
	add.s32 	%r8533, %r8532, %r6931;
	shf.l.wrap.b32 	%r8534, %r8519, %r8519, 30;
	shf.l.wrap.b32 	%r8535, %r8519, %r8519, 19;
	xor.b32  	%r8536, %r8534, %r8535;
	shf.l.wrap.b32 	%r8537, %r8519, %r8519, 10;
	xor.b32  	%r8538, %r8536, %r8537;
	xor.b32  	%r8539, %r8493, %r8467;
	and.b32  	%r8540, %r8519, %r8539;
	and.b32  	%r8541, %r8493, %r8467;
	xor.b32  	%r8542, %r8540, %r8541;
	add.s32 	%r8543, %r8538, %r8542;
	add.s32 	%r8544, %r8533, %r8441;
	add.s32 	%r8545, %r8543, %r8533;
	shf.l.wrap.b32 	%r8546, %r8544, %r8544, 26;
	shf.l.wrap.b32 	%r8547, %r8544, %r8544, 21;
	xor.b32  	%r8548, %r8546, %r8547;
	shf.l.wrap.b32 	%r8549, %r8544, %r8544, 7;
	xor.b32  	%r8550, %r8548, %r8549;
	and.b32  	%r8551, %r8544, %r8518;
	not.b32 	%r8552, %r8544;
	and.b32  	%r8553, %r8492, %r8552;
	or.b32  	%r8554, %r8551, %r8553;
	add.s32 	%r8555, %r8554, %r8466;
	add.s32 	%r8556, %r8555, %r8550;
	add.s32 	%r8558, %r8556, %r8557;
	add.s32 	%r8559, %r8558, %r6944;
	shf.l.wrap.b32 	%r8560, %r8545, %r8545, 30;
	shf.l.wrap.b32 	%r8561, %r8545, %r8545, 19;
	xor.b32  	%r8562, %r8560, %r8561;
	shf.l.wrap.b32 	%r8563, %r8545, %r8545, 10;
	xor.b32  	%r8564, %r8562, %r8563;
	xor.b32  	%r8565, %r8519, %r8493;
	and.b32  	%r8566, %r8545, %r8565;
	and.b32  	%r8567, %r8519, %r8493;
	xor.b32  	%r8568, %r8566, %r8567;
	add.s32 	%r8569, %r8564, %r8568;
	add.s32 	%r8570, %r8559, %r8467;
	add.s32 	%r8571, %r8569, %r8559;
	shf.l.wrap.b32 	%r8572, %r8570, %r8570, 26;
	shf.l.wrap.b32 	%r8573, %r8570, %r8570, 21;
	xor.b32  	%r8574, %r8572, %r8573;
	shf.l.wrap.b32 	%r8575, %r8570, %r8570, 7;
	xor.b32  	%r8576, %r8574, %r8575;
	and.b32  	%r8577, %r8570, %r8544;
	not.b32 	%r8578, %r8570;
	and.b32  	%r8579, %r8518, %r8578;
	or.b32  	%r8580, %r8577, %r8579;
	add.s32 	%r8581, %r8580, %r8492;
	add.s32 	%r8582, %r8581, %r8576;
	add.s32 	%r8584, %r8582, %r8583;
	add.s32 	%r8585, %r8584, %r6957;
	shf.l.wrap.b32 	%r8586, %r8571, %r8571, 30;
	shf.l.wrap.b32 	%r8587, %r8571, %r8571, 19;
	xor.b32  	%r8588, %r8586, %r8587;
	shf.l.wrap.b32 	%r8589, %r8571, %r8571, 10;
	xor.b32  	%r8590, %r8588, %r8589;
	xor.b32  	%r8591, %r8545, %r8519;
	and.b32  	%r8592, %r8571, %r8591;
	and.b32  	%r8593, %r8545, %r8519;
	xor.b32  	%r8594, %r8592, %r8593;
	add.s32 	%r8595, %r8590, %r8594;
	add.s32 	%r8596, %r8585, %r8493;
	add.s32 	%r8597, %r8595, %r8585;
	shf.l.wrap.b32 	%r8598, %r8596, %r8596, 26;
	shf.l.wrap.b32 	%r8599, %r8596, %r8596, 21;
	xor.b32  	%r8600, %r8598, %r8599;
	shf.l.wrap.b32 	%r8601, %r8596, %r8596, 7;
	xor.b32  	%r8602, %r8600, %r8601;
	and.b32  	%r8603, %r8596, %r8570;
	not.b32 	%r8604, %r8596;
	and.b32  	%r8605, %r8544, %r8604;
	or.b32  	%r8606, %r8603, %r8605;
	add.s32 	%r8607, %r8606, %r8518;
	add.s32 	%r8608, %r8607, %r8602;
	add.s32 	%r8610, %r8608, %r8609;
	add.s32 	%r8611, %r8610, %r6970;
	shf.l.wrap.b32 	%r8612, %r8597, %r8597, 30;
	shf.l.wrap.b32 	%r8613, %r8597, %r8597, 19;
	xor.b32  	%r8614, %r8612, %r8613;
	shf.l.wrap.b32 	%r8615, %r8597, %r8597, 10;
	xor.b32  	%r8616, %r8614, %r8615;
	xor.b32  	%r8617, %r8571, %r8545;
	and.b32  	%r8618, %r8597, %r8617;
	and.b32  	%r8619, %r8571, %r8545;
	xor.b32  	%r8620, %r8618, %r8619;
	add.s32 	%r8621, %r8616, %r8620;
	add.s32 	%r8622, %r8611, %r8519;
	add.s32 	%r8623, %r8621, %r8611;
	shf.l.wrap.b32 	%r8624, %r8622, %r8622, 26;
	shf.l.wrap.b32 	%r8625, %r8622, %r8622, 21;
	xor.b32  	%r8626, %r8624, %r8625;
	shf.l.wrap.b32 	%r8627, %r8622, %r8622, 7;
	xor.b32  	%r8628, %r8626, %r8627;
	and.b32  	%r8629, %r8622, %r8596;
	not.b32 	%r8630, %r8622;
	and.b32  	%r8631, %r8570, %r8630;
	or.b32  	%r8632, %r8629, %r8631;
	add.s32 	%r8633, %r8632, %r8544;
	add.s32 	%r8634, %r8633, %r8628;
	add.s32 	%r8636, %r8634, %r8635;
	add.s32 	%r8637, %r8636, %r6983;
	shf.l.wrap.b32 	%r8638, %r8623, %r8623, 30;
	shf.l.wrap.b32 	%r8639, %r8623, %r8623, 19;
	xor.b32  	%r8640, %r8638, %r8639;
	shf.l.wrap.b32 	%r8641, %r8623, %r8623, 10;
	xor.b32  	%r8642, %r8640, %r8641;
	xor.b32  	%r8643, %r8597, %r8571;
	and.b32  	%r8644, %r8623, %r8643;
	and.b32  	%r8645, %r8597, %r8571;
	xor.b32  	%r8646, %r8644, %r8645;
	add.s32 	%r8647, %r8642, %r8646;
	add.s32 	%r8648, %r8637, %r8545;
	add.s32 	%r8649, %r8647, %r8637;
	add.s32 	%r660, %r6984, %r8649;
	add.s32 	%r661, %r6985, %r8623;
	st.local.v2.u32 	[%rd3+80], {%r660, %r661};
	add.s32 	%r662, %r6986, %r8597;
	add.s32 	%r663, %r6987, %r8571;
	st.local.v2.u32 	[%rd3+88], {%r662, %r663};
	add.s32 	%r664, %r6988, %r8648;
	add.s32 	%r665, %r6989, %r8622;
	st.local.v2.u32 	[%rd3+96], {%r664, %r665};
	add.s32 	%r666, %r6990, %r8596;
	add.s32 	%r667, %r6991, %r8570;
	st.local.v2.u32 	[%rd3+104], {%r666, %r667};
	setp.gt.u32 	%p89, %r660, %r605;
	@%p89 bra 	$L__BB0_169;
	setp.lt.u32 	%p90, %r660, %r605;
	@%p90 bra 	$L__BB0_165;
	setp.gt.u32 	%p91, %r661, %r604;
	@%p91 bra 	$L__BB0_169;
	setp.lt.u32 	%p92, %r661, %r604;
	@%p92 bra 	$L__BB0_165;
	setp.gt.u32 	%p93, %r662, %r603;
	@%p93 bra 	$L__BB0_169;
	setp.lt.u32 	%p94, %r662, %r603;
	@%p94 bra 	$L__BB0_165;
	setp.gt.u32 	%p95, %r663, %r602;
	@%p95 bra 	$L__BB0_169;
	setp.lt.u32 	%p96, %r663, %r602;
	@%p96 bra 	$L__BB0_165;
	setp.gt.u32 	%p97, %r664, %r601;
	@%p97 bra 	$L__BB0_169;
	setp.lt.u32 	%p98, %r664, %r601;
	@%p98 bra 	$L__BB0_165;
	setp.gt.u32 	%p99, %r665, %r600;
	@%p99 bra 	$L__BB0_169;
	setp.lt.u32 	%p100, %r665, %r600;
	@%p100 bra 	$L__BB0_165;
	setp.gt.u32 	%p101, %r666, %r599;
	@%p101 bra 	$L__BB0_169;
	setp.ge.u32 	%p102, %r666, %r599;
	setp.gt.u32 	%p103, %r667, %r598;
	and.pred  	%p104, %p102, %p103;
	@%p104 bra 	$L__BB0_169;
$L__BB0_165:
	atom.relaxed.global.cas.b32 	%r8650, [%rd12], 0, 1;
	setp.ne.s32 	%p107, %r8650, 0;
$L__BB0_166:
	bar.sync 	0;
	@%p107 bra 	$L__BB0_168;
	st.global.v4.u32 	[%rd12], {%r8970, %r8971, %r8972, %r8973};
$L__BB0_168:
	ret;
$L__BB0_169:
	ld.global.v2.u64 	{%rd221, %rd222}, [%rd12];
	or.b64  	%rd223, %rd221, %rd222;
	setp.ne.s64 	%p106, %rd223, 0;
	mov.pred 	%p107, -1;
	@%p106 bra 	$L__BB0_166;
	shr.u32 	%r8651, %r8696, 2;
	xor.b32  	%r8652, %r8651, %r8696;
	shl.b32 	%r8653, %r621, 4;
	shl.b32 	%r8654, %r8652, 1;
	xor.b32  	%r8655, %r8654, %r8653;
	xor.b32  	%r8656, %r8655, %r8652;
	xor.b32  	%r668, %r8656, %r621;
	add.s32 	%r8657, %r8974, %r668;
	add.s32 	%r8970, %r8657, 362437;
	shr.u32 	%r8658, %r8697, 2;
	xor.b32  	%r8659, %r8658, %r8697;
	shl.b32 	%r8660, %r668, 4;
	shl.b32 	%r8661, %r8659, 1;
	xor.b32  	%r8662, %r8661, %r8660;
	xor.b32  	%r8663, %r8662, %r8659;
	xor.b32  	%r669, %r8663, %r668;
	add.s32 	%r8664, %r8974, %r669;
	add.s32 	%r8971, %r8664, 724874;
	shr.u32 	%r8665, %r8698, 2;
	xor.b32  	%r8666, %r8665, %r8698;
	shl.b32 	%r8667, %r669, 4;
	shl.b32 	%r8668, %r8666, 1;
	xor.b32  	%r8669, %r8668, %r8667;
	xor.b32  	%r8670, %r8669, %r8666;
	xor.b32  	%r670, %r8670, %r669;
	add.s32 	%r8671, %r8974, %r670;
	add.s32 	%r8972, %r8671, 1087311;
	shr.u32 	%r8672, %r8699, 2;
	xor.b32  	%r8673, %r8672, %r8699;
	shl.b32 	%r8674, %r670, 4;
	shl.b32 	%r8675, %r8673, 1;
	xor.b32  	%r8676, %r8675, %r8674;
	xor.b32  	%r8677, %r8676, %r8673;
	xor.b32  	%r8700, %r8677, %r670;
	add.s32 	%r8974, %r8974, 1449748;
	add.s32 	%r8973, %r8700, %r8974;
	mov.u32 	%r8699, %r670;
	mov.u32 	%r8698, %r669;
	mov.u32 	%r8697, %r668;
	mov.u32 	%r8696, %r621;
	bra.uni 	$L__BB0_117;

}


// ===== COMPILED SASS (sm_100) =====

	.target	sm_100

	.elftype	@"ET_EXEC"


//--------------------- .note.nv.tkinfo           --------------------------
	.section	.note.nv.tkinfo,"",@"SHT_NOTE"
	.sectionflags	@"SHF_NOTE_NV_TKINFO"
	.tkinfo
        /*0018*/ 	.word	0x00000002
        /*0030*/ 	.string	""
        /*0030*/ 	.string	"ptxas"
        /*0030*/ 	.string	"Cuda compilation tools, release 13.0, V13.0.88"
        /*0030*/ 	.string	"Build cuda_13.0.r13.0/compiler.36424714_0"
        /*0030*/ 	.string	"-arch sm_100 -m 64 "



//--------------------- .note.nv.cuinfo           --------------------------
	.section	.note.nv.cuinfo,"",@"SHT_NOTE"
	.sectionflags	@"SHF_NOTE_NV_CUINFO"
        /*0018*/ 	.short	0x0002
        /*001a*/ 	.short	0x0064
        /*001c*/ 	.short	0x0082
	.zero		2


//--------------------- .nv.info                  --------------------------
	.section	.nv.info,"",@"SHT_CUDA_INFO"
	.align	4


	//----- nvinfo : EIATTR_REGCOUNT
	.align		4
        /*0000*/ 	.byte	0x04, 0x2f
        /*0002*/ 	.short	(.L_11 - .L_10)
	.align		4
.L_10:
        /*0004*/ 	.word	index@(mine_sha256)
        /*0008*/ 	.word	0x00000047


	//----- nvinfo : EIATTR_FRAME_SIZE
	.align		4
.L_11:
        /*000c*/ 	.byte	0x04, 0x11
        /*000e*/ 	.short	(.L_13 - .L_12)
	.align		4
.L_12:
        /*0010*/ 	.word	index@(mine_sha256)
        /*0014*/ 	.word	0x000000d0


	//----- nvinfo : EIATTR_MIN_STACK_SIZE
	.align		4
.L_13:
        /*0018*/ 	.byte	0x04, 0x12
        /*001a*/ 	.short	(.L_15 - .L_14)
	.align		4
.L_14:
        /*001c*/ 	.word	index@(mine_sha256)
        /*0020*/ 	.word	0x000000d0
.L_15:


//--------------------- .nv.compat                --------------------------
	.section	.nv.compat,"",@"SHT_CUDA_COMPAT_INFO"
	.align	4
        /*0000*/ 	.byte	0x02, 0x09, 0x00, 0x00, 0x02, 0x02, 0x01, 0x00, 0x02, 0x05, 0x05, 0x00, 0x03, 0x07, 0x01, 0x01
        /*0010*/ 	.byte	0x02, 0x03, 0x00, 0x00, 0x02, 0x06, 0x01, 0x00, 0x04, 0x0b, 0x08, 0x00, 0x09, 0x00, 0x00, 0x00
        /*0020*/ 	.byte	0x00, 0x00, 0x00, 0x00


//--------------------- .nv.info.mine_sha256      --------------------------
	.section	.nv.info.mine_sha256,"",@"SHT_CUDA_INFO"
	.sectionflags	@""
	.align	4


	//----- nvinfo : EIATTR_CUDA_API_VERSION
	.align		4
        /*0000*/ 	.byte	0x04, 0x37
        /*0002*/ 	.short	(.L_17 - .L_16)
.L_16:
        /*0004*/ 	.word	0x00000082


	//----- nvinfo : EIATTR_KPARAM_INFO
	.align		4
.L_17:
        /*0008*/ 	.byte	0x04, 0x17
        /*000a*/ 	.short	(.L_19 - .L_18)
.L_18:
        /*000c*/ 	.word	0x00000000
        /*0010*/ 	.short	0x0005
        /*0012*/ 	.short	0x0020
        /*0014*/ 	.byte	0x00, 0xf5, 0x21, 0x00


	//----- nvinfo : EIATTR_KPARAM_INFO
	.align		4
.L_19:
        /*0018*/ 	.byte	0x04, 0x17
        /*001a*/ 	.short	(.L_21 - .L_20)
.L_20:
        /*001c*/ 	.word	0x00000000
        /*0020*/ 	.short	0x0004
        /*0022*/ 	.short	0x0018
        /*0024*/ 	.byte	0x00, 0xf5, 0x21, 0x00


	//----- nvinfo : EIATTR_KPARAM_INFO
	.align		4
.L_21:
        /*0028*/ 	.byte	0x04, 0x17
        /*002a*/ 	.short	(.L_23 - .L_22)
.L_22:
        /*002c*/ 	.word	0x00000000
        /*0030*/ 	.short	0x0003
        /*0032*/ 	.short	0x0014
        /*0034*/ 	.byte	0x00, 0xf0, 0x11, 0x00


	//----- nvinfo : EIATTR_KPARAM_INFO
	.align		4
.L_23:
        /*0038*/ 	.byte	0x04, 0x17
        /*003a*/ 	.short	(.L_25 - .L_24)
.L_24:
        /*003c*/ 	.word	0x00000000
        /*0040*/ 	.short	0x0002
        /*0042*/ 	.short	0x0010
        /*0044*/ 	.byte	0x00, 0xf0, 0x11, 0x00


	//----- nvinfo : EIATTR_KPARAM_INFO
	.align		4
.L_25:
        /*0048*/ 	.byte	0x04, 0x17
        /*004a*/ 	.short	(.L_27 - .L_26)
.L_26:
        /*004c*/ 	.word	0x00000000
        /*0050*/ 	.short	0x0001
        /*0052*/ 	.short	0x0008
        /*0054*/ 	.byte	0x00, 0xf5, 0x21, 0x00


	//----- nvinfo : EIATTR_KPARAM_INFO
	.align		4
.L_27:
        /*0058*/ 	.byte	0x04, 0x17
        /*005a*/ 	.short	(.L_29 - .L_28)
.L_28:
        /*005c*/ 	.word	0x00000000
        /*0060*/ 	.short	0x0000
        /*0062*/ 	.short	0x0000
        /*0064*/ 	.byte	0x00, 0xf5, 0x21, 0x00


	//----- nvinfo : EIATTR_SPARSE_MMA_MASK
	.align		4
.L_29:
        /*0068*/ 	.byte	0x03, 0x50
        /*006a*/ 	.short	0x0000


	//----- nvinfo : EIATTR_MAXREG_COUNT
	.align		4
        /*006c*/ 	.byte	0x03, 0x1b
        /*006e*/ 	.short	0x00ff


	//----- nvinfo : EIATTR_NUM_BARRIERS
	.align		4
        /*0070*/ 	.byte	0x02, 0x4c
        /*0072*/ 	.byte	0x01
	.zero		1


	//----- nvinfo : EIATTR_MERCURY_ISA_VERSION
	.align		4
        /*0074*/ 	.byte	0x03, 0x5f
        /*0076*/ 	.short	0x0101


	//----- nvinfo : EIATTR_VRC_CTA_INIT_COUNT
	.align		4
        /*0078*/ 	.byte	0x02, 0x4a
	.zero		1
	.zero		1


	//----- nvinfo : EIATTR_EXIT_INSTR_OFFSETS
	.align		4
        /*007c*/ 	.byte	0x04, 0x1c
        /*007e*/ 	.short	(.L_31 - .L_30)


	//   ....[0]....
.L_30:
        /*0080*/ 	.word	0x00003230


	//   ....[1]....
        /*0084*/ 	.word	0x00016d70


	//   ....[2]....
        /*0088*/ 	.word	0x00016d90


	//----- nvinfo : EIATTR_CRS_STACK_SIZE
	.align		4
.L_31:
        /*008c*/ 	.byte	0x04, 0x1e
        /*008e*/ 	.short	(.L_33 - .L_32)
.L_32:
        /*0090*/ 	.word	0x00000000


	//----- nvinfo : EIATTR_CBANK_PARAM_SIZE
	.align		4
.L_33:
        /*0094*/ 	.byte	0x03, 0x19
        /*0096*/ 	.short	0x0028


	//----- nvinfo : EIATTR_PARAM_CBANK
	.align		4
        /*0098*/ 	.byte	0x04, 0x0a
        /*009a*/ 	.short	(.L_35 - .L_34)
	.align		4
.L_34:
        /*009c*/ 	.word	index@(.nv.constant0.mine_sha256)
        /*00a0*/ 	.short	0x0380
        /*00a2*/ 	.short	0x0028


	//----- nvinfo : EIATTR_SW_WAR
	.align		4
.L_35:
        /*00a4*/ 	.byte	0x04, 0x36
        /*00a6*/ 	.short	(.L_37 - .L_36)
.L_36:
        /*00a8*/ 	.word	0x00000008
.L_37:


//--------------------- .nv.callgraph             --------------------------
	.section	.nv.callgraph,"",@"SHT_CUDA_CALLGRAPH"
	.align	4
	.sectionentsize	8
	.align		4
        /*0000*/ 	.word	0x00000000
	.align		4
        /*0004*/ 	.word	0xffffffff
	.align		4
        /*0008*/ 	.word	0x00000000
	.align		4
        /*000c*/ 	.word	0xfffffffe
	.align		4
        /*0010*/ 	.word	0x00000000
	.align		4
        /*0014*/ 	.word	0xfffffffd
	.align		4
        /*0018*/ 	.word	0x00000000
	.align		4
        /*001c*/ 	.word	0xfffffffc


//--------------------- .nv.constant4             --------------------------
	.section	.nv.constant4,"a",@progbits
	.align	8
	.align		8
.nv.constant4:
        /*0000*/ 	.dword	precalc_xorwow_matrix
	.align		8
        /*0008*/ 	.dword	precalc_xorwow_offset_matrix
	.align		8
        /*0010*/ 	.dword	mrg32k3aM1
	.align		8
        /*0018*/ 	.dword	mrg32k3aM2
	.align		8
        /*0020*/ 	.dword	mrg32k3aM1SubSeq
	.align		8
        /*0028*/ 	.dword	mrg32k3aM2SubSeq
	.align		8
        /*0030*/ 	.dword	mrg32k3aM1Seq
	.align		8
        /*0038*/ 	.dword	mrg32k3aM2Seq


//--------------------- .nv.constant3             --------------------------
	.section	.nv.constant3,"a",@progbits
	.align	8
.nv.constant3:
	.type		__cr_lgamma_table,@object
	.size		__cr_lgamma_table,(k - __cr_lgamma_table)
__cr_lgamma_table:
        /*0000*/ 	.byte	0x00, 0x00, 0x00, 0x00, 0x00, 0x00, 0x00, 0x00, 0x00, 0x00, 0x00, 0x00, 0x00, 0x00, 0x00, 0x00
        /*0010*/ 	.byte	0xef, 0x39, 0xfa, 0xfe, 0x42, 0x2e, 0xe6, 0x3f, 0x02, 0x20, 0x2a, 0xfa, 0x0b, 0xab, 0xfc, 0x3f
        /*0020*/ 	.byte	0xf9, 0x2c, 0x92, 0x7c, 0xa7, 0x6c, 0x09, 0x40, 0xc9, 0x79, 0x44, 0x3c, 0x64, 0x26, 0x13, 0x40
        /*0030*/ 	.byte	0xca, 0x01, 0xcf, 0x3a, 0x27, 0x51, 0x1a, 0x40, 0x30, 0xcc, 0x2d, 0xf3, 0xe1, 0x0c, 0x21, 0x40
        /*0040*/ 	.byte	0x0d, 0xb7, 0xfc, 0x82, 0x8e, 0x35, 0x25, 0x40
	.type		k,@object
	.size		k,(.L_9 - k)
k:
        /*0048*/ 	.byte	0x98, 0x2f, 0x8a, 0x42, 0x91, 0x44, 0x37, 0x71, 0xcf, 0xfb, 0xc0, 0xb5, 0xa5, 0xdb, 0xb5, 0xe9
        /* <DEDUP_REMOVED lines=15> */
.L_9:


//--------------------- .text.mine_sha256         --------------------------
	.section	.text.mine_sha256,"ax",@progbits
	.align	128
        .global         mine_sha256
        .type           mine_sha256,@function
        .size           mine_sha256,(.L_x_38 - mine_sha256)
        .other          mine_sha256,@"STO_CUDA_ENTRY STV_DEFAULT"
mine_sha256:
.text.mine_sha256:
[----:B------:R-:W0:Y:S01]  /*0000*/  LDC R1, c[0x0][0x37c] ;  /* 0x0000df00ff017b82 */ /* 0x000e220000000800 */
[----:B------:R-:W1:Y:S07]  /*0010*/  S2R R0, SR_TID.X ;  /* 0x0000000000007919 */ /* 0x000e6e0000002100 */
[----:B------:R-:W1:Y:S01]  /*0020*/  S2UR UR4, SR_CTAID.X ;  /* 0x00000000000479c3 */ /* 0x000e620000002500 */
[----:B0-----:R-:W-:Y:S01]  /*0030*/  VIADD R1, R1, 0xffffff30 ;  /* 0xffffff3001017836 */ /* 0x001fe20000000000 */
[----:B------:R-:W0:Y:S06]  /*0040*/  LDCU.64 UR72, c[0x0][0x358] ;  /* 0x00006b00ff4877ac */ /* 0x000e2c0008000a00 */
[----:B------:R-:W1:Y:S02]  /*0050*/  LDC R9, c[0x0][0x360] ;  /* 0x0000d800ff097b82 */ /* 0x000e640000000800 */
[----:B-1----:R-:W-:Y:S01]  /*0060*/  IMAD R9, R9, UR4, R0 ;  /* 0x0000000409097c24 */ /* 0x002fe2000f8e0200 */
[----:B------:R-:W-:-:S06]  /*0070*/  CS2R R2, SR_CLOCKLO ;  /* 0x0000000000027805 */ /* 0x000fcc0000015000 */
[----:B------:R-:W-:Y:S01]  /*0080*/  LOP3.LUT R0, R2, 0xaad26b49, RZ, 0x3c, !PT ;  /* 0xaad26b4902007812 */ /* 0x000fe200078e3cff */
[----:B------:R-:W-:Y:S01]  /*0090*/  BSSY.RECONVERGENT B0, `(.L_x_0) ;  /* 0x0000314000007945 */ /* 0x000fe20003800200 */
[----:B------:R-:W-:Y:S02]  /*00a0*/  LOP3.LUT R2, R3, 0xf7dcefdd, RZ, 0x3c, !PT ;  /* 0xf7dcefdd03027812 */ /* 0x000fe400078e3cff */
[----:B------:R-:W-:Y:S01]  /*00b0*/  ISETP.NE.AND P0, PT, R9, RZ, PT ;  /* 0x000000ff0900720c */ /* 0x000fe20003f05270 */
[----:B------:R-:W-:Y:S02]  /*00c0*/  IMAD R0, R0, 0x4182bed5, RZ ;  /* 0x4182bed500007824 */ /* 0x000fe400078e02ff */
[----:B------:R-:W-:Y:S02]  /*00d0*/  IMAD R5, R2, -0x658354e5, RZ ;  /* 0x9a7cab1b02057824 */ /* 0x000fe400078e02ff */
[C---:B------:R-:W-:Y:S01]  /*00e0*/  VIADD R13, R0.reuse, 0x583f19 ;  /* 0x00583f19000d7836 */ /* 0x040fe20000000000 */
[----:B------:R-:W-:Y:S01]  /*00f0*/  LOP3.LUT R2, R0, 0x159a55e5, RZ, 0x3c, !PT ;  /* 0x159a55e500027812 */ /* 0x000fe200078e3cff */
[C---:B------:R-:W-:Y:S01]  /*0100*/  VIADD R3, R5.reuse, 0x1f123bb5 ;  /* 0x1f123bb505037836 */ /* 0x040fe20000000000 */
[----:B------:R-:W-:-:S02]  /*0110*/  LOP3.LUT R12, R5, 0x5491333, RZ, 0x3c, !PT ;  /* 0x05491333050c7812 */ /* 0x000fc400078e3cff */
[C---:B------:R-:W-:Y:S01]  /*0120*/  IADD3 R4, PT, PT, R0.reuse, 0x64f0c9, R5 ;  /* 0x0064f0c900047810 */ /* 0x040fe20007ffe005 */
[----:B------:R-:W-:Y:S02]  /*0130*/  VIADD R5, R0, 0x75bcd15 ;  /* 0x075bcd1500057836 */ /* 0x000fe40000000000 */
[----:B------:R-:W-:Y:S01]  /*0140*/  IMAD.MOV.U32 R6, RZ, RZ, R2 ;  /* 0x000000ffff067224 */ /* 0x000fe200078e0002 */
[----:B------:R1:W-:Y:S01]  /*0150*/  STL.64 [R1+0x10], R12 ;  /* 0x0000100c01007387 */ /* 0x0003e20000100a00 */
[----:B------:R-:W-:-:S05]  /*0160*/  IMAD.MOV.U32 R7, RZ, RZ, R3 ;  /* 0x000000ffff077224 */ /* 0x000fca00078e0003 */
[----:B------:R1:W-:Y:S01]  /*0170*/  STL.128 [R1], R4 ;  /* 0x0000000401007387 */ /* 0x0003e20000100c00 */
[----:B0-----:R-:W-:Y:S05]  /*0180*/  @!P0 BRA `(.L_x_1) ;  /* 0x0000003000108947 */ /* 0x001fea0003800000 */
[----:B------:R-:W-:Y:S02]  /*0190*/  IMAD.MOV.U32 R11, RZ, RZ, R9 ;  /* 0x000000ffff0b7224 */ /* 0x000fe400078e0009 */
[----:B------:R-:W-:Y:S02]  /*01a0*/  IMAD.MOV.U32 R8, RZ, RZ, RZ ;  /* 0x000000ffff087224 */ /* 0x000fe400078e00ff */
[----:B------:R-:W-:-:S07]  /*01b0*/  IMAD.MOV.U32 R0, RZ, RZ, RZ ;  /* 0x000000ffff007224 */ /* 0x000fce00078e00ff */
.L_x_10:
[----:B------:R-:W-:Y:S01]  /*01c0*/  LOP3.LUT R31, R11, 0x3, RZ, 0xc0, !PT ;  /* 0x000000030b1f7812 */ /* 0x000fe200078ec0ff */
[----:B------:R-:W-:Y:S03]  /*01d0*/  BSSY.RECONVERGENT B1, `(.L_x_2) ;  /* 0x00002f9000017945 */ /* 0x000fe60003800200 */
[----:B------:R-:W-:-:S04]  /*01e0*/  ISETP.NE.U32.AND P0, PT, R31, RZ, PT ;  /* 0x000000ff1f00720c */ /* 0x000fc80003f05070 */
[----:B------:R-:W-:-:S13]  /*01f0*/  ISETP.NE.AND.EX P0, PT, RZ, RZ, PT, P0 ;  /* 0x000000ffff00720c */ /* 0x000fda0003f05300 */
[----:B0-23--:R-:W-:Y:S05]  /*0200*/  @!P0 BRA `(.L_x_3) ;  /* 0x0000002c00d48947 */ /* 0x00dfea0003800000 */
[----:B-1----:R-:W0:Y:S01]  /*0210*/  LDC.64 R6, c[0x4][RZ] ;  /* 0x01000000ff067b82 */ /* 0x002e220000000a00 */
[----:B------:R-:W-:Y:S01]  /*0220*/  IMAD.MOV.U32 R10, RZ, RZ, RZ ;  /* 0x000000ffff0a7224 */ /* 0x000fe200078e00ff */
[----:B------:R-:W-:Y:S02]  /*0230*/  CS2R R2, SRZ ;  /* 0x0000000000027805 */ /* 0x000fe4000001ff00 */
[----:B------:R-:W-:Y:S01]  /*0240*/  CS2R R12, SRZ ;  /* 0x00000000000c7805 */ /* 0x000fe2000001ff00 */
[----:B------:R-:W-:Y:S02]  /*0250*/  IMAD.MOV.U32 R5, RZ, RZ, RZ ;  /* 0x000000ffff057224 */ /* 0x000fe400078e00ff */
[----:B0-----:R-:W-:-:S07]  /*0260*/  IMAD.WIDE.U32 R6, R0, 0xc80, R6 ;  /* 0x00000c8000067825 */ /* 0x001fce00078e0006 */
.L_x_5:
[----:B------:R-:W-:-:S06]  /*0270*/  IMAD R20, R10, 0x4, R1 ;  /* 0x000000040a147824 */ /* 0x000fcc00078e0201 */
[----:B------:R-:W5:Y:S01]  /*0280*/  LDL R20, [R20+0x4] ;  /* 0x0000040014147983 */ /* 0x000f620000100800 */
[----:B------:R-:W-:Y:S01]  /*0290*/  IMAD.SHL.U32 R30, R10, 0x20, RZ ;  /* 0x000000200a1e7824 */ /* 0x000fe200078e00ff */
[----:B------:R-:W-:-:S03]  /*02a0*/  UMOV UR4, URZ ;  /* 0x000000ff00047c82 */ /* 0x000fc60008000000 */
[C---:B------:R-:W-:Y:S02]  /*02b0*/  VIADD R21, R30.reuse, 0x1 ;  /* 0x000000011e157836 */ /* 0x040fe40000000000 */
[C---:B------:R-:W-:Y:S02]  /*02c0*/  VIADD R22, R30.reuse, 0x2 ;  /* 0x000000021e167836 */ /* 0x040fe40000000000 */
[C---:B------:R-:W-:Y:S02]  /*02d0*/  VIADD R23, R30.reuse, 0x3 ;  /* 0x000000031e177836 */ /* 0x040fe40000000000 */
[C---:B------:R-:W-:Y:S02]  /*02e0*/  VIADD R24, R30.reuse, 0x4 ;  /* 0x000000041e187836 */ /* 0x040fe40000000000 */
[C---:B------:R-:W-:Y:S02]  /*02f0*/  VIADD R25, R30.reuse, 0x5 ;  /* 0x000000051e197836 */ /* 0x040fe40000000000 */
[----:B------:R-:W-:-:S02]  /*0300*/  VIADD R26, R30, 0x6 ;  /* 0x000000061e1a7836 */ /* 0x000fc40000000000 */
        /* <DEDUP_REMOVED lines=8> */
[----:B------:R-:W-:-:S07]  /*0390*/  VIADD R30, R30, 0xf ;  /* 0x0000000f1e1e7836 */ /* 0x000fce0000000000 */
.L_x_4:
[----:B-----5:R-:W-:-:S04]  /*03a0*/  SHF.R.U32.HI R55, RZ, UR4, R20 ;  /* 0x00000004ff377c19 */ /* 0x020fc80008011614 */
[----:B------:R-:W-:-:S04]  /*03b0*/  LOP3.LUT R14, R55, 0x1, RZ, 0xc0, !PT ;  /* 0x00000001370e7812 */ /* 0x000fc800078ec0ff */
[----:B------:R-:W-:-:S04]  /*03c0*/  ISETP.NE.U32.AND P0, PT, R14, 0x1, PT ;  /* 0x000000010e00780c */ /* 0x000fc80003f05070 */
[----:B------:R-:W-:-:S09]  /*03d0*/  R2P PR, R55, 0x7e ;  /* 0x0000007e37007804 */ /* 0x000fd20000000000 */
[----:B------:R-:W-:-:S05]  /*03e0*/  @!P0 LEA R14, R10, UR4, 0x5 ;  /* 0x000000040a0e8c11 */ /* 0x000fca000f8e28ff */
[----:B------:R-:W-:-:S04]  /*03f0*/  @!P0 IMAD R15, R14, 0x5, RZ ;  /* 0x000000050e0f8824 */ /* 0x000fc800078e02ff */
[----:B------:R-:W-:-:S05]  /*0400*/  @!P0 IMAD.WIDE.U32 R14, R15, 0x4, R6 ;  /* 0x000000040f0e8825 */ /* 0x000fca00078e0006 */
[----:B------:R-:W2:Y:S04]  /*0410*/  @!P0 LDG.E R59, desc[UR72][R14.64+0x4] ;  /* 0x000004480e3b8981 */ /* 0x000ea8000c1e1900 */
[----:B------:R-:W3:Y:S04]  /*0420*/  @!P0 LDG.E R64, desc[UR72][R14.64+0x8] ;  /* 0x000008480e408981 */ /* 0x000ee8000c1e1900 */
[----:B------:R-:W4:Y:S01]  /*0430*/  @!P0 LDG.E R57, desc[UR72][R14.64+0xc] ;  /* 0x00000c480e398981 */ /* 0x000f22000c1e1900 */
[----:B------:R-:W-:-:S03]  /*0440*/  @P1 VIADD R16, R21, UR4 ;  /* 0x0000000415101c36 */ /* 0x000fc60008000000 */
[----:B------:R-:W4:Y:S04]  /*0450*/  @!P0 LDG.E R60, desc[UR72][R14.64] ;  /* 0x000000480e3c8981 */ /* 0x000f28000c1e1900 */
[----:B------:R0:W4:Y:S01]  /*0460*/  @!P0 LDG.E R62, desc[UR72][R14.64+0x10] ;  /* 0x000010480e3e8981 */ /* 0x000122000c1e1900 */
[----:B------:R-:W-:-:S04]  /*0470*/  @P1 IMAD R33, R16, 0x5, RZ ;  /* 0x0000000510211824 */ /* 0x000fc800078e02ff */
[----:B------:R-:W-:-:S05]  /*0480*/  @P1 IMAD.WIDE.U32 R32, R33, 0x4, R6 ;  /* 0x0000000421201825 */ /* 0x000fca00078e0006 */
[----:B------:R-:W4:Y:S04]  /*0490*/  @P1 LDG.E R41, desc[UR72][R32.64+0x4] ;  /* 0x0000044820291981 */ /* 0x000f28000c1e1900 */
[----:B------:R-:W4:Y:S04]  /*04a0*/  @P1 LDG.E R40, desc[UR72][R32.64+0x8] ;  /* 0x0000084820281981 */ /* 0x000f28000c1e1900 */
[----:B------:R-:W4:Y:S01]  /*04b0*/  @P1 LDG.E R35, desc[UR72][R32.64+0xc] ;  /* 0x00000c4820231981 */ /* 0x000f22000c1e1900 */
[----:B------:R-:W-:Y:S02]  /*04c0*/  @P2 VIADD R16, R22, UR4 ;  /* 0x0000000416102c36 */ /* 0x000fe40008000000 */
[----:B------:R-:W-:Y:S01]  /*04d0*/  @P3 VIADD R17, R23, UR4 ;  /* 0x0000000417113c36 */ /* 0x000fe20008000000 */
[----:B------:R-:W4:Y:S01]  /*04e0*/  @P1 LDG.E R34, desc[UR72][R32.64] ;  /* 0x0000004820221981 */ /* 0x000f22000c1e1900 */
[----:B------:R-:W-:-:S02]  /*04f0*/  @P2 IMAD R19, R16, 0x5, RZ ;  /* 0x0000000510132824 */ /* 0x000fc400078e02ff */
[----:B------:R-:W-:Y:S01]  /*0500*/  @P4 VIADD R16, R24, UR4 ;  /* 0x0000000418104c36 */ /* 0x000fe20008000000 */
[----:B------:R-:W4:Y:S01]  /*0510*/  @P1 LDG.E R36, desc[UR72][R32.64+0x10] ;  /* 0x0000104820241981 */ /* 0x000f22000c1e1900 */
[----:B------:R-:W-:Y:S02]  /*0520*/  @P3 IMAD R17, R17, 0x5, RZ ;  /* 0x0000000511113824 */ /* 0x000fe400078e02ff */
[----:B------:R-:W-:-:S04]  /*0530*/  @P2 IMAD.WIDE.U32 R18, R19, 0x4, R6 ;  /* 0x0000000413122825 */ /* 0x000fc800078e0006 */
[----:B------:R-:W-:Y:S01]  /*0540*/  @P4 IMAD R43, R16, 0x5, RZ ;  /* 0x00000005102b4824 */ /* 0x000fe200078e02ff */
[----:B------:R-:W4:Y:S01]  /*0550*/  @P2 LDG.E R42, desc[UR72][R18.64] ;  /* 0x00000048122a2981 */ /* 0x000f22000c1e1900 */
[----:B0-----:R-:W-:-:S03]  /*0560*/  @P3 IMAD.WIDE.U32 R14, R17, 0x4, R6 ;  /* 0x00000004110e3825 */ /* 0x001fc600078e0006 */
[----:B------:R-:W4:Y:S01]  /*0570*/  @P2 LDG.E R37, desc[UR72][R18.64+0x4] ;  /* 0x0000044812252981 */ /* 0x000f22000c1e1900 */
[----:B------:R-:W-:-:S03]  /*0580*/  @P5 VIADD R61, R25, UR4 ;  /* 0x00000004193d5c36 */ /* 0x000fc60008000000 */
[----:B------:R-:W4:Y:S01]  /*0590*/  @P2 LDG.E R38, desc[UR72][R18.64+0x8] ;  /* 0x0000084812262981 */ /* 0x000f22000c1e1900 */
[----:B------:R-:W-:-:S03]  /*05a0*/  @P4 IMAD.WIDE.U32 R16, R43, 0x4, R6 ;  /* 0x000000042b104825 */ /* 0x000fc600078e0006 */
[----:B------:R-:W4:Y:S01]  /*05b0*/  @P2 LDG.E R39, desc[UR72][R18.64+0xc] ;  /* 0x00000c4812272981 */ /* 0x000f22000c1e1900 */
[----:B------:R-:W-:-:S03]  /*05c0*/  @P5 IMAD R61, R61, 0x5, RZ ;  /* 0x000000053d3d5824 */ /* 0x000fc600078e02ff */
[----:B------:R0:W4:Y:S04]  /*05d0*/  @P2 LDG.E R44, desc[UR72][R18.64+0x10] ;  /* 0x00001048122c2981 */ /* 0x000128000c1e1900 */
[----:B------:R-:W4:Y:S04]  /*05e0*/  @P3 LDG.E R50, desc[UR72][R14.64] ;  /* 0x000000480e323981 */ /* 0x000f28000c1e1900 */
[----:B------:R-:W4:Y:S01]  /*05f0*/  @P3 LDG.E R43, desc[UR72][R14.64+0x4] ;  /* 0x000004480e2b3981 */ /* 0x000f22000c1e1900 */
[----:B0-----:R-:W-:-:S03]  /*0600*/  @P6 VIADD R18, R26, UR4 ;  /* 0x000000041a126c36 */ /* 0x001fc60008000000 */
[----:B------:R-:W4:Y:S01]  /*0610*/  @P3 LDG.E R32, desc[UR72][R14.64+0x8] ;  /* 0x000008480e203981 */ /* 0x000f22000c1e1900 */
[----:B------:R-:W-:-:S03]  /*0620*/  @P6 IMAD R19, R18, 0x5, RZ ;  /* 0x0000000512136824 */ /* 0x000fc600078e02ff */
[----:B------:R-:W4:Y:S04]  /*0630*/  @P3 LDG.E R33, desc[UR72][R14.64+0xc] ;  /* 0x00000c480e213981 */ /* 0x000f28000c1e1900 */
[----:B------:R0:W4:Y:S04]  /*0640*/  @P3 LDG.E R56, desc[UR72][R14.64+0x10] ;  /* 0x000010480e383981 */ /* 0x000128000c1e1900 */
[----:B------:R-:W4:Y:S04]  /*0650*/  @P4 LDG.E R52, desc[UR72][R16.64] ;  /* 0x0000004810344981 */ /* 0x000f28000c1e1900 */
[----:B------:R-:W4:Y:S01]  /*0660*/  @P4 LDG.E R53, desc[UR72][R16.64+0x4] ;  /* 0x0000044810354981 */ /* 0x000f22000c1e1900 */
[----:B0-----:R-:W-:-:S03]  /*0670*/  @P5 IMAD.WIDE.U32 R14, R61, 0x4, R6 ;  /* 0x000000043d0e5825 */ /* 0x001fc600078e0006 */
[----:B------:R-:W4:Y:S04]  /*0680*/  @P4 LDG.E R54, desc[UR72][R16.64+0x8] ;  /* 0x0000084810364981 */ /* 0x000f28000c1e1900 */
[----:B------:R-:W4:Y:S04]  /*0690*/  @P4 LDG.E R51, desc[UR72][R16.64+0xc] ;  /* 0x00000c4810334981 */ /* 0x000f28000c1e1900 */
[----:B------:R0:W4:Y:S04]  /*06a0*/  @P4 LDG.E R58, desc[UR72][R16.64+0x10] ;  /* 0x00001048103a4981 */ /* 0x000128000c1e1900 */
[----:B------:R-:W4:Y:S01]  /*06b0*/  @P5 LDG.E R68, desc[UR72][R14.64+0x10] ;  /* 0x000010480e445981 */ /* 0x000f22000c1e1900 */
[----:B0-----:R-:W-:-:S05]  /*06c0*/  @P6 IMAD.WIDE.U32 R16, R19, 0x4, R6 ;  /* 0x0000000413106825 */ /* 0x001fca00078e0006 */
[----:B------:R-:W4:Y:S04]  /*06d0*/  @P6 LDG.E R63, desc[UR72][R16.64+0x4] ;  /* 0x00000448103f6981 */ /* 0x000f28000c1e1900 */
[----:B------:R-:W4:Y:S04]  /*06e0*/  @P6 LDG.E R66, desc[UR72][R16.64+0x8] ;  /* 0x0000084810426981 */ /* 0x000f28000c1e1900 */
[----:B------:R-:W4:Y:S04]  /*06f0*/  @P6 LDG.E R61, desc[UR72][R16.64+0xc] ;  /* 0x00000c48103d6981 */ /* 0x000f28000c1e1900 */
[----:B------:R-:W4:Y:S01]  /*0700*/  @P6 LDG.E R65, desc[UR72][R16.64+0x10] ;  /* 0x0000104810416981 */ /* 0x000f22000c1e1900 */
[----:B--2---:R-:W-:-:S03]  /*0710*/  @!P0 LOP3.LUT R2, R2, R59, RZ, 0x3c, !PT ;  /* 0x0000003b02028212 */ /* 0x004fc600078e3cff */
[----:B------:R-:W2:Y:S01]  /*0720*/  @P5 LDG.E R59, desc[UR72][R14.64+0x4] ;  /* 0x000004480e3b5981 */ /* 0x000ea2000c1e1900 */
[----:B---3--:R-:W-:-:S03]  /*0730*/  @!P0 LOP3.LUT R3, R3, R64, RZ, 0x3c, !PT ;  /* 0x0000004003038212 */ /* 0x008fc600078e3cff */
[----:B------:R-:W3:Y:S01]  /*0740*/  @P6 LDG.E R64, desc[UR72][R16.64] ;  /* 0x0000004810406981 */ /* 0x000ee2000c1e1900 */
[----:B----4-:R-:W-:-:S03]  /*0750*/  @!P0 LOP3.LUT R12, R12, R57, RZ, 0x3c, !PT ;  /* 0x000000390c0c8212 */ /* 0x010fc600078e3cff */
[----:B------:R-:W4:Y:S01]  /*0760*/  @P5 LDG.E R57, desc[UR72][R14.64+0xc] ;  /* 0x00000c480e395981 */ /* 0x000f22000c1e1900 */
[----:B------:R-:W-:-:S03]  /*0770*/  @!P0 LOP3.LUT R5, R5, R60, RZ, 0x3c, !PT ;  /* 0x0000003c05058212 */ /* 0x000fc600078e3cff */
[----:B------:R-:W3:Y:S01]  /*0780*/  @P5 LDG.E R60, desc[UR72][R14.64] ;  /* 0x000000480e3c5981 */ /* 0x000ee2000c1e1900 */
[----:B------:R-:W-:Y:S02]  /*0790*/  @!P0 LOP3.LUT R13, R13, R62, RZ, 0x3c, !PT ;  /* 0x0000003e0d0d8212 */ /* 0x000fe400078e3cff */
[----:B------:R-:W-:Y:S01]  /*07a0*/  LOP3.LUT P0, RZ, R55, 0x80, RZ, 0xc0, !PT ;  /* 0x0000008037ff7812 */ /* 0x000fe2000780c0ff */
[----:B------:R-:W3:-:S12]  /*07b0*/  @P5 LDG.E R62, desc[UR72][R14.64+0x8] ;  /* 0x000008480e3e5981 */ /* 0x000ed8000c1e1900 */
[----:B------:R-:W-:-:S04]  /*07c0*/  @P0 VIADD R18, R27, UR4 ;  /* 0x000000041b120c36 */ /* 0x000fc80008000000 */
[----:B------:R-:W-:-:S04]  /*07d0*/  @P0 IMAD R19, R18, 0x5, RZ ;  /* 0x0000000512130824 */ /* 0x000fc800078e02ff */
[----:B------:R-:W-:Y:S01]  /*07e0*/  @P0 IMAD.WIDE.U32 R18, R19, 0x4, R6 ;  /* 0x0000000413120825 */ /* 0x000fe200078e0006 */
[----:B------:R-:W-:Y:S02]  /*07f0*/  @P1 LOP3.LUT R2, R2, R41, RZ, 0x3c, !PT ;  /* 0x0000002902021212 */ /* 0x000fe400078e3cff */
[----:B------:R-:W-:Y:S02]  /*0800*/  @P1 LOP3.LUT R3, R3, R40, RZ, 0x3c, !PT ;  /* 0x0000002803031212 */ /* 0x000fe400078e3cff */
[----:B------:R-:W-:Y:S01]  /*0810*/  @P1 LOP3.LUT R12, R12, R35, RZ, 0x3c, !PT ;  /* 0x000000230c0c1212 */ /* 0x000fe200078e3cff */
[----:B------:R-:W3:Y:S04]  /*0820*/  @P0 LDG.E R15, desc[UR72][R18.64+0x4] ;  /* 0x00000448120f0981 */ /* 0x000ee8000c1e1900 */
[----:B------:R-:W3:Y:S04]  /*0830*/  @P0 LDG.E R40, desc[UR72][R18.64+0x8] ;  /* 0x0000084812280981 */ /* 0x000ee8000c1e1900 */
[----:B------:R-:W3:Y:S04]  /*0840*/  @P0 LDG.E R35, desc[UR72][R18.64+0xc] ;  /* 0x00000c4812230981 */ /* 0x000ee8000c1e1900 */
[----:B------:R-:W3:Y:S04]  /*0850*/  @P0 LDG.E R41, desc[UR72][R18.64+0x10] ;  /* 0x0000104812290981 */ /* 0x000ee8000c1e1900 */
[----:B------:R-:W3:Y:S01]  /*0860*/  @P0 LDG.E R14, desc[UR72][R18.64] ;  /* 0x00000048120e0981 */ /* 0x000ee2000c1e1900 */
[----:B------:R-:W-:-:S02]  /*0870*/  @P1 LOP3.LUT R13, R13, R36, RZ, 0x3c, !PT ;  /* 0x000000240d0d1212 */ /* 0x000fc400078e3cff */
[----:B------:R-:W-:Y:S02]  /*0880*/  @P1 LOP3.LUT R5, R5, R34, RZ, 0x3c, !PT ;  /* 0x0000002205051212 */ /* 0x000fe400078e3cff */
[----:B------:R-:W-:Y:S02]  /*0890*/  @P2 LOP3.LUT R2, R2, R37, RZ, 0x3c, !PT ;  /* 0x0000002502022212 */ /* 0x000fe400078e3cff */
[----:B------:R-:W-:Y:S02]  /*08a0*/  @P2 LOP3.LUT R3, R3, R38, RZ, 0x3c, !PT ;  /* 0x0000002603032212 */ /* 0x000fe400078e3cff */
[----:B------:R-:W-:Y:S02]  /*08b0*/  @P2 LOP3.LUT R12, R12, R39, RZ, 0x3c, !PT ;  /* 0x000000270c0c2212 */ /* 0x000fe400078e3cff */
[----:B------:R-:W-:Y:S02]  /*08c0*/  @P2 LOP3.LUT R13, R13, R44, RZ, 0x3c, !PT ;  /* 0x0000002c0d0d2212 */ /* 0x000fe400078e3cff */
        /* <DEDUP_REMOVED lines=10> */
[----:B------:R-:W-:-:S04]  /*0970*/  @P4 LOP3.LUT R13, R13, R58, RZ, 0x3c, !PT ;  /* 0x0000003a0d0d4212 */ /* 0x000fc800078e3cff */
[----:B------:R-:W-:-:S04]  /*0980*/  @P5 LOP3.LUT R13, R13, R68, RZ, 0x3c, !PT ;  /* 0x000000440d0d5212 */ /* 0x000fc800078e3cff */
[----:B------:R-:W-:Y:S02]  /*0990*/  @P6 LOP3.LUT R13, R13, R65, RZ, 0x3c, !PT ;  /* 0x000000410d0d6212 */ /* 0x000fe400078e3cff */
[----:B--2---:R-:W-:-:S04]  /*09a0*/  @P5 LOP3.LUT R2, R2, R59, RZ, 0x3c, !PT ;  /* 0x0000003b02025212 */ /* 0x004fc800078e3cff */
[----:B------:R-:W-:Y:S02]  /*09b0*/  @P6 LOP3.LUT R2, R2, R63, RZ, 0x3c, !PT ;  /* 0x0000003f02026212 */ /* 0x000fe400078e3cff */
[----:B----4-:R-:W-:Y:S02]  /*09c0*/  @P5 LOP3.LUT R12, R12, R57, RZ, 0x3c, !PT ;  /* 0x000000390c0c5212 */ /* 0x010fe400078e3cff */
[----:B---3--:R-:W-:Y:S02]  /*09d0*/  @P5 LOP3.LUT R5, R5, R60, RZ, 0x3c, !PT ;  /* 0x0000003c05055212 */ /* 0x008fe400078e3cff */
        /* <DEDUP_REMOVED lines=9> */
[----:B------:R-:W-:-:S13]  /*0a70*/  R2P PR, R55.B1, 0x7f ;  /* 0x0000007f37007804 */ /* 0x000fda0000001000 */
[----:B------:R-:W-:-:S04]  /*0a80*/  @P0 VIADD R14, R28, UR4 ;  /* 0x000000041c0e0c36 */ /* 0x000fc80008000000 */
[----:B------:R-:W-:-:S04]  /*0a90*/  @P0 IMAD R15, R14, 0x5, RZ ;  /* 0x000000050e0f0824 */ /* 0x000fc800078e02ff */
[----:B------:R-:W-:-:S05]  /*0aa0*/  @P0 IMAD.WIDE.U32 R14, R15, 0x4, R6 ;  /* 0x000000040f0e0825 */ /* 0x000fca00078e0006 */
[----:B------:R-:W2:Y:S04]  /*0ab0*/  @P0 LDG.E R19, desc[UR72][R14.64+0x4] ;  /* 0x000004480e130981 */ /* 0x000ea8000c1e1900 */
[----:B------:R-:W3:Y:S04]  /*0ac0*/  @P0 LDG.E R32, desc[UR72][R14.64+0x8] ;  /* 0x000008480e200981 */ /* 0x000ee8000c1e1900 */
[----:B------:R-:W4:Y:S04]  /*0ad0*/  @P0 LDG.E R33, desc[UR72][R14.64+0xc] ;  /* 0x00000c480e210981 */ /* 0x000f28000c1e1900 */
[----:B------:R-:W4:Y:S04]  /*0ae0*/  @P0 LDG.E R18, desc[UR72][R14.64] ;  /* 0x000000480e120981 */ /* 0x000f28000c1e1900 */
[----:B------:R0:W4:Y:S01]  /*0af0*/  @P0 LDG.E R36, desc[UR72][R14.64+0x10] ;  /* 0x000010480e240981 */ /* 0x000122000c1e1900 */
[----:B------:R-:W-:-:S04]  /*0b00*/  @P1 VIADD R16, R29, UR4 ;  /* 0x000000041d101c36 */ /* 0x000fc80008000000 */
[----:B------:R-:W-:-:S04]  /*0b10*/  @P1 IMAD R17, R16, 0x5, RZ ;  /* 0x0000000510111824 */ /* 0x000fc800078e02ff */
[----:B------:R-:W-:-:S05]  /*0b20*/  @P1 IMAD.WIDE.U32 R16, R17, 0x4, R6 ;  /* 0x0000000411101825 */ /* 0x000fca00078e0006 */
[----:B------:R-:W4:Y:S04]  /*0b30*/  @P1 LDG.E R37, desc[UR72][R16.64+0x4] ;  /* 0x0000044810251981 */ /* 0x000f28000c1e1900 */
[----:B------:R-:W4:Y:S01]  /*0b40*/  @P1 LDG.E R34, desc[UR72][R16.64+0x8] ;  /* 0x0000084810221981 */ /* 0x000f22000c1e1900 */
[----:B0-----:R-:W-:-:S03]  /*0b50*/  @P3 VIADD R14, R46, UR4 ;  /* 0x000000042e0e3c36 */ /* 0x001fc60008000000 */
[----:B------:R-:W4:Y:S01]  /*0b60*/  @P1 LDG.E R35, desc[UR72][R16.64+0xc] ;  /* 0x00000c4810231981 */ /* 0x000f22000c1e1900 */
[----:B------:R-:W-:-:S03]  /*0b70*/  @P3 IMAD R15, R14, 0x5, RZ ;  /* 0x000000050e0f3824 */ /* 0x000fc600078e02ff */
[----:B------:R-:W4:Y:S01]  /*0b80*/  @P1 LDG.E R38, desc[UR72][R16.64+0x10] ;  /* 0x0000104810261981 */ /* 0x000f22000c1e1900 */
[----:B------:R-:W-:Y:S02]  /*0b90*/  @P5 VIADD R43, R48, UR4 ;  /* 0x00000004302b5c36 */ /* 0x000fe40008000000 */
[----:B------:R-:W-:-:S04]  /*0ba0*/  @P3 IMAD.WIDE.U32 R14, R15, 0x4, R6 ;  /* 0x000000040f0e3825 */ /* 0x000fc800078e0006 */
[----:B------:R-:W-:Y:S01]  /*0bb0*/  @P5 IMAD R53, R43, 0x5, RZ ;  /* 0x000000052b355824 */ /* 0x000fe200078e02ff */
[----:B------:R-:W4:Y:S04]  /*0bc0*/  @P3 LDG.E R50, desc[UR72][R14.64] ;  /* 0x000000480e323981 */ /* 0x000f28000c1e1900 */
[----:B------:R-:W4:Y:S04]  /*0bd0*/  @P3 LDG.E R43, desc[UR72][R14.64+0x4] ;  /* 0x000004480e2b3981 */ /* 0x000f28000c1e1900 */
[----:B------:R-:W4:Y:S04]  /*0be0*/  @P3 LDG.E R52, desc[UR72][R14.64+0x8] ;  /* 0x000008480e343981 */ /* 0x000f28000c1e1900 */
[----:B------:R-:W4:Y:S04]  /*0bf0*/  @P3 LDG.E R51, desc[UR72][R14.64+0xc] ;  /* 0x00000c480e333981 */ /* 0x000f28000c1e1900 */
[----:B------:R-:W4:Y:S01]  /*0c00*/  @P3 LDG.E R54, desc[UR72][R14.64+0x10] ;  /* 0x000010480e363981 */ /* 0x000f22000c1e1900 */
[----:B--2---:R-:W-:Y:S01]  /*0c10*/  @P0 LOP3.LUT R2, R2, R19, RZ, 0x3c, !PT ;  /* 0x0000001302020212 */ /* 0x004fe200078e3cff */
[----:B------:R-:W-:-:S04]  /*0c20*/  @P2 VIADD R19, R45, UR4 ;  /* 0x000000042d132c36 */ /* 0x000fc80008000000 */
[----:B------:R-:W-:Y:S01]  /*0c30*/  @P2 IMAD R19, R19, 0x5, RZ ;  /* 0x0000000513132824 */ /* 0x000fe200078e02ff */
[----:B---3--:R-:W-:Y:S02]  /*0c40*/  @P0 LOP3.LUT R3, R3, R32, RZ, 0x3c, !PT ;  /* 0x0000002003030212 */ /* 0x008fe400078e3cff */
[----:B----4-:R-:W-:Y:S01]  /*0c50*/  @P0 LOP3.LUT R12, R12, R33, RZ, 0x3c, !PT ;  /* 0x000000210c0c0212 */ /* 0x010fe200078e3cff */
[----:B------:R-:W-:Y:S01]  /*0c60*/  @P2 IMAD.WIDE.U32 R32, R19, 0x4, R6 ;  /* 0x0000000413202825 */ /* 0x000fe200078e0006 */
[----:B------:R-:W-:-:S03]  /*0c70*/  @P0 LOP3.LUT R5, R5, R18, RZ, 0x3c, !PT ;  /* 0x0000001205050212 */ /* 0x000fc600078e3cff */
[----:B------:R-:W-:Y:S01]  /*0c80*/  @P4 VIADD R18, R47, UR4 ;  /* 0x000000042f124c36 */ /* 0x000fe20008000000 */
[----:B------:R-:W2:Y:S01]  /*0c90*/  @P2 LDG.E R42, desc[UR72][R32.64] ;  /* 0x00000048202a2981 */ /* 0x000ea2000c1e1900 */
[----:B------:R-:W-:Y:S02]  /*0ca0*/  @P0 LOP3.LUT R13, R13, R36, RZ, 0x3c, !PT ;  /* 0x000000240d0d0212 */ /* 0x000fe400078e3cff */
[----:B------:R-:W-:Y:S01]  /*0cb0*/  LOP3.LUT P0, RZ, R55, 0x8000, RZ, 0xc0, !PT ;  /* 0x0000800037ff7812 */ /* 0x000fe2000780c0ff */
[----:B------:R0:W3:Y:S01]  /*0cc0*/  @P1 LDG.E R36, desc[UR72][R16.64] ;  /* 0x0000004810241981 */ /* 0x0000e2000c1e1900 */
[----:B------:R-:W-:-:S03]  /*0cd0*/  @P4 IMAD R19, R18, 0x5, RZ ;  /* 0x0000000512134824 */ /* 0x000fc600078e02ff */
[----:B------:R-:W4:Y:S01]  /*0ce0*/  @P2 LDG.E R39, desc[UR72][R32.64+0x4] ;  /* 0x0000044820272981 */ /* 0x000f22000c1e1900 */
[----:B------:R-:W-:-:S03]  /*0cf0*/  @P6 VIADD R18, R49, UR4 ;  /* 0x0000000431126c36 */ /* 0x000fc60008000000 */
[----:B------:R-:W2:Y:S04]  /*0d00*/  @P2 LDG.E R40, desc[UR72][R32.64+0x8] ;  /* 0x0000084820282981 */ /* 0x000ea8000c1e1900 */
[----:B------:R-:W2:Y:S01]  /*0d10*/  @P2 LDG.E R41, desc[UR72][R32.64+0xc] ;  /* 0x00000c4820292981 */ /* 0x000ea2000c1e1900 */
[----:B0-----:R-:W-:-:S03]  /*0d20*/  @P4 IMAD.WIDE.U32 R16, R19, 0x4, R6 ;  /* 0x0000000413104825 */ /* 0x001fc600078e0006 */
[----:B------:R0:W2:Y:S01]  /*0d30*/  @P2 LDG.E R44, desc[UR72][R32.64+0x10] ;  /* 0x00001048202c2981 */ /* 0x0000a2000c1e1900 */
[----:B------:R-:W-:Y:S02]  /*0d40*/  @P6 IMAD R57, R18, 0x5, RZ ;  /* 0x0000000512396824 */ /* 0x000fe400078e02ff */
[--C-:B------:R-:W-:Y:S01]  /*0d50*/  @P5 IMAD.WIDE.U32 R18, R53, 0x4, R6.reuse ;  /* 0x0000000435125825 */ /* 0x100fe200078e0006 */
[----:B------:R-:W2:Y:S03]  /*0d60*/  @P4 LDG.E R56, desc[UR72][R16.64] ;  /* 0x0000004810384981 */ /* 0x000ea6000c1e1900 */
[----:B------:R-:W-:Y:S01]  /*0d70*/  @P0 VIADD R14, R30, UR4 ;  /* 0x000000041e0e0c36 */ /* 0x000fe20008000000 */
[----:B------:R-:W2:Y:S04]  /*0d80*/  @P4 LDG.E R53, desc[UR72][R16.64+0x4] ;  /* 0x0000044810354981 */ /* 0x000ea8000c1e1900 */
[----:B------:R-:W2:Y:S01]  /*0d90*/  @P4 LDG.E R58, desc[UR72][R16.64+0x8] ;  /* 0x00000848103a4981 */ /* 0x000ea2000c1e1900 */
[----:B0-----:R-:W-:-:S03]  /*0da0*/  @P6 IMAD.WIDE.U32 R32, R57, 0x4, R6 ;  /* 0x0000000439206825 */ /* 0x001fc600078e0006 */
[----:B------:R-:W2:Y:S01]  /*0db0*/  @P4 LDG.E R55, desc[UR72][R16.64+0xc] ;  /* 0x00000c4810374981 */ /* 0x000ea2000c1e1900 */
[----:B------:R-:W-:-:S03]  /*0dc0*/  @P0 IMAD R15, R14, 0x5, RZ ;  /* 0x000000050e0f0824 */ /* 0x000fc600078e02ff */
[----:B------:R-:W2:Y:S01]  /*0dd0*/  @P4 LDG.E R60, desc[UR72][R16.64+0x10] ;  /* 0x00001048103c4981 */ /* 0x000ea2000c1e1900 */
[----:B------:R-:W-:-:S03]  /*0de0*/  @P0 IMAD.WIDE.U32 R14, R15, 0x4, R6 ;  /* 0x000000040f0e0825 */ /* 0x000fc600078e0006 */
[----:B------:R-:W2:Y:S04]  /*0df0*/  @P5 LDG.E R62, desc[UR72][R18.64] ;  /* 0x00000048123e5981 */ /* 0x000ea8000c1e1900 */
[----:B------:R-:W2:Y:S04]  /*0e00*/  @P5 LDG.E R59, desc[UR72][R18.64+0x4] ;  /* 0x00000448123b5981 */ /* 0x000ea8000c1e1900 */
[----:B------:R-:W2:Y:S04]  /*0e10*/  @P5 LDG.E R64, desc[UR72][R18.64+0x8] ;  /* 0x0000084812405981 */ /* 0x000ea8000c1e1900 */
[----:B------:R-:W2:Y:S04]  /*0e20*/  @P5 LDG.E R57, desc[UR72][R18.64+0xc] ;  /* 0x00000c4812395981 */ /* 0x000ea8000c1e1900 */
[----:B------:R-:W2:Y:S01]  /*0e30*/  @P5 LDG.E R65, desc[UR72][R18.64+0x10] ;  /* 0x0000104812415981 */ /* 0x000ea2000c1e1900 */
[----:B------:R-:W-:-:S03]  /*0e40*/  @P1 LOP3.LUT R2, R2, R37, RZ, 0x3c, !PT ;  /* 0x0000002502021212 */ /* 0x000fc600078e3cff */
[----:B------:R-:W2:Y:S01]  /*0e50*/  @P6 LDG.E R66, desc[UR72][R32.64] ;  /* 0x0000004820426981 */ /* 0x000ea2000c1e1900 */
[----:B------:R-:W-:-:S03]  /*0e60*/  @P1 LOP3.LUT R3, R3, R34, RZ, 0x3c, !PT ;  /* 0x0000002203031212 */ /* 0x000fc600078e3cff */
[----:B------:R-:W2:Y:S04]  /*0e70*/  @P6 LDG.E R63, desc[UR72][R32.64+0x4] ;  /* 0x00000448203f6981 */ /* 0x000ea8000c1e1900 */
[----:B------:R-:W2:Y:S04]  /*0e80*/  @P6 LDG.E R68, desc[UR72][R32.64+0x8] ;  /* 0x0000084820446981 */ /* 0x000ea8000c1e1900 */
[----:B------:R-:W2:Y:S04]  /*0e90*/  @P6 LDG.E R61, desc[UR72][R32.64+0xc] ;  /* 0x00000c48203d6981 */ /* 0x000ea8000c1e1900 */
[----:B------:R-:W2:Y:S04]  /*0ea0*/  @P6 LDG.E R16, desc[UR72][R32.64+0x10] ;  /* 0x0000104820106981 */ /* 0x000ea8000c1e1900 */
[----:B------:R-:W2:Y:S04]  /*0eb0*/  @P0 LDG.E R17, desc[UR72][R14.64+0x4] ;  /* 0x000004480e110981 */ /* 0x000ea8000c1e1900 */
[----:B------:R-:W2:Y:S04]  /*0ec0*/  @P0 LDG.E R34, desc[UR72][R14.64+0x8] ;  /* 0x000008480e220981 */ /* 0x000ea8000c1e1900 */
[----:B------:R-:W2:Y:S04]  /*0ed0*/  @P0 LDG.E R19, desc[UR72][R14.64+0xc] ;  /* 0x00000c480e130981 */ /* 0x000ea8000c1e1900 */
[----:B------:R-:W2:Y:S04]  /*0ee0*/  @P0 LDG.E R37, desc[UR72][R14.64+0x10] ;  /* 0x000010480e250981 */ /* 0x000ea8000c1e1900 */
[----:B------:R-:W2:Y:S01]  /*0ef0*/  @P0 LDG.E R18, desc[UR72][R14.64] ;  /* 0x000000480e120981 */ /* 0x000ea2000c1e1900 */
[----:B------:R-:W-:-:S02]  /*0f00*/  @P1 LOP3.LUT R12, R12, R35, RZ, 0x3c, !PT ;  /* 0x000000230c0c1212 */ /* 0x000fc400078e3cff */
[----:B------:R-:W-:Y:S01]  /*0f10*/  @P1 LOP3.LUT R13, R13, R38, RZ, 0x3c, !PT ;  /* 0x000000260d0d1212 */ /* 0x000fe200078e3cff */
[----:B------:R-:W-:-:S04]  /*0f20*/  UIADD3 UR4, UPT, UPT, UR4, 0x10, URZ ;  /* 0x0000001004047890 */ /* 0x000fc8000fffe0ff */
[----:B------:R-:W-:Y:S01]  /*0f30*/  UISETP.NE.AND UP0, UPT, UR4, 0x20, UPT ;  /* 0x000000200400788c */ /* 0x000fe2000bf05270 */
[----:B---3--:R-:W-:Y:S02]  /*0f40*/  @P1 LOP3.LUT R5, R5, R36, RZ, 0x3c, !PT ;  /* 0x0000002405051212 */ /* 0x008fe400078e3cff */
[----:B----4-:R-:W-:Y:S02]  /*0f50*/  @P2 LOP3.LUT R2, R2, R39, RZ, 0x3c, !PT ;  /* 0x0000002702022212 */ /* 0x010fe400078e3cff */
[----:B--2---:R-:W-:Y:S02]  /*0f60*/  @P2 LOP3.LUT R5, R5, R42, RZ, 0x3c, !PT ;  /* 0x0000002a05052212 */ /* 0x004fe400078e3cff */
        /* <DEDUP_REMOVED lines=27> */
[----:B------:R-:W-:Y:S01]  /*1120*/  @P0 LOP3.LUT R5, R5, R18, RZ, 0x3c, !PT ;  /* 0x0000001205050212 */ /* 0x000fe200078e3cff */
[----:B------:R-:W-:Y:S06]  /*1130*/  BRA.U UP0, `(.L_x_4) ;  /* 0xfffffff100987547 */ /* 0x000fec000b83ffff */
[----:B------:R-:W-:-:S05]  /*1140*/  VIADD R10, R10, 0x1 ;  /* 0x000000010a0a7836 */ /* 0x000fca0000000000 */
[----:B------:R-:W-:-:S13]  /*1150*/  ISETP.NE.AND P0, PT, R10, 0x5, PT ;  /* 0x000000050a00780c */ /* 0x000fda0003f05270 */
[----:B------:R-:W-:Y:S05]  /*1160*/  @P0 BRA `(.L_x_5) ;  /* 0xfffffff000400947 */ /* 0x000fea000383ffff */
[----:B------:R0:W-:Y:S01]  /*1170*/  STL [R1+0x4], R5 ;  /* 0x0000040501007387 */ /* 0x0001e20000100800 */
[----:B------:R-:W-:-:S03]  /*1180*/  ISETP.NE.U32.AND P0, PT, R31, 0x1, PT ;  /* 0x000000011f00780c */ /* 0x000fc60003f05070 */
[----:B------:R0:W-:Y:S01]  /*1190*/  STL.64 [R1+0x8], R2 ;  /* 0x0000080201007387 */ /* 0x0001e20000100a00 */
[----:B------:R-:W-:-:S03]  /*11a0*/  ISETP.NE.AND.EX P0, PT, RZ, RZ, PT, P0 ;  /* 0x000000ffff00720c */ /* 0x000fc60003f05300 */
[----:B------:R0:W-:Y:S10]  /*11b0*/  STL.64 [R1+0x10], R12 ;  /* 0x0000100c01007387 */ /* 0x0001f40000100a00 */
[----:B------:R-:W-:Y:S05]  /*11c0*/  @!P0 BRA `(.L_x_3) ;  /* 0x0000001c00e48947 */ /* 0x000fea0003800000 */
[----:B------:R-:W-:Y:S01]  /*11d0*/  UMOV UR4, URZ ;  /* 0x000000ff00047c82 */ /* 0x000fe20008000000 */
[----:B------:R-:W-:Y:S01]  /*11e0*/  UMOV UR5, URZ ;  /* 0x000000ff00057c82 */ /* 0x000fe20008000000 */
[----:B------:R-:W-:Y:S02]  /*11f0*/  IMAD.MOV.U32 R10, RZ, RZ, RZ ;  /* 0x000000ffff0a7224 */ /* 0x000fe400078e00ff */
[----:B0-----:R-:W-:Y:S02]  /*1200*/  IMAD.MOV.U32 R5, RZ, RZ, RZ ;  /* 0x000000ffff057224 */ /* 0x001fe400078e00ff */
[----:B------:R-:W-:Y:S02]  /*1210*/  IMAD.U32 R2, RZ, RZ, UR4 ;  /* 0x00000004ff027e24 */ /* 0x000fe4000f8e00ff */
[----:B------:R-:W-:Y:S02]  /*1220*/  IMAD.U32 R3, RZ, RZ, UR5 ;  /* 0x00000005ff037e24 */ /* 0x000fe4000f8e00ff */
[----:B------:R-:W-:-:S02]  /*1230*/  IMAD.U32 R12, RZ, RZ, UR4 ;  /* 0x00000004ff0c7e24 */ /* 0x000fc4000f8e00ff */
[----:B------:R-:W-:-:S07]  /*1240*/  IMAD.U32 R13, RZ, RZ, UR5 ;  /* 0x00000005ff0d7e24 */ /* 0x000fce000f8e00ff */
.L_x_7:
        /* <DEDUP_REMOVED lines=19> */
.L_x_6:
        /* <DEDUP_REMOVED lines=226> */
[----:B------:R-:W-:Y:S05]  /*21a0*/  @P0 BRA `(.L_x_3) ;  /* 0x0000000c00ec0947 */ /* 0x000fea0003800000 */
[----:B------:R-:W-:Y:S01]  /*21b0*/  UMOV UR4, URZ ;  /* 0x000000ff00047c82 */ /* 0x000fe20008000000 */
[----:B------:R-:W-:Y:S01]  /*21c0*/  UMOV UR5, URZ ;  /* 0x000000ff00057c82 */ /* 0x000fe20008000000 */
[----:B------:R-:W-:Y:S02]  /*21d0*/  IMAD.MOV.U32 R10, RZ, RZ, RZ ;  /* 0x000000ffff0a7224 */ /* 0x000fe400078e00ff */
[----:B--2---:R-:W-:Y:S02]  /*21e0*/  IMAD.MOV.U32 R5, RZ, RZ, RZ ;  /* 0x000000ffff057224 */ /* 0x004fe400078e00ff */
[----:B------:R-:W-:Y:S02]  /*21f0*/  IMAD.U32 R2, RZ, RZ, UR4 ;  /* 0x00000004ff027e24 */ /* 0x000fe4000f8e00ff */
[----:B------:R-:W-:Y:S02]  /*2200*/  IMAD.U32 R3, RZ, RZ, UR5 ;  /* 0x00000005ff037e24 */ /* 0x000fe4000f8e00ff */
[----:B------:R-:W-:-:S02]  /*2210*/  IMAD.U32 R12, RZ, RZ, UR4 ;  /* 0x00000004ff0c7e24 */ /* 0x000fc4000f8e00ff */
[----:B------:R-:W-:-:S07]  /*2220*/  IMAD.U32 R13, RZ, RZ, UR5 ;  /* 0x00000005ff0d7e24 */ /* 0x000fce000f8e00ff */
.L_x_9:
        /* <DEDUP_REMOVED lines=19> */
.L_x_8:
[----:B-----5:R-:W-:-:S04]  /*2360*/  SHF.R.U32.HI R57, RZ, UR4, R20 ;  /* 0x00000004ff397c19 */ /* 0x020fc80008011614 */
[----:B------:R-:W-:-:S04]  /*2370*/  LOP3.LUT R14, R57, 0x1, RZ, 0xc0, !PT ;  /* 0x00000001390e7812 */ /* 0x000fc800078ec0ff */
[----:B------:R-:W-:-:S13]  /*2380*/  ISETP.NE.U32.AND P0, PT, R14, 0x1, PT ;  /* 0x000000010e00780c */ /* 0x000fda0003f05070 */
[----:B------:R-:W-:-:S05]  /*2390*/  @!P0 LEA R14, R10, UR4, 0x5 ;  /* 0x000000040a0e8c11 */ /* 0x000fca000f8e28ff */
[----:B------:R-:W-:-:S04]  /*23a0*/  @!P0 IMAD R15, R14, 0x5, RZ ;  /* 0x000000050e0f8824 */ /* 0x000fc800078e02ff */
[----:B------:R-:W-:Y:S01]  /*23b0*/  @!P0 IMAD.WIDE.U32 R14, R15, 0x4, R6 ;  /* 0x000000040f0e8825 */ /* 0x000fe200078e0006 */
[----:B------:R-:W-:-:S04]  /*23c0*/  R2P PR, R57, 0x7e ;  /* 0x0000007e39007804 */ /* 0x000fc80000000000 */
[----:B------:R-:W2:Y:S04]  /*23d0*/  @!P0 LDG.E R51, desc[UR72][R14.64+0x4] ;  /* 0x000004480e338981 */ /* 0x000ea8000c1e1900 */
[----:B------:R-:W3:Y:S04]  /*23e0*/  @!P0 LDG.E R56, desc[UR72][R14.64+0x8] ;  /* 0x000008480e388981 */ /* 0x000ee8000c1e1900 */
[----:B------:R-:W4:Y:S04]  /*23f0*/  @!P0 LDG.E R53, desc[UR72][R14.64+0xc] ;  /* 0x00000c480e358981 */ /* 0x000f28000c1e1900 */
[----:B------:R-:W4:Y:S04]  /*2400*/  @!P0 LDG.E R54, desc[UR72][R14.64] ;  /* 0x000000480e368981 */ /* 0x000f28000c1e1900 */
[----:B------:R0:W4:Y:S01]  /*2410*/  @!P0 LDG.E R52, desc[UR72][R14.64+0x10] ;  /* 0x000010480e348981 */ /* 0x000122000c1e1900 */
[----:B------:R-:W-:-:S04]  /*2420*/  @P1 VIADD R16, R21, UR4 ;  /* 0x0000000415101c36 */ /* 0x000fc80008000000 */
[----:B------:R-:W-:-:S04]  /*2430*/  @P1 IMAD R19, R16, 0x5, RZ ;  /* 0x0000000510131824 */ /* 0x000fc800078e02ff */
[----:B------:R-:W-:-:S05]  /*2440*/  @P1 IMAD.WIDE.U32 R18, R19, 0x4, R6 ;  /* 0x0000000413121825 */ /* 0x000fca00078e0006 */
[----:B------:R-:W4:Y:S04]  /*2450*/  @P1 LDG.E R35, desc[UR72][R18.64+0x4] ;  /* 0x0000044812231981 */ /* 0x000f28000c1e1900 */
[----:B------:R-:W4:Y:S01]  /*2460*/  @P1 LDG.E R32, desc[UR72][R18.64+0x8] ;  /* 0x0000084812201981 */ /* 0x000f22000c1e1900 */
[----:B------:R-:W-:Y:S02]  /*2470*/  @P2 VIADD R16, R22, UR4 ;  /* 0x0000000416102c36 */ /* 0x000fe40008000000 */
[----:B------:R-:W-:Y:S01]  /*2480*/  @P3 VIADD R31, R23, UR4 ;  /* 0x00000004171f3c36 */ /* 0x000fe20008000000 */
[----:B------:R-:W4:Y:S01]  /*2490*/  @P1 LDG.E R34, desc[UR72][R18.64] ;  /* 0x0000004812221981 */ /* 0x000f22000c1e1900 */
[----:B------:R-:W-:Y:S02]  /*24a0*/  @P2 IMAD R17, R16, 0x5, RZ ;  /* 0x0000000510112824 */ /* 0x000fe400078e02ff */
[----:B------:R-:W-:Y:S01]  /*24b0*/  @P3 IMAD R33, R31, 0x5, RZ ;  /* 0x000000051f213824 */ /* 0x000fe200078e02ff */
[----:B------:R-:W4:Y:S01]  /*24c0*/  @P1 LDG.E R36, desc[UR72][R18.64+0x10] ;  /* 0x0000104812241981 */ /* 0x000f22000c1e1900 */
[----:B------:R-:W-:-:S03]  /*24d0*/  @P2 IMAD.WIDE.U32 R16, R17, 0x4, R6 ;  /* 0x0000000411102825 */ /* 0x000fc600078e0006 */
[----:B------:R1:W4:Y:S01]  /*24e0*/  @P1 LDG.E R31, desc[UR72][R18.64+0xc] ;  /* 0x00000c48121f1981 */ /* 0x000322000c1e1900 */
[----:B0-----:R-:W-:-:S03]  /*24f0*/  @P3 IMAD.WIDE.U32 R14, R33, 0x4, R6 ;  /* 0x00000004210e3825 */ /* 0x001fc600078e0006 */
[----:B------:R-:W4:Y:S04]  /*2500*/  @P2 LDG.E R40, desc[UR72][R16.64] ;  /* 0x0000004810282981 */ /* 0x000f28000c1e1900 */
[----:B------:R-:W4:Y:S01]  /*2510*/  @P2 LDG.E R33, desc[UR72][R16.64+0x4] ;  /* 0x0000044810212981 */ /* 0x000f22000c1e1900 */
[----:B-1----:R-:W-:-:S03]  /*2520*/  @P4 VIADD R18, R24, UR4 ;  /* 0x0000000418124c36 */ /* 0x002fc60008000000 */
[----:B------:R-:W4:Y:S01]  /*2530*/  @P2 LDG.E R38, desc[UR72][R16.64+0x8] ;  /* 0x0000084810262981 */ /* 0x000f22000c1e1900 */
[----:B------:R-:W-:-:S03]  /*2540*/  @P5 VIADD R19, R25, UR4 ;  /* 0x0000000419135c36 */ /* 0x000fc60008000000 */
[----:B------:R-:W4:Y:S04]  /*2550*/  @P2 LDG.E R37, desc[UR72][R16.64+0xc] ;  /* 0x00000c4810252981 */ /* 0x000f28000c1e1900 */
[----:B------:R0:W4:Y:S01]  /*2560*/  @P2 LDG.E R46, desc[UR72][R16.64+0x10] ;  /* 0x00001048102e2981 */ /* 0x000122000c1e1900 */
[----:B------:R-:W-:-:S03]  /*2570*/  @P5 IMAD R19, R19, 0x5, RZ ;  /* 0x0000000513135824 */ /* 0x000fc600078e02ff */
[----:B------:R-:W4:Y:S04]  /*2580*/  @P3 LDG.E R42, desc[UR72][R14.64] ;  /* 0x000000480e2a3981 */ /* 0x000f28000c1e1900 */
[----:B------:R-:W4:Y:S01]  /*2590*/  @P3 LDG.E R41, desc[UR72][R14.64+0x4] ;  /* 0x000004480e293981 */ /* 0x000f22000c1e1900 */
[----:B0-----:R-:W-:Y:S02]  /*25a0*/  @P4 IMAD R17, R18, 0x5, RZ ;  /* 0x0000000512114824 */ /* 0x001fe400078e02ff */
[----:B------:R-:W-:Y:S01]  /*25b0*/  @P6 VIADD R18, R26, UR4 ;  /* 0x000000041a126c36 */ /* 0x000fe20008000000 */
[----:B------:R-:W4:Y:S01]  /*25c0*/  @P3 LDG.E R44, desc[UR72][R14.64+0x8] ;  /* 0x000008480e2c3981 */ /* 0x000f22000c1e1900 */
[----:B------:R-:W-:-:S03]  /*25d0*/  @P4 IMAD.WIDE.U32 R16, R17, 0x4, R6 ;  /* 0x0000000411104825 */ /* 0x000fc600078e0006 */
[----:B------:R-:W4:Y:S01]  /*25e0*/  @P3 LDG.E R39, desc[UR72][R14.64+0xc] ;  /* 0x00000c480e273981 */ /* 0x000f22000c1e1900 */
[----:B------:R-:W-:-:S03]  /*25f0*/  @P6 IMAD R55, R18, 0x5, RZ ;  /* 0x0000000512376824 */ /* 0x000fc600078e02ff */
[----:B------:R0:W4:Y:S02]  /*2600*/  @P3 LDG.E R48, desc[UR72][R14.64+0x10] ;  /* 0x000010480e303981 */ /* 0x000124000c1e1900 */
[----:B0-----:R-:W-:-:S04]  /*2610*/  @P5 IMAD.WIDE.U32 R14, R19, 0x4, R6 ;  /* 0x00000004130e5825 */ /* 0x001fc800078e0006 */
[----:B------:R-:W-:Y:S01]  /*2620*/  @P6 IMAD.WIDE.U32 R18, R55, 0x4, R6 ;  /* 0x0000000437126825 */ /* 0x000fe200078e0006 */
[----:B------:R-:W4:Y:S04]  /*2630*/  @P5 LDG.E R58, desc[UR72][R14.64] ;  /* 0x000000480e3a5981 */ /* 0x000f28000c1e1900 */
        /* <DEDUP_REMOVED lines=16> */
[----:B------:R-:W4:Y:S01]  /*2740*/  @P4 LDG.E R54, desc[UR72][R16.64+0x8] ;  /* 0x0000084810364981 */ /* 0x000f22000c1e1900 */
[----:B------:R-:W-:Y:S02]  /*2750*/  @!P0 LOP3.LUT R13, R13, R52, RZ, 0x3c, !PT ;  /* 0x000000340d0d8212 */ /* 0x000fe400078e3cff */
[----:B------:R-:W-:Y:S01]  /*2760*/  LOP3.LUT P0, RZ, R57, 0x80, RZ, 0xc0, !PT ;  /* 0x0000008039ff7812 */ /* 0x000fe2000780c0ff */
[----:B------:R0:W4:-:S12]  /*2770*/  @P4 LDG.E R52, desc[UR72][R16.64] ;  /* 0x0000004810344981 */ /* 0x000118000c1e1900 */
[----:B0-----:R-:W-:-:S04]  /*2780*/  @P0 VIADD R16, R27, UR4 ;  /* 0x000000041b100c36 */ /* 0x001fc80008000000 */
[----:B------:R-:W-:-:S04]  /*2790*/  @P0 IMAD R17, R16, 0x5, RZ ;  /* 0x0000000510110824 */ /* 0x000fc800078e02ff */
[----:B------:R-:W-:Y:S01]  /*27a0*/  @P0 IMAD.WIDE.U32 R16, R17, 0x4, R6 ;  /* 0x0000000411100825 */ /* 0x000fe200078e0006 */
[----:B------:R-:W-:Y:S02]  /*27b0*/  @P1 LOP3.LUT R2, R2, R35, RZ, 0x3c, !PT ;  /* 0x0000002302021212 */ /* 0x000fe400078e3cff */
[----:B------:R-:W-:Y:S02]  /*27c0*/  @P1 LOP3.LUT R3, R3, R32, RZ, 0x3c, !PT ;  /* 0x0000002003031212 */ /* 0x000fe400078e3cff */
[----:B------:R-:W4:Y:S04]  /*27d0*/  @P0 LDG.E R15, desc[UR72][R16.64+0x4] ;  /* 0x00000448100f0981 */ /* 0x000f28000c1e1900 */
[----:B------:R-:W4:Y:S04]  /*27e0*/  @P0 LDG.E R32, desc[UR72][R16.64+0x8] ;  /* 0x0000084810200981 */ /* 0x000f28000c1e1900 */
[----:B------:R-:W4:Y:S04]  /*27f0*/  @P0 LDG.E R35, desc[UR72][R16.64+0xc] ;  /* 0x00000c4810230981 */ /* 0x000f28000c1e1900 */
[----:B------:R-:W4:Y:S04]  /*2800*/  @P0 LDG.E R65, desc[UR72][R16.64+0x10] ;  /* 0x0000104810410981 */ /* 0x000f28000c1e1900 */
[----:B------:R-:W4:Y:S01]  /*2810*/  @P0 LDG.E R14, desc[UR72][R16.64] ;  /* 0x00000048100e0981 */ /* 0x000f22000c1e1900 */
        /* <DEDUP_REMOVED lines=13> */
[----:B--2---:R-:W-:Y:S02]  /*28f0*/  @P4 LOP3.LUT R2, R2, R51, RZ, 0x3c, !PT ;  /* 0x0000003302024212 */ /* 0x004fe400078e3cff */
[----:B---3--:R-:W-:Y:S02]  /*2900*/  @P4 LOP3.LUT R13, R13, R56, RZ, 0x3c, !PT ;  /* 0x000000380d0d4212 */ /* 0x008fe400078e3cff */
[----:B----4-:R-:W-:Y:S02]  /*2910*/  @P4 LOP3.LUT R12, R12, R53, RZ, 0x3c, !PT ;  /* 0x000000350c0c4212 */ /* 0x010fe400078e3cff */
        /* <DEDUP_REMOVED lines=29> */
[----:B------:R-:W4:Y:S01]  /*2af0*/  @P1 LDG.E R31, desc[UR72][R16.64+0x4] ;  /* 0x00000448101f1981 */ /* 0x000f22000c1e1900 */
[----:B0-----:R-:W-:-:S03]  /*2b00*/  @P4 VIADD R14, R47, UR4 ;  /* 0x000000042f0e4c36 */ /* 0x001fc60008000000 */
[----:B------:R-:W4:Y:S04]  /*2b10*/  @P1 LDG.E R36, desc[UR72][R16.64] ;  /* 0x0000004810241981 */ /* 0x000f28000c1e1900 */
[----:B------:R-:W4:Y:S04]  /*2b20*/  @P1 LDG.E R35, desc[UR72][R16.64+0xc] ;  /* 0x00000c4810231981 */ /* 0x000f28000c1e1900 */
[----:B------:R-:W4:Y:S01]  /*2b30*/  @P1 LDG.E R38, desc[UR72][R16.64+0x10] ;  /* 0x0000104810261981 */ /* 0x000f22000c1e1900 */
[----:B------:R-:W-:Y:S01]  /*2b40*/  @P6 VIADD R54, R50, UR4 ;  /* 0x0000000432366c36 */ /* 0x000fe20008000000 */
[----:B--2---:R-:W-:Y:S01]  /*2b50*/  @P0 LOP3.LUT R2, R2, R19, RZ, 0x3c, !PT ;  /* 0x0000001302020212 */ /* 0x004fe200078e3cff */
[----:B------:R-:W-:Y:S01]  /*2b60*/  @P2 VIADD R19, R43, UR4 ;  /* 0x000000042b132c36 */ /* 0x000fe20008000000 */
[----:B---3--:R-:W-:Y:S01]  /*2b70*/  @P0 LOP3.LUT R5, R5, R18, RZ, 0x3c, !PT ;  /* 0x0000001205050212 */ /* 0x008fe200078e3cff */
[----:B------:R-:W-:-:S02]  /*2b80*/  @P3 VIADD R18, R45, UR4 ;  /* 0x000000042d123c36 */ /* 0x000fc40008000000 */
[----:B------:R-:W-:Y:S01]  /*2b90*/  @P2 IMAD R19, R19, 0x5, RZ ;  /* 0x0000000513132824 */ /* 0x000fe200078e02ff */
[----:B----4-:R-:W-:Y:S01]  /*2ba0*/  @P0 LOP3.LUT R3, R3, R32, RZ, 0x3c, !PT ;  /* 0x0000002003030212 */ /* 0x010fe200078e3cff */
[----:B------:R-:W-:Y:S01]  /*2bb0*/  @P3 IMAD R15, R18, 0x5, RZ ;  /* 0x00000005120f3824 */ /* 0x000fe200078e02ff */
[----:B------:R-:W-:Y:S01]  /*2bc0*/  @P0 LOP3.LUT R12, R12, R33, RZ, 0x3c, !PT ;  /* 0x000000210c0c0212 */ /* 0x000fe200078e3cff */
[--C-:B------:R-:W-:Y:S01]  /*2bd0*/  @P2 IMAD.WIDE.U32 R32, R19, 0x4, R6.reuse ;  /* 0x0000000413202825 */ /* 0x100fe200078e0006 */
[----:B------:R-:W-:Y:S02]  /*2be0*/  @P0 LOP3.LUT R13, R13, R34, RZ, 0x3c, !PT ;  /* 0x000000220d0d0212 */ /* 0x000fe400078e3cff */
[----:B------:R-:W-:Y:S01]  /*2bf0*/  LOP3.LUT P0, RZ, R57, 0x8000, RZ, 0xc0, !PT ;  /* 0x0000800039ff7812 */ /* 0x000fe2000780c0ff */
[----:B------:R0:W2:Y:S01]  /*2c00*/  @P1 LDG.E R34, desc[UR72][R16.64+0x8] ;  /* 0x0000084810221981 */ /* 0x0000a2000c1e1900 */
[----:B------:R-:W-:Y:S02]  /*2c10*/  @P5 VIADD R18, R49, UR4 ;  /* 0x0000000431125c36 */ /* 0x000fe40008000000 */
[----:B------:R-:W-:Y:S01]  /*2c20*/  @P4 IMAD R19, R14, 0x5, RZ ;  /* 0x000000050e134824 */ /* 0x000fe200078e02ff */
[----:B------:R-:W3:Y:S01]  /*2c30*/  @P2 LDG.E R40, desc[UR72][R32.64] ;  /* 0x0000004820282981 */ /* 0x000ee2000c1e1900 */
[----:B------:R-:W-:-:S03]  /*2c40*/  @P3 IMAD.WIDE.U32 R14, R15, 0x4, R6 ;  /* 0x000000040f0e3825 */ /* 0x000fc600078e0006 */
[----:B------:R-:W4:Y:S01]  /*2c50*/  @P2 LDG.E R37, desc[UR72][R32.64+0x4] ;  /* 0x0000044820252981 */ /* 0x000f22000c1e1900 */
[----:B------:R-:W-:-:S03]  /*2c60*/  @P5 IMAD R53, R18, 0x5, RZ ;  /* 0x0000000512355824 */ /* 0x000fc600078e02ff */
[----:B------:R-:W4:Y:S01]  /*2c70*/  @P2 LDG.E R42, desc[UR72][R32.64+0x8] ;  /* 0x00000848202a2981 */ /* 0x000f22000c1e1900 */
[----:B0-----:R-:W-:-:S03]  /*2c80*/  @P4 IMAD.WIDE.U32 R16, R19, 0x4, R6 ;  /* 0x0000000413104825 */ /* 0x001fc600078e0006 */
[----:B------:R-:W4:Y:S04]  /*2c90*/  @P2 LDG.E R39, desc[UR72][R32.64+0xc] ;  /* 0x00000c4820272981 */ /* 0x000f28000c1e1900 */
[----:B------:R0:W4:Y:S01]  /*2ca0*/  @P2 LDG.E R44, desc[UR72][R32.64+0x10] ;  /* 0x00001048202c2981 */ /* 0x000122000c1e1900 */
[----:B------:R-:W-:-:S03]  /*2cb0*/  @P6 IMAD R57, R54, 0x5, RZ ;  /* 0x0000000536396824 */ /* 0x000fc600078e02ff */
[----:B------:R-:W4:Y:S01]  /*2cc0*/  @P3 LDG.E R46, desc[UR72][R14.64] ;  /* 0x000000480e2e3981 */ /* 0x000f22000c1e1900 */
[----:B------:R-:W-:-:S03]  /*2cd0*/  @P5 IMAD.WIDE.U32 R18, R53, 0x4, R6 ;  /* 0x0000000435125825 */ /* 0x000fc600078e0006 */
[----:B------:R-:W4:Y:S01]  /*2ce0*/  @P3 LDG.E R41, desc[UR72][R14.64+0x4] ;  /* 0x000004480e293981 */ /* 0x000f22000c1e1900 */
[----:B------:R-:W-:-:S03]  /*2cf0*/  @P0 VIADD R61, R30, UR4 ;  /* 0x000000041e3d0c36 */ /* 0x000fc60008000000 */
[----:B------:R-:W4:Y:S04]  /*2d00*/  @P3 LDG.E R48, desc[UR72][R14.64+0x8] ;  /* 0x000008480e303981 */ /* 0x000f28000c1e1900 */
[----:B------:R-:W4:Y:S04]  /*2d10*/  @P3 LDG.E R51, desc[UR72][R14.64+0xc] ;  /* 0x00000c480e333981 */ /* 0x000f28000c1e1900 */
[----:B------:R1:W4:Y:S01]  /*2d20*/  @P3 LDG.E R52, desc[UR72][R14.64+0x10] ;  /* 0x000010480e343981 */ /* 0x000322000c1e1900 */
[----:B0-----:R-:W-:-:S03]  /*2d30*/  @P6 IMAD.WIDE.U32 R32, R57, 0x4, R6 ;  /* 0x0000000439206825 */ /* 0x001fc600078e0006 */
[----:B------:R-:W4:Y:S04]  /*2d40*/  @P4 LDG.E R54, desc[UR72][R16.64] ;  /* 0x0000004810364981 */ /* 0x000f28000c1e1900 */
[----:B------:R-:W4:Y:S04]  /*2d50*/  @P4 LDG.E R55, desc[UR72][R16.64+0x4] ;  /* 0x0000044810374981 */ /* 0x000f28000c1e1900 */
[----:B------:R-:W4:Y:S01]  /*2d60*/  @P4 LDG.E R56, desc[UR72][R16.64+0x8] ;  /* 0x0000084810384981 */ /* 0x000f22000c1e1900 */
[----:B-1----:R-:W-:-:S03]  /*2d70*/  @P0 IMAD R15, R61, 0x5, RZ ;  /* 0x000000053d0f0824 */ /* 0x002fc600078e02ff */
[----:B------:R-:W4:Y:S04]  /*2d80*/  @P4 LDG.E R53, desc[UR72][R16.64+0xc] ;  /* 0x00000c4810354981 */ /* 0x000f28000c1e1900 */
[----:B------:R-:W4:Y:S01]  /*2d90*/  @P4 LDG.E R58, desc[UR72][R16.64+0x10] ;  /* 0x00001048103a4981 */ /* 0x000f22000c1e1900 */
[----:B------:R-:W-:-:S03]  /*2da0*/  @P0 IMAD.WIDE.U32 R14, R15, 0x4, R6 ;  /* 0x000000040f0e0825 */ /* 0x000fc600078e0006 */
[----:B------:R-:W4:Y:S04]  /*2db0*/  @P5 LDG.E R60, desc[UR72][R18.64] ;  /* 0x00000048123c5981 */ /* 0x000f28000c1e1900 */
[----:B------:R-:W4:Y:S04]  /*2dc0*/  @P5 LDG.E R59, desc[UR72][R18.64+0x4] ;  /* 0x00000448123b5981 */ /* 0x000f28000c1e1900 */
[----:B------:R-:W4:Y:S04]  /*2dd0*/  @P5 LDG.E R62, desc[UR72][R18.64+0x8] ;  /* 0x00000848123e5981 */ /* 0x000f28000c1e1900 */
[----:B------:R-:W4:Y:S04]  /*2de0*/  @P5 LDG.E R57, desc[UR72][R18.64+0xc] ;  /* 0x00000c4812395981 */ /* 0x000f28000c1e1900 */
[----:B------:R-:W4:Y:S01]  /*2df0*/  @P5 LDG.E R64, desc[UR72][R18.64+0x10] ;  /* 0x0000104812405981 */ /* 0x000f22000c1e1900 */
[----:B------:R-:W-:-:S03]  /*2e00*/  @P1 LOP3.LUT R2, R2, R31, RZ, 0x3c, !PT ;  /* 0x0000001f02021212 */ /* 0x000fc600078e3cff */
        /* <DEDUP_REMOVED lines=10> */
[----:B------:R-:W-:-:S02]  /*2eb0*/  @P1 LOP3.LUT R12, R12, R35, RZ, 0x3c, !PT ;  /* 0x000000230c0c1212 */ /* 0x000fc400078e3cff */
[----:B------:R-:W-:Y:S02]  /*2ec0*/  @P1 LOP3.LUT R13, R13, R38, RZ, 0x3c, !PT ;  /* 0x000000260d0d1212 */ /* 0x000fe400078e3cff */
[----:B------:R-:W-:Y:S01]  /*2ed0*/  @P1 LOP3.LUT R5, R5, R36, RZ, 0x3c, !PT ;  /* 0x0000002405051212 */ /* 0x000fe200078e3cff */
[----:B------:R-:W-:-:S04]  /*2ee0*/  UIADD3 UR4, UPT, UPT, UR4, 0x10, URZ ;  /* 0x0000001004047890 */ /* 0x000fc8000fffe0ff */
[----:B------:R-:W-:Y:S01]  /*2ef0*/  UISETP.NE.AND UP0, UPT, UR4, 0x20, UPT ;  /* 0x000000200400788c */ /* 0x000fe2000bf05270 */
        /* <DEDUP_REMOVED lines=35> */
[----:B------:R3:W-:Y:S04]  /*3130*/  STL [R1+0x4], R5 ;  /* 0x0000040501007387 */ /* 0x0007e80000100800 */
[----:B------:R3:W-:Y:S04]  /*3140*/  STL.64 [R1+0x8], R2 ;  /* 0x0000080201007387 */ /* 0x0007e80000100a00 */
[----:B------:R3:W-:Y:S02]  /*3150*/  STL.64 [R1+0x10], R12 ;  /* 0x0000100c01007387 */ /* 0x0007e40000100a00 */
.L_x_3:
[----:B------:R-:W-:Y:S05]  /*3160*/  BSYNC.RECONVERGENT B1 ;  /* 0x0000000000017941 */ /* 0x000fea0003800200 */
.L_x_2:
[C---:B------:R-:W-:Y:S01]  /*3170*/  ISETP.GT.U32.AND P0, PT, R11.reuse, 0x3, PT ;  /* 0x000000030b00780c */ /* 0x040fe20003f04070 */
[----:B------:R-:W-:Y:S01]  /*3180*/  VIADD R0, R0, 0x1 ;  /* 0x0000000100007836 */ /* 0x000fe20000000000 */
[--C-:B------:R-:W-:Y:S02]  /*3190*/  SHF.R.U64 R11, R11, 0x2, R8.reuse ;  /* 0x000000020b0b7819 */ /* 0x100fe40000001208 */
[----:B------:R-:W-:Y:S02]  /*31a0*/  ISETP.GT.U32.AND.EX P0, PT, R8, RZ, PT, P0 ;  /* 0x000000ff0800720c */ /* 0x000fe40003f04100 */
[----:B------:R-:W-:-:S11]  /*31b0*/  SHF.R.U32.HI R8, RZ, 0x2, R8 ;  /* 0x00000002ff087819 */ /* 0x000fd60000011608 */
[----:B------:R-:W-:Y:S05]  /*31c0*/  @P0 BRA `(.L_x_10) ;  /* 0xffffffcc00fc0947 */ /* 0x000fea000383ffff */
.L_x_1:
[----:B------:R-:W-:Y:S05]  /*31d0*/  BSYNC.RECONVERGENT B0 ;  /* 0x0000000000007941 */ /* 0x000fea0003800200 */
.L_x_0:
[----:B------:R-:W4:Y:S01]  /*31e0*/  LDCU UR4, c[0x0][0x394] ;  /* 0x00007280ff0477ac */ /* 0x000f220008000800 */
[----:B------:R0:W-:Y:S04]  /*31f0*/  STL.64 [R1+0x18], RZ ;  /* 0x000018ff01007387 */ /* 0x0001e80000100a00 */
[----:B------:R0:W-:Y:S04]  /*3200*/  STL [R1+0x20], RZ ;  /* 0x000020ff01007387 */ /* 0x0001e80000100800 */
[----:B------:R0:W-:Y:S01]  /*3210*/  STL.64 [R1+0x28], RZ ;  /* 0x000028ff01007387 */ /* 0x0001e20000100a00 */
[----:B----4-:R-:W-:-:S13]  /*3220*/  ISETP.GE.U32.AND P0, PT, R9, UR4, PT ;  /* 0x0000000409007c0c */ /* 0x010fda000bf06070 */
[----:B0-----:R-:W-:Y:S05]  /*3230*/  @P0 EXIT ;  /* 0x000000000000094d */ /* 0x001fea0003800000 */
[----:B------:R-:W0:Y:S01]  /*3240*/  LDC.64 R14, c[0x0][0x380] ;  /* 0x0000e000ff0e7b82 */ /* 0x000e220000000a00 */
[----:B------:R-:W4:Y:S01]  /*3250*/  LDCU.64 UR4, c[0x3][0x48] ;  /* 0x00c00900ff0477ac */ /* 0x000f220008000a00 */
[----:B------:R-:W0:Y:S06]  /*3260*/  LDCU.64 UR6, c[0x3][0x140] ;  /* 0x00c02800ff0677ac */ /* 0x000e2c0008000a00 */
[----:B------:R-:W1:Y:S01]  /*3270*/  LDC.64 R24, c[0x0][0x3a0] ;  /* 0x0000e800ff187b82 */ /* 0x000e620000000a00 */
[----:B------:R-:W0:Y:S01]  /*3280*/  LDCU.128 UR8, c[0x3][0x50] ;  /* 0x00c00a00ff0877ac */ /* 0x000e220008000c00 */
[----:B------:R-:W0:Y:S06]  /*3290*/  LDCU.128 UR12, c[0x3][0x60] ;  /* 0x00c00c00ff0c77ac */ /* 0x000e2c0008000c00 */
[----:B------:R-:W2:Y:S01]  /*32a0*/  LDC.64 R10, c[0x0][0x398] ;  /* 0x0000e600ff0a7b82 */ /* 0x000ea20000000a00 */
[----:B------:R-:W0:Y:S01]  /*32b0*/  LDCU.128 UR16, c[0x3][0x70] ;  /* 0x00c00e00ff1077ac */ /* 0x000e220008000c00 */
[----:B------:R-:W0:Y:S02]  /*32c0*/  LDCU.128 UR20, c[0x3][0x80] ;  /* 0x00c01000ff1477ac */ /* 0x000e240008000c00 */
[----:B0-----:R-:W4:Y:S01]  /*32d0*/  LDG.E R20, desc[UR72][R14.64] ;  /* 0x000000480e147981 */ /* 0x001f22000c1e1900 */
[----:B------:R-:W0:Y:S03]  /*32e0*/  LDCU.128 UR24, c[0x3][0x90] ;  /* 0x00c01200ff1877ac */ /* 0x000e260008000c00 */
[----:B------:R-:W4:Y:S01]  /*32f0*/  LDG.E R21, desc[UR72][R14.64+0x4] ;  /* 0x000004480e157981 */ /* 0x000f22000c1e1900 */
        /* <DEDUP_REMOVED lines=13> */
[----:B-1----:R-:W4:Y:S01]  /*33d0*/  LDG.E.128 R24, desc[UR72][R24.64] ;  /* 0x0000004818187981 */ /* 0x002f22000c1e1d00 */
[----:B------:R-:W1:Y:S03]  /*33e0*/  LDCU.128 UR56, c[0x3][0x110] ;  /* 0x00c02200ff3877ac */ /* 0x000e660008000c00 */
[----:B--2---:R-:W5:Y:S01]  /*33f0*/  LDG.E R40, desc[UR72][R10.64] ;  /* 0x000000480a287981 */ /* 0x004f62000c1e1900 */
[----:B------:R-:W2:Y:S03]  /*3400*/  LDCU.128 UR60, c[0x3][0x120] ;  /* 0x00c02400ff3c77ac */ /* 0x000ea60008000c00 */
[----:B------:R-:W5:Y:S01]  /*3410*/  LDG.E R43, desc[UR72][R10.64+0x4] ;  /* 0x000004480a2b7981 */ /* 0x000f62000c1e1900 */
[----:B------:R-:W0:Y:S03]  /*3420*/  LDCU.128 UR64, c[0x3][0x130] ;  /* 0x00c02600ff4077ac */ /* 0x000e260008000c00 */
[----:B------:R-:W5:Y:S04]  /*3430*/  LDG.E R6, desc[UR72][R10.64+0x8] ;  /* 0x000008480a067981 */ /* 0x000f68000c1e1900 */
[----:B------:R-:W5:Y:S04]  /*3440*/  LDG.E R37, desc[UR72][R10.64+0xc] ;  /* 0x00000c480a257981 */ /* 0x000f68000c1e1900 */
[----:B------:R-:W5:Y:S04]  /*3450*/  LDG.E R36, desc[UR72][R10.64+0x10] ;  /* 0x000010480a247981 */ /* 0x000f68000c1e1900 */
[----:B------:R-:W5:Y:S04]  /*3460*/  LDG.E R39, desc[UR72][R10.64+0x14] ;  /* 0x000014480a277981 */ /* 0x000f68000c1e1900 */
[----:B------:R-:W5:Y:S04]  /*3470*/  LDG.E R38, desc[UR72][R10.64+0x18] ;  /* 0x000018480a267981 */ /* 0x000f68000c1e1900 */
[----:B------:R1:W5:Y:S01]  /*3480*/  LDG.E R41, desc[UR72][R10.64+0x1c] ;  /* 0x00001c480a297981 */ /* 0x000362000c1e1900 */
[----:B------:R-:W-:Y:S01]  /*3490*/  IMAD.MOV.U32 R0, RZ, RZ, R2 ;  /* 0x000000ffff007224 */ /* 0x000fe200078e0002 */
[----:B------:R-:W-:Y:S01]  /*34a0*/  BSSY.RECONVERGENT B0, `(.L_x_11) ;  /* 0x000138a000007945 */ /* 0x000fe20003800200 */
[----:B---3--:R-:W-:-:S02]  /*34b0*/  IMAD.MOV.U32 R2, RZ, RZ, R3 ;  /* 0x000000ffff027224 */ /* 0x008fc400078e0003 */
[----:B------:R-:W-:Y:S02]  /*34c0*/  IMAD.MOV.U32 R42, RZ, RZ, R5 ;  /* 0x000000ffff2a7224 */ /* 0x000fe400078e0005 */
[----:B------:R-:W-:Y:S02]  /*34d0*/  IMAD.MOV.U32 R3, RZ, RZ, R12 ;  /* 0x000000ffff037224 */ /* 0x000fe400078e000c */
[----:B------:R-:W-:Y:S02]  /*34e0*/  IMAD.MOV.U32 R7, RZ, RZ, R13 ;  /* 0x000000ffff077224 */ /* 0x000fe400078e000d */
[----:B------:R-:W-:Y:S01]  /*34f0*/  VIADD R5, R1, 0x30 ;  /* 0x0000003001057836 */ /* 0x000fe20000000000 */
[----:B----4-:R3:W-:Y:S04]  /*3500*/  STL.128 [R1+0x40], R20 ;  /* 0x0000401401007387 */ /* 0x0107e80000100c00 */
[----:B------:R3:W-:Y:S01]  /*3510*/  STL.128 [R1+0x50], R16 ;  /* 0x0000501001007387 */ /* 0x0007e20000100c00 */
[----:B------:R-:W-:-:S04]  /*3520*/  IADD3 R8, P0, PT, R9, R24, RZ ;  /* 0x0000001809087210 */ /* 0x000fc80007f1e0ff */
[----:B------:R-:W-:-:S04]  /*3530*/  IADD3.X R9, P0, PT, RZ, R25, RZ, P0, !PT ;  /* 0x00000019ff097210 */ /* 0x000fc8000071e4ff */
[----:B-1----:R-:W-:-:S05]  /*3540*/  IADD3.X R10, P0, PT, RZ, R26, RZ, P0, !PT ;  /* 0x0000001aff0a7210 */ /* 0x002fca000071e4ff */
[----:B0-23--:R-:W-:-:S08]  /*3550*/  IMAD.X R11, RZ, RZ, R27, P0 ;  /* 0x000000ffff0b7224 */ /* 0x00dfd000000e061b */
.L_x_36:
[----:B------:R-:W-:Y:S01]  /*3560*/  IMAD.MOV.U32 R12, RZ, RZ, 0x6a09e667 ;  /* 0x6a09e667ff0c7424 */ /* 0x000fe200078e00ff */
[----:B------:R0:W-:Y:S01]  /*3570*/  STL.128 [R1+0x30], R8 ;  /* 0x0000300801007387 */ /* 0x0001e20000100c00 */
[----:B------:R-:W-:Y:S02]  /*3580*/  IMAD.MOV.U32 R13, RZ, RZ, -0x4498517b ;  /* 0xbb67ae85ff0d7424 */ /* 0x000fe400078e00ff */
[----:B------:R-:W-:Y:S01]  /*3590*/  IMAD.MOV.U32 R14, RZ, RZ, 0x3c6ef372 ;  /* 0x3c6ef372ff0e7424 */ /* 0x000fe200078e00ff */
[----:B------:R0:W-:Y:S01]  /*35a0*/  STL [R1+0xa0], RZ ;  /* 0x0000a0ff01007387 */ /* 0x0001e20000100800 */
[----:B------:R-:W-:Y:S02]  /*35b0*/  IMAD.MOV.U32 R15, RZ, RZ, -0x5ab00ac6 ;  /* 0xa54ff53aff0f7424 */ /* 0x000fe400078e00ff */
[----:B------:R-:W-:Y:S01]  /*35c0*/  IMAD.MOV.U32 R16, RZ, RZ, 0x510e527f ;  /* 0x510e527fff107424 */ /* 0x000fe200078e00ff */
[----:B------:R0:W-:Y:S01]  /*35d0*/  STL.64 [R1+0xa8], RZ ;  /* 0x0000a8ff01007387 */ /* 0x0001e20000100a00 */
[----:B------:R-:W-:-:S02]  /*35e0*/  IMAD.MOV.U32 R17, RZ, RZ, -0x64fa9774 ;  /* 0x9b05688cff117424 */ /* 0x000fc400078e00ff */
[----:B------:R-:W-:Y:S01]  /*35f0*/  IMAD.MOV.U32 R18, RZ, RZ, 0x1f83d9ab ;  /* 0x1f83d9abff127424 */ /* 0x000fe200078e00ff */
[----:B------:R0:W-:Y:S01]  /*3600*/  STL.128 [R1+0xb0], R12 ;  /* 0x0000b00c01007387 */ /* 0x0001e20000100c00 */
[----:B------:R-:W-:Y:S02]  /*3610*/  IMAD.MOV.U32 R19, RZ, RZ, 0x5be0cd19 ;  /* 0x5be0cd19ff137424 */ /* 0x000fe400078e00ff */
[----:B------:R-:W-:Y:S02]  /*3620*/  IMAD.MOV.U32 R28, RZ, RZ, RZ ;  /* 0x000000ffff1c7224 */ /* 0x000fe400078e00ff */
[----:B------:R-:W-:Y:S01]  /*3630*/  IMAD.MOV.U32 R45, RZ, RZ, R5 ;  /* 0x000000ffff2d7224 */ /* 0x000fe200078e0005 */
[----:B------:R0:W-:Y:S01]  /*3640*/  STL.128 [R1+0xc0], R16 ;  /* 0x0000c01001007387 */ /* 0x0001e20000100c00 */
[----:B------:R-:W-:-:S07]  /*3650*/  IMAD.MOV.U32 R44, RZ, RZ, RZ ;  /* 0x000000ffff2c7224 */ /* 0x000fce00078e00ff */
.L_x_14:
[----:B0-----:R-:W2:Y:S01]  /*3660*/  LDL.U8 R12, [R45] ;  /* 0x000000002d0c7983 */ /* 0x001ea20000100000 */
[----:B------:R-:W-:-:S05]  /*3670*/  IMAD.IADD R13, R1, 0x1, R28 ;  /* 0x00000001010d7824 */ /* 0x000fca00078e021c */
[----:B--2---:R0:W-:Y:S04]  /*3680*/  STL.U8 [R13+0x60], R12 ;  /* 0x0000600c0d007387 */ /* 0x0041e80000100000 */
[----:B------:R-:W2:Y:S01]  /*3690*/  LDL R28, [R1+0xa0] ;  /* 0x0000a000011c7983 */ /* 0x000ea20000100800 */
[----:B------:R-:W-:Y:S01]  /*36a0*/  VIADD R44, R44, 0x1 ;  /* 0x000000012c2c7836 */ /* 0x000fe20000000000 */
[----:B------:R-:W-:Y:S04]  /*36b0*/  BSSY.RECONVERGENT B1, `(.L_x_12) ;  /* 0x000061a000017945 */ /* 0x000fe80003800200 */
[----:B------:R-:W-:Y:S01]  /*36c0*/  ISETP.NE.AND P1, PT, R44, 0x30, PT ;  /* 0x000000302c00780c */ /* 0x000fe20003f25270 */
[----:B--2---:R-:W-:-:S05]  /*36d0*/  VIADD R28, R28, 0x1 ;  /* 0x000000011c1c7836 */ /* 0x004fca0000000000 */
[----:B------:R0:W-:Y:S01]  /*36e0*/  STL [R1+0xa0], R28 ;  /* 0x0000a01c01007387 */ /* 0x0001e20000100800 */
[----:B------:R-:W-:-:S13]  /*36f0*/  ISETP.NE.AND P0, PT, R28, 0x40, PT ;  /* 0x000000401c00780c */ /* 0x000fda0003f05270 */
[----:B0-----:R-:W-:Y:S05]  /*3700*/  @P0 BRA `(.L_x_13) ;  /* 0x0000006000500947 */ /* 0x001fea0003800000 */
[----:B------:R-:W2:Y:S04]  /*3710*/  LDL.128 R32, [R1+0x60] ;  /* 0x0000600001207983 */ /* 0x000ea80000100c00 */
[----:B------:R-:W3:Y:S04]  /*3720*/  LDL.128 R12, [R1+0x80] ;  /* 0x00008000010c7983 */ /* 0x000ee80000100c00 */
[----:B------:R-:W4:Y:S04]  /*3730*/  LDL.128 R16, [R1+0x90] ;  /* 0x0000900001107983 */ /* 0x000f280000100c00 */
[----:B------:R-:W4:Y:S04]  /*3740*/  LDL.128 R20, [R1+0xc0] ;  /* 0x0000c00001147983 */ /* 0x000f280000100c00 */
[----:B------:R-:W4:Y:S04]  /*3750*/  LDL.128 R24, [R1+0xb0] ;  /* 0x0000b00001187983 */ /* 0x000f280000100c00 */
[----:B------:R-:W4:Y:S01]  /*3760*/  LDL.128 R28, [R1+0x70] ;  /* 0x00007000011c7983 */ /* 0x000f220000100c00 */
[----:B--2---:R-:W-:-:S02]  /*3770*/  PRMT R52, R34, 0x7771, RZ ;  /* 0x0000777122347816 */ /* 0x004fc400000000ff */
[----:B------:R-:W-:Y:S02]  /*3780*/  PRMT R49, R33, 0x7771, RZ ;  /* 0x0000777121317816 */ /* 0x000fe400000000ff */
[----:B------:R-:W-:Y:S01]  /*3790*/  PRMT R51, R32, 0x7771, RZ ;  /* 0x0000777120337816 */ /* 0x000fe200000000ff */
[----:B------:R-:W-:Y:S01]  /*37a0*/  IMAD.U32 R57, R52, 0x10000, RZ ;  /* 0x0001000034397824 */ /* 0x000fe200078e00ff */
[----:B------:R-:W-:Y:S01]  /*37b0*/  PRMT R53, R34, 0x7770, RZ ;  /* 0x0000777022357816 */ /* 0x000fe200000000ff */
[----:B------:R-:W-:Y:S01]  /*37c0*/  IMAD.U32 R54, R49, 0x10000, RZ ;  /* 0x0001000031367824 */ /* 0x000fe200078e00ff */
[----:B------:R-:W-:Y:S01]  /*37d0*/  PRMT R52, R35, 0x7771, RZ ;  /* 0x0000777123347816 */ /* 0x000fe200000000ff */
[----:B------:R-:W-:Y:S01]  /*37e0*/  IMAD.U32 R51, R51, 0x10000, RZ ;  /* 0x0001000033337824 */ /* 0x000fe200078e00ff */
[----:B------:R-:W-:Y:S02]  /*37f0*/  LOP3.LUT R58, R57, 0xff0000, RZ, 0xc0, !PT ;  /* 0x00ff0000393a7812 */ /* 0x000fe400078ec0ff */
[C---:B------:R-:W-:Y:S01]  /*3800*/  PRMT R48, R33.reuse, 0x7772, RZ ;  /* 0x0000777221307816 */ /* 0x040fe200000000ff */
[----:B------:R-:W-:Y:S01]  /*3810*/  IMAD.U32 R52, R52, 0x10000, RZ ;  /* 0x0001000034347824 */ /* 0x000fe200078e00ff */
[----:B------:R-:W-:Y:S01]  /*3820*/  PRMT R50, R33, 0x7770, RZ ;  /* 0x0000777021327816 */ /* 0x000fe200000000ff */
[----:B------:R-:W-:Y:S01]  /*3830*/  IMAD R58, R53, 0x1000000, R58 ;  /* 0x01000000353a7824 */ /* 0x000fe200078e023a */
[----:B------:R-:W-:Y:S01]  /*3840*/  LOP3.LUT R55, R54, 0xff0000, RZ, 0xc0, !PT ;  /* 0x00ff000036377812 */ /* 0x000fe200078ec0ff */
[----:B------:R-:W-:Y:S01]  /*3850*/  IMAD.SHL.U32 R53, R48, 0x100, RZ ;  /* 0x0000010030357824 */ /* 0x000fe200078e00ff */
[----:B------:R-:W-:-:S02]  /*3860*/  PRMT R56, R34, 0x7772, RZ ;  /* 0x0000777222387816 */ /* 0x000fc400000000ff */
[----:B------:R-:W-:Y:S01]  /*3870*/  PRMT R47, R32, 0x7770, RZ ;  /* 0x00007770202f7816 */ /* 0x000fe200000000ff */
[----:B------:R-:W-:Y:S01]  /*3880*/  IMAD R50, R50, 0x1000000, R55 ;  /* 0x0100000032327824 */ /* 0x000fe200078e0237 */
[----:B------:R-:W-:Y:S01]  /*3890*/  PRMT R46, R32, 0x7772, RZ ;  /* 0x00007772202e7816 */ /* 0x000fe200000000ff */
[----:B------:R-:W-:Y:S01]  /*38a0*/  IMAD.SHL.U32 R55, R56, 0x100, RZ ;  /* 0x0000010038377824 */ /* 0x000fe200078e00ff */
[----:B------:R-:W-:Y:S02]  /*38b0*/  LOP3.LUT R48, R51, 0xff0000, RZ, 0xc0, !PT ;  /* 0x00ff000033307812 */ /* 0x000fe400078ec0ff */
[----:B------:R-:W-:Y:S01]  /*38c0*/  PRMT R49, R35, 0x7770, RZ ;  /* 0x0000777023317816 */ /* 0x000fe200000000ff */
[----:B------:R-:W-:Y:S01]  /*38d0*/  IMAD.SHL.U32 R46, R46, 0x100, RZ ;  /* 0x000001002e2e7824 */ /* 0x000fe200078e00ff */
[----:B------:R-:W-:Y:S01]  /*38e0*/  LOP3.LUT R52, R52, 0xff0000, RZ, 0xc0, !PT ;  /* 0x00ff000034347812 */ /* 0x000fe200078ec0ff */
[----:B------:R-:W-:Y:S01]  /*38f0*/  IMAD R47, R47, 0x1000000, R48 ;  /* 0x010000002f2f7824 */ /* 0x000fe200078e0230 */
[----:B------:R-:W-:-:S02]  /*3900*/  PRMT R33, R33, 0x7773, RZ ;  /* 0x0000777321217816 */ /* 0x000fc400000000ff */
[----:B------:R-:W-:Y:S01]  /*3910*/  PRMT R54, R35, 0x7772, RZ ;  /* 0x0000777223367816 */ /* 0x000fe200000000ff */
[----:B------:R-:W-:Y:S01]  /*3920*/  IMAD R48, R49, 0x1000000, R52 ;  /* 0x0100000031307824 */ /* 0x000fe200078e0234 */
[----:B------:R-:W-:Y:S02]  /*3930*/  LOP3.LUT R50, R50, R53, RZ, 0xfc, !PT ;  /* 0x0000003532327212 */ /* 0x000fe400078efcff */
[----:B------:R-:W-:Y:S02]  /*3940*/  PRMT R32, R32, 0x7773, RZ ;  /* 0x0000777320207816 */ /* 0x000fe400000000ff */
[----:B------:R-:W-:Y:S02]  /*3950*/  PRMT R34, R34, 0x7773, RZ ;  /* 0x0000777322227816 */ /* 0x000fe400000000ff */
[----:B------:R-:W-:Y:S02]  /*3960*/  LOP3.LUT R55, R58, R55, RZ, 0xfc, !PT ;  /* 0x000000373a377212 */ /* 0x000fe400078efcff */
[----:B------:R-:W-:Y:S01]  /*3970*/  LOP3.LUT R49, R50, R33, RZ, 0xfc, !PT ;  /* 0x0000002132317212 */ /* 0x000fe200078efcff */
[----:B------:R-:W-:Y:S01]  /*3980*/  IMAD.SHL.U32 R33, R54, 0x100, RZ ;  /* 0x0000010036217824 */ /* 0x000fe200078e00ff */
[----:B------:R-:W-:-:S02]  /*3990*/  LOP3.LUT R62, R32, R47, R46, 0xfe, !PT ;  /* 0x0000002f203e7212 */ /* 0x000fc400078efe2e */
[----:B------:R-:W-:Y:S02]  /*39a0*/  LOP3.LUT R52, R55, R34, RZ, 0xfc, !PT ;  /* 0x0000002237347212 */ /* 0x000fe400078efcff */
[----:B---3--:R-:W-:Y:S02]  /*39b0*/  PRMT R46, R15, 0x7771, RZ ;  /* 0x000077710f2e7816 */ /* 0x008fe400000000ff */
[--C-:B------:R-:W-:Y:S02]  /*39c0*/  SHF.L.W.U32.HI R51, R50, 0xe, R49.reuse ;  /* 0x0000000e32337819 */ /* 0x100fe40000010e31 */
[----:B------:R-:W-:Y:S01]  /*39d0*/  PRMT R32, R13, 0x7771, RZ ;  /* 0x000077710d207816 */ /* 0x000fe200000000ff */
[----:B------:R-:W-:Y:S01]  /*39e0*/  IMAD.U32 R46, R46, 0x10000, RZ ;  /* 0x000100002e2e7824 */ /* 0x000fe200078e00ff */
[----:B------:R-:W-:Y:S02]  /*39f0*/  PRMT R35, R35, 0x7773, RZ ;  /* 0x0000777323237816 */ /* 0x000fe400000000ff */
[----:B------:R-:W-:Y:S01]  /*3a00*/  SHF.L.W.U32.HI R54, R55, 0xe, R52 ;  /* 0x0000000e37367819 */ /* 0x000fe20000010e34 */
[----:B------:R-:W-:Y:S01]  /*3a10*/  IMAD.U32 R32, R32, 0x10000, RZ ;  /* 0x0001000020207824 */ /* 0x000fe200078e00ff */
[----:B------:R-:W-:-:S02]  /*3a20*/  SHF.L.W.U32.HI R50, R49, 0x19, R49 ;  /* 0x0000001931327819 */ /* 0x000fc40000010e31 */
[----:B------:R-:W-:Y:S02]  /*3a30*/  SHF.R.U32.HI R34, RZ, 0x3, R49 ;  /* 0x00000003ff227819 */ /* 0x000fe40000011631 */
[----:B------:R-:W-:Y:S02]  /*3a40*/  LOP3.LUT R33, R48, R33, RZ, 0xfc, !PT ;  /* 0x0000002130217212 */ /* 0x000fe400078efcff */
[--C-:B------:R-:W-:Y:S02]  /*3a50*/  SHF.L.W.U32.HI R53, R52, 0x19, R52.reuse ;  /* 0x0000001934357819 */ /* 0x100fe40000010e34 */
[----:B------:R-:W-:Y:S02]  /*3a60*/  SHF.R.U32.HI R55, RZ, 0x3, R52 ;  /* 0x00000003ff377819 */ /* 0x000fe40000011634 */
[----:B------:R-:W-:Y:S02]  /*3a70*/  LOP3.LUT R50, R34, R50, R51, 0x96, !PT ;  /* 0x0000003222327212 */ /* 0x000fe400078e9633 */
[----:B------:R-:W-:-:S02]  /*3a80*/  LOP3.LUT R48, R33, R35, RZ, 0xfc, !PT ;  /* 0x0000002321307212 */ /* 0x000fc400078efcff */
[----:B------:R-:W-:Y:S02]  /*3a90*/  LOP3.LUT R51, R55, R53, R54, 0x96, !PT ;  /* 0x0000003537337212 */ /* 0x000fe400078e9636 */
[----:B------:R-:W-:Y:S02]  /*3aa0*/  PRMT R53, R14, 0x7771, RZ ;  /* 0x000077710e357816 */ /* 0x000fe400000000ff */
[----:B------:R-:W-:Y:S02]  /*3ab0*/  PRMT R47, R15, 0x7770, RZ ;  /* 0x000077700f2f7816 */ /* 0x000fe400000000ff */
[----:B------:R-:W-:Y:S01]  /*3ac0*/  LOP3.LUT R46, R46, 0xff0000, RZ, 0xc0, !PT ;  /* 0x00ff00002e2e7812 */ /* 0x000fe200078ec0ff */
[----:B------:R-:W-:Y:S01]  /*3ad0*/  IMAD.U32 R53, R53, 0x10000, RZ ;  /* 0x0001000035357824 */ /* 0x000fe200078e00ff */
[----:B------:R-:W-:Y:S02]  /*3ae0*/  SHF.L.W.U32.HI R56, R33, 0xe, R48 ;  /* 0x0000000e21387819 */ /* 0x000fe40000010e30 */
[----:B------:R-:W-:Y:S01]  /*3af0*/  PRMT R34, R13, 0x7770, RZ ;  /* 0x000077700d227816 */ /* 0x000fe200000000ff */
[----:B------:R-:W-:Y:S01]  /*3b00*/  IMAD R47, R47, 0x1000000, R46 ;  /* 0x010000002f2f7824 */ /* 0x000fe200078e022e */
[----:B------:R-:W-:-:S02]  /*3b10*/  LOP3.LUT R33, R32, 0xff0000, RZ, 0xc0, !PT ;  /* 0x00ff000020217812 */ /* 0x000fc400078ec0ff */
[--C-:B------:R-:W-:Y:S02]  /*3b20*/  SHF.L.W.U32.HI R57, R48, 0x19, R48.reuse ;  /* 0x0000001930397819 */ /* 0x100fe40000010e30 */
[----:B------:R-:W-:Y:S01]  /*3b30*/  SHF.R.U32.HI R35, RZ, 0x3, R48 ;  /* 0x00000003ff237819 */ /* 0x000fe20000011630 */
[----:B------:R-:W-:Y:S01]  /*3b40*/  IMAD R33, R34, 0x1000000, R33 ;  /* 0x0100000022217824 */ /* 0x000fe200078e0221 */
[----:B------:R-:W-:Y:S02]  /*3b50*/  PRMT R32, R13, 0x7772, RZ ;  /* 0x000077720d207816 */ /* 0x000fe400000000ff */
[----:B----4-:R-:W-:Y:S02]  /*3b60*/  PRMT R46, R18, 0x7771, RZ ;  /* 0x00007771122e7816 */ /* 0x010fe400000000ff */
[----:B------:R-:W-:Y:S01]  /*3b70*/  LOP3.LUT R57, R35, R57, R56, 0x96, !PT ;  /* 0x0000003923397212 */ /* 0x000fe200078e9638 */
[----:B------:R-:W-:Y:S01]  /*3b80*/  IMAD.SHL.U32 R32, R32, 0x100, RZ ;  /* 0x0000010020207824 */ /* 0x000fe200078e00ff */
[----:B------:R-:W-:Y:S01]  /*3b90*/  PRMT R34, R15, 0x7772, RZ ;  /* 0x000077720f227816 */ /* 0x000fe200000000ff */
[----:B------:R-:W-:Y:S01]  /*3ba0*/  IMAD.U32 R55, R46, 0x10000, RZ ;  /* 0x000100002e377824 */ /* 0x000fe200078e00ff */
[----:B------:R-:W-:-:S02]  /*3bb0*/  PRMT R54, R14, 0x7770, RZ ;  /* 0x000077700e367816 */ /* 0x000fc400000000ff */
[----:B------:R-:W-:Y:S01]  /*3bc0*/  LOP3.LUT R53, R53, 0xff0000, RZ, 0xc0, !PT ;  /* 0x00ff000035357812 */ /* 0x000fe200078ec0ff */
[----:B------:R-:W-:Y:S01]  /*3bd0*/  IMAD.SHL.U32 R34, R34, 0x100, RZ ;  /* 0x0000010022227824 */ /* 0x000fe200078e00ff */
[----:B------:R-:W-:Y:S02]  /*3be0*/  PRMT R35, R14, 0x7772, RZ ;  /* 0x000077720e237816 */ /* 0x000fe400000000ff */
[----:B------:R-:W-:Y:S01]  /*3bf0*/  LOP3.LUT R32, R33, R32, RZ, 0xfc, !PT ;  /* 0x0000002021207212 */ /* 0x000fe200078efcff */
[----:B------:R-:W-:Y:S01]  /*3c00*/  IMAD R53, R54, 0x1000000, R53 ;  /* 0x0100000036357824 */ /* 0x000fe200078e0235 */
[C---:B------:R-:W-:Y:S01]  /*3c10*/  PRMT R54, R18.reuse, 0x7770, RZ ;  /* 0x0000777012367816 */ /* 0x040fe200000000ff */
[----:B------:R-:W-:Y:S01]  /*3c20*/  IMAD.SHL.U32 R46, R35, 0x100, RZ ;  /* 0x00000100232e7824 */ /* 0x000fe200078e00ff */
[----:B------:R-:W-:Y:S02]  /*3c30*/  LOP3.LUT R55, R55, 0xff0000, RZ, 0xc0, !PT ;  /* 0x00ff000037377812 */ /* 0x000fe400078ec0ff */
[----:B------:R-:W-:-:S02]  /*3c40*/  PRMT R33, R18, 0x7772, RZ ;  /* 0x0000777212217816 */ /* 0x000fc400000000ff */
[----:B------:R-:W-:Y:S01]  /*3c50*/  PRMT R13, R13, 0x7773, RZ ;  /* 0x000077730d0d7816 */ /* 0x000fe200000000ff */
[----:B------:R-:W-:Y:S01]  /*3c60*/  IMAD R54, R54, 0x1000000, R55 ;  /* 0x0100000036367824 */ /* 0x000fe200078e0237 */
[----:B------:R-:W-:Y:S01]  /*3c70*/  LOP3.LUT R34, R47, R34, RZ, 0xfc, !PT ;  /* 0x000000222f227212 */ /* 0x000fe200078efcff */
[----:B------:R-:W-:Y:S01]  /*3c80*/  IMAD.SHL.U32 R33, R33, 0x100, RZ ;  /* 0x0000010021217824 */ /* 0x000fe200078e00ff */
[----:B------:R-:W-:Y:S02]  /*3c90*/  PRMT R15, R15, 0x7773, RZ ;  /* 0x000077730f0f7816 */ /* 0x000fe400000000ff */
[----:B------:R-:W-:Y:S02]  /*3ca0*/  LOP3.LUT R53, R53, R46, RZ, 0xfc, !PT ;  /* 0x0000002e35357212 */ /* 0x000fe400078efcff */
[----:B------:R-:W-:Y:S02]  /*3cb0*/  PRMT R14, R14, 0x7773, RZ ;  /* 0x000077730e0e7816 */ /* 0x000fe400000000ff */
[----:B------:R-:W-:-:S02]  /*3cc0*/  LOP3.LUT R13, R32, R13, RZ, 0xfc, !PT ;  /* 0x0000000d200d7212 */ /* 0x000fc400078efcff */
[----:B------:R-:W-:Y:S02]  /*3cd0*/  LOP3.LUT R15, R34, R15, RZ, 0xfc, !PT ;  /* 0x0000000f220f7212 */ /* 0x000fe400078efcff */
[----:B------:R-:W-:Y:S02]  /*3ce0*/  LOP3.LUT R14, R53, R14, RZ, 0xfc, !PT ;  /* 0x0000000e350e7212 */ /* 0x000fe400078efcff */
[----:B------:R-:W-:Y:S02]  /*3cf0*/  SHF.L.W.U32.HI R46, R32, 0xe, R13 ;  /* 0x0000000e202e7819 */ /* 0x000fe40000010e0d */
[----:B------:R-:W-:Y:S02]  /*3d00*/  LOP3.LUT R33, R54, R33, RZ, 0xfc, !PT ;  /* 0x0000002136217212 */ /* 0x000fe400078efcff */
[----:B------:R-:W-:Y:S02]  /*3d10*/  PRMT R32, R18, 0x7773, RZ ;  /* 0x0000777312207816 */ /* 0x000fe400000000ff */
[----:B------:R-:W-:-:S02]  /*3d20*/  SHF.L.W.U32.HI R56, R34, 0xe, R15 ;  /* 0x0000000e22387819 */ /* 0x000fc40000010e0f */
[--C-:B------:R-:W-:Y:S02]  /*3d30*/  SHF.L.W.U32.HI R54, R53, 0xe, R14.reuse ;  /* 0x0000000e35367819 */ /* 0x100fe40000010e0e */
[--C-:B------:R-:W-:Y:S02]  /*3d40*/  SHF.L.W.U32.HI R35, R13, 0x19, R13.reuse ;  /* 0x000000190d237819 */ /* 0x100fe40000010e0d */
[----:B------:R-:W-:Y:S02]  /*3d50*/  SHF.R.U32.HI R34, RZ, 0x3, R13 ;  /* 0x00000003ff227819 */ /* 0x000fe4000001160d */
[--C-:B------:R-:W-:Y:S02]  /*3d60*/  SHF.L.W.U32.HI R47, R14, 0x19, R14.reuse ;  /* 0x000000190e2f7819 */ /* 0x100fe40000010e0e */
[----:B------:R-:W-:Y:S02]  /*3d70*/  SHF.R.U32.HI R53, RZ, 0x3, R14 ;  /* 0x00000003ff357819 */ /* 0x000fe4000001160e */
[----:B------:R-:W-:-:S02]  /*3d80*/  LOP3.LUT R32, R33, R32, RZ, 0xfc, !PT ;  /* 0x0000002021207212 */ /* 0x000fc400078efcff */
[----:B------:R-:W-:Y:S02]  /*3d90*/  LOP3.LUT R35, R34, R35, R46, 0x96, !PT ;  /* 0x0000002322237212 */ /* 0x000fe400078e962e */
[----:B------:R-:W-:Y:S02]  /*3da0*/  LOP3.LUT R34, R53, R47, R54, 0x96, !PT ;  /* 0x0000002f35227212 */ /* 0x000fe400078e9636 */
[----:B------:R-:W-:Y:S02]  /*3db0*/  SHF.R.U32.HI R47, RZ, 0xa, R33 ;  /* 0x0000000aff2f7819 */ /* 0x000fe40000011621 */
[C-C-:B------:R-:W-:Y:S02]  /*3dc0*/  SHF.L.W.U32.HI R61, R33.reuse, 0xf, R32.reuse ;  /* 0x0000000f213d7819 */ /* 0x140fe40000010e20 */
[----:B------:R-:W-:Y:S02]  /*3dd0*/  SHF.L.W.U32.HI R54, R33, 0xd, R32 ;  /* 0x0000000d21367819 */ /* 0x000fe40000010e20 */
[----:B------:R-:W-:-:S02]  /*3de0*/  PRMT R46, R19, 0x7771, RZ ;  /* 0x00007771132e7816 */ /* 0x000fc400000000ff */
[--C-:B------:R-:W-:Y:S02]  /*3df0*/  SHF.L.W.U32.HI R55, R15, 0x19, R15.reuse ;  /* 0x000000190f377819 */ /* 0x100fe40000010e0f */
[----:B------:R-:W-:Y:S02]  /*3e00*/  SHF.R.U32.HI R58, RZ, 0x3, R15 ;  /* 0x00000003ff3a7819 */ /* 0x000fe4000001160f */
[----:B------:R-:W-:Y:S01]  /*3e10*/  LOP3.LUT R61, R47, R61, R54, 0x96, !PT ;  /* 0x0000003d2f3d7212 */ /* 0x000fe200078e9636 */
[----:B------:R-:W-:Y:S01]  /*3e20*/  IMAD.U32 R47, R46, 0x10000, RZ ;  /* 0x000100002e2f7824 */ /* 0x000fe200078e00ff */
[----:B------:R-:W-:Y:S02]  /*3e30*/  LOP3.LUT R18, R58, R55, R56, 0x96, !PT ;  /* 0x000000373a127212 */ /* 0x000fe400078e9638 */
[C-C-:B------:R-:W-:Y:S02]  /*3e40*/  SHF.L.W.U32.HI R53, R20.reuse, 0x1a, R20.reuse ;  /* 0x0000001a14357819 */ /* 0x140fe40000010e14 */
[----:B------:R-:W-:-:S02]  /*3e50*/  SHF.L.W.U32.HI R56, R20, 0x15, R20 ;  /* 0x0000001514387819 */ /* 0x000fc40000010e14 */
[----:B------:R-:W-:Y:S02]  /*3e60*/  SHF.L.W.U32.HI R55, R20, 0x7, R20 ;  /* 0x0000000714377819 */ /* 0x000fe40000010e14 */
[----:B------:R-:W-:Y:S02]  /*3e70*/  PRMT R46, R19, 0x7770, RZ ;  /* 0x00007770132e7816 */ /* 0x000fe400000000ff */
[----:B------:R-:W-:Y:S02]  /*3e80*/  LOP3.LUT R56, R55, R53, R56, 0x96, !PT ;  /* 0x0000003537387212 */ /* 0x000fe400078e9638 */
[----:B------:R-:W-:Y:S02]  /*3e90*/  LOP3.LUT R47, R47, 0xff0000, RZ, 0xc0, !PT ;  /* 0x00ff00002f2f7812 */ /* 0x000fe400078ec0ff */
[----:B------:R-:W-:Y:S02]  /*3ea0*/  LOP3.LUT R53, R22, R20, R21, 0xb8, !PT ;  /* 0x0000001416357212 */ /* 0x000fe400078eb815 */
[--C-:B------:R-:W-:Y:S01]  /*3eb0*/  SHF.L.W.U32.HI R54, R24, 0x1e, R24.reuse ;  /* 0x0000001e18367819 */ /* 0x100fe20000010e18 */
[----:B------:R-:W-:Y:S01]  /*3ec0*/  IMAD R46, R46, 0x1000000, R47 ;  /* 0x010000002e2e7824 */ /* 0x000fe200078e022f */
[----:B------:R-:W-:-:S02]  /*3ed0*/  SHF.L.W.U32.HI R59, R24, 0x13, R24 ;  /* 0x00000013183b7819 */ /* 0x000fc40000010e18 */
[----:B------:R-:W-:Y:S02]  /*3ee0*/  SHF.L.W.U32.HI R58, R24, 0xa, R24 ;  /* 0x0000000a183a7819 */ /* 0x000fe40000010e18 */
[----:B------:R-:W-:Y:S02]  /*3ef0*/  IADD3 R55, PT, PT, R56, R53, R23 ;  /* 0x0000003538377210 */ /* 0x000fe40007ffe017 */
[----:B------:R-:W-:Y:S02]  /*3f00*/  PRMT R47, R19, 0x7772, RZ ;  /* 0x00007772132f7816 */ /* 0x000fe400000000ff */
[----:B------:R-:W-:Y:S02]  /*3f10*/  LOP3.LUT R59, R58, R54, R59, 0x96, !PT ;  /* 0x000000363a3b7212 */ /* 0x000fe400078e963b */
[----:B------:R-:W-:Y:S01]  /*3f20*/  IADD3 R58, PT, PT, R62, UR4, R55 ;  /* 0x000000043e3a7c10 */ /* 0x000fe2000fffe037 */
[----:B------:R-:W-:Y:S01]  /*3f30*/  IMAD.SHL.U32 R47, R47, 0x100, RZ ;  /* 0x000001002f2f7824 */ /* 0x000fe200078e00ff */
[----:B------:R-:W-:-:S02]  /*3f40*/  SHF.L.W.U32.HI R54, R33, 0xe, R32 ;  /* 0x0000000e21367819 */ /* 0x000fc40000010e20 */
[--C-:B------:R-:W-:Y:S01]  /*3f50*/  SHF.L.W.U32.HI R33, R32, 0x19, R32.reuse ;  /* 0x0000001920217819 */ /* 0x100fe20000010e20 */
[----:B------:R-:W-:Y:S01]  /*3f60*/  IMAD.IADD R60, R58, 0x1, R27 ;  /* 0x000000013a3c7824 */ /* 0x000fe200078e021b */
[----:B------:R-:W-:Y:S02]  /*3f70*/  SHF.R.U32.HI R53, RZ, 0x3, R32 ;  /* 0x00000003ff357819 */ /* 0x000fe40000011620 */
[----:B------:R-:W-:Y:S02]  /*3f80*/  LOP3.LUT R46, R46, R47, RZ, 0xfc, !PT ;  /* 0x0000002f2e2e7212 */ /* 0x000fe400078efcff */
[----:B------:R-:W-:Y:S02]  /*3f90*/  PRMT R19, R19, 0x7773, RZ ;  /* 0x0000777313137816 */ /* 0x000fe400000000ff */
[----:B------:R-:W-:Y:S02]  /*3fa0*/  LOP3.LUT R33, R53, R33, R54, 0x96, !PT ;  /* 0x0000002135217212 */ /* 0x000fe400078e9636 */
[----:B------:R-:W-:-:S02]  /*3fb0*/  SHF.L.W.U32.HI R47, R60, 0x1a, R60 ;  /* 0x0000001a3c2f7819 */ /* 0x000fc40000010e3c */
[C-C-:B------:R-:W-:Y:S02]  /*3fc0*/  SHF.L.W.U32.HI R54, R60.reuse, 0x15, R60.reuse ;  /* 0x000000153c367819 */ /* 0x140fe40000010e3c */
[----:B------:R-:W-:Y:S02]  /*3fd0*/  SHF.L.W.U32.HI R53, R60, 0x7, R60 ;  /* 0x000000073c357819 */ /* 0x000fe40000010e3c */
[----:B------:R-:W-:Y:S02]  /*3fe0*/  LOP3.LUT R55, R25, R26, R24, 0xe8, !PT ;  /* 0x0000001a19377212 */ /* 0x000fe400078ee818 */
[----:B------:R-:W-:Y:S02]  /*3ff0*/  LOP3.LUT R19, R46, R19, RZ, 0xfc, !PT ;  /* 0x000000132e137212 */ /* 0x000fe400078efcff */
[----:B------:R-:W-:Y:S02]  /*4000*/  LOP3.LUT R53, R53, R47, R54, 0x96, !PT ;  /* 0x0000002f35357212 */ /* 0x000fe400078e9636 */
[----:B------:R-:W-:-:S02]  /*4010*/  IADD3 R58, PT, PT, R58, R59, R55 ;  /* 0x0000003b3a3a7210 */ /* 0x000fc40007ffe037 */
[----:B------:R-:W-:Y:S02]  /*4020*/  SHF.R.U32.HI R47, RZ, 0xa, R46 ;  /* 0x0000000aff2f7819 */ /* 0x000fe4000001162e */
[C-C-:B------:R-:W-:Y:S02]  /*4030*/  SHF.L.W.U32.HI R63, R46.reuse, 0xf, R19.reuse ;  /* 0x0000000f2e3f7819 */ /* 0x140fe40000010e13 */
[----:B------:R-:W-:Y:S02]  /*4040*/  SHF.L.W.U32.HI R54, R46, 0xd, R19 ;  /* 0x0000000d2e367819 */ /* 0x000fe40000010e13 */
[----:B------:R-:W-:Y:S02]  /*4050*/  LOP3.LUT R55, R21, R60, R20, 0xb8, !PT ;  /* 0x0000003c15377212 */ /* 0x000fe400078eb814 */
[----:B------:R-:W-:Y:S02]  /*4060*/  LOP3.LUT R63, R47, R63, R54, 0x96, !PT ;  /* 0x0000003f2f3f7212 */ /* 0x000fe400078e9636 */
[----:B------:R-:W-:-:S02]  /*4070*/  IADD3 R54, PT, PT, R53, R55, R22 ;  /* 0x0000003735367210 */ /* 0x000fc40007ffe016 */
[C-C-:B------:R-:W-:Y:S02]  /*4080*/  SHF.L.W.U32.HI R47, R58.reuse, 0x1e, R58.reuse ;  /* 0x0000001e3a2f7819 */ /* 0x140fe40000010e3a */
[C-C-:B------:R-:W-:Y:S02]  /*4090*/  SHF.L.W.U32.HI R56, R58.reuse, 0x13, R58.reuse ;  /* 0x000000133a387819 */ /* 0x140fe40000010e3a */
[----:B------:R-:W-:Y:S02]  /*40a0*/  SHF.L.W.U32.HI R53, R58, 0xa, R58 ;  /* 0x0000000a3a357819 */ /* 0x000fe40000010e3a */
[----:B------:R-:W-:Y:S02]  /*40b0*/  IADD3 R59, PT, PT, R49, UR5, R54 ;  /* 0x00000005313b7c10 */ /* 0x000fe4000fffe036 */
[----:B------:R-:W-:Y:S02]  /*40c0*/  LOP3.LUT R56, R53, R47, R56, 0x96, !PT ;  /* 0x0000002f35387212 */ /* 0x000fe400078e9638 */
[----:B------:R-:W-:-:S02]  /*40d0*/  LOP3.LUT R55, R24, R25, R58, 0xe8, !PT ;  /* 0x0000001918377212 */ /* 0x000fc400078ee83a */
[----:B------:R-:W-:Y:S02]  /*40e0*/  SHF.L.W.U32.HI R47, R46, 0xe, R19 ;  /* 0x0000000e2e2f7819 */ /* 0x000fe40000010e13 */
[C---:B------:R-:W-:Y:S01]  /*40f0*/  IADD3 R55, PT, PT, R59.reuse, R56, R55 ;  /* 0x000000383b377210 */ /* 0x040fe20007ffe037 */
[----:B------:R-:W-:Y:S01]  /*4100*/  IMAD.IADD R59, R59, 0x1, R26 ;  /* 0x000000013b3b7824 */ /* 0x000fe200078e021a */
[--C-:B------:R-:W-:Y:S02]  /*4110*/  SHF.L.W.U32.HI R46, R19, 0x19, R19.reuse ;  /* 0x00000019132e7819 */ /* 0x100fe40000010e13 */
[----:B------:R-:W-:Y:S02]  /*4120*/  SHF.R.U32.HI R53, RZ, 0x3, R19 ;  /* 0x00000003ff357819 */ /* 0x000fe40000011613 */
[----:B------:R-:W-:Y:S02]  /*4130*/  SHF.L.W.U32.HI R54, R59, 0x15, R59 ;  /* 0x000000153b367819 */ /* 0x000fe40000010e3b */
[----:B------:R-:W-:-:S02]  /*4140*/  LOP3.LUT R46, R53, R46, R47, 0x96, !PT ;  /* 0x0000002e352e7212 */ /* 0x000fc400078e962f */
[C-C-:B------:R-:W-:Y:S02]  /*4150*/  SHF.L.W.U32.HI R47, R59.reuse, 0x1a, R59.reuse ;  /* 0x0000001a3b2f7819 */ /* 0x140fe40000010e3b */
[----:B------:R-:W-:Y:S02]  /*4160*/  SHF.L.W.U32.HI R53, R59, 0x7, R59 ;  /* 0x000000073b357819 */ /* 0x000fe40000010e3b */
[--C-:B------:R-:W-:Y:S02]  /*4170*/  SHF.L.W.U32.HI R56, R55, 0xa, R55.reuse ;  /* 0x0000000a37387819 */ /* 0x100fe40000010e37 */
[----:B------:R-:W-:Y:S02]  /*4180*/  LOP3.LUT R54, R53, R47, R54, 0x96, !PT ;  /* 0x0000002f35367212 */ /* 0x000fe400078e9636 */
[----:B------:R-:W-:Y:S02]  /*4190*/  LOP3.LUT R47, R20, R59, R60, 0xb8, !PT ;  /* 0x0000003b142f7212 */ /* 0x000fe400078eb83c */
[----:B------:R-:W-:-:S02]  /*41a0*/  SHF.L.W.U32.HI R53, R55, 0x1e, R55 ;  /* 0x0000001e37357819 */ /* 0x000fc40000010e37 */
[----:B------:R-:W-:Y:S02]  /*41b0*/  IADD3 R47, PT, PT, R54, R47, R21 ;  /* 0x0000002f362f7210 */ /* 0x000fe40007ffe015 */
[----:B------:R-:W-:-:S04]  /*41c0*/  SHF.L.W.U32.HI R54, R55, 0x13, R55 ;  /* 0x0000001337367819 */ /* 0x000fc80000010e37 */
[----:B------:R-:W-:Y:S02]  /*41d0*/  LOP3.LUT R53, R56, R53, R54, 0x96, !PT ;  /* 0x0000003538357212 */ /* 0x000fe400078e9636 */
[----:B------:R-:W-:Y:S02]  /*41e0*/  IADD3 R56, PT, PT, R52, UR8, R47 ;  /* 0x0000000834387c10 */ /* 0x000fe4000fffe02f */
[----:B------:R-:W-:-:S04]  /*41f0*/  LOP3.LUT R54, R58, R24, R55, 0xe8, !PT ;  /* 0x000000183a367212 */ /* 0x000fc800078ee837 */
[----:B------:R-:W-:Y:S01]  /*4200*/  IADD3 R54, PT, PT, R56, R53, R54 ;  /* 0x0000003538367210 */ /* 0x000fe20007ffe036 */
[----:B------:R-:W-:-:S03]  /*4210*/  IMAD.IADD R56, R25, 0x1, R56 ;  /* 0x0000000119387824 */ /* 0x000fc600078e0238 */
[----:B------:R-:W-:Y:S02]  /*4220*/  SHF.L.W.U32.HI R66, R54, 0x13, R54 ;  /* 0x0000001336427819 */ /* 0x000fe40000010e36 */
[C-C-:B------:R-:W-:Y:S02]  /*4230*/  SHF.L.W.U32.HI R47, R56.reuse, 0x1a, R56.reuse ;  /* 0x0000001a382f7819 */ /* 0x140fe40000010e38 */
[C-C-:B------:R-:W-:Y:S02]  /*4240*/  SHF.L.W.U32.HI R64, R56.reuse, 0x15, R56.reuse ;  /* 0x0000001538407819 */ /* 0x140fe40000010e38 */
[----:B------:R-:W-:Y:S02]  /*4250*/  SHF.L.W.U32.HI R53, R56, 0x7, R56 ;  /* 0x0000000738357819 */ /* 0x000fe40000010e38 */
[----:B------:R-:W-:Y:S02]  /*4260*/  SHF.L.W.U32.HI R65, R54, 0xa, R54 ;  /* 0x0000000a36417819 */ /* 0x000fe40000010e36 */
[----:B------:R-:W-:-:S02]  /*4270*/  LOP3.LUT R47, R53, R47, R64, 0x96, !PT ;  /* 0x0000002f352f7212 */ /* 0x000fc400078e9640 */
[----:B------:R-:W-:-:S05]  /*4280*/  PRMT R53, R16, 0x7771, RZ ;  /* 0x0000777110357816 */ /* 0x000fca00000000ff */
[----:B------:R-:W-:-:S05]  /*4290*/  IMAD.U32 R53, R53, 0x10000, RZ ;  /* 0x0001000035357824 */ /* 0x000fca00078e00ff */
[----:B------:R-:W-:Y:S02]  /*42a0*/  LOP3.LUT R64, R53, 0xff0000, RZ, 0xc0, !PT ;  /* 0x00ff000035407812 */ /* 0x000fe400078ec0ff */
[----:B------:R-:W-:-:S05]  /*42b0*/  PRMT R53, R16, 0x7770, RZ ;  /* 0x0000777010357816 */ /* 0x000fca00000000ff */
[----:B------:R-:W-:Y:S01]  /*42c0*/  IMAD R64, R53, 0x1000000, R64 ;  /* 0x0100000035407824 */ /* 0x000fe200078e0240 */
[----:B------:R-:W-:-:S05]  /*42d0*/  PRMT R53, R16, 0x7772, RZ ;  /* 0x0000777210357816 */ /* 0x000fca00000000ff */
[----:B------:R-:W-:-:S05]  /*42e0*/  IMAD.SHL.U32 R53, R53, 0x100, RZ ;  /* 0x0000010035357824 */ /* 0x000fca00078e00ff */
[----:B------:R-:W-:Y:S02]  /*42f0*/  LOP3.LUT R64, R64, R53, RZ, 0xfc, !PT ;  /* 0x0000003540407212 */ /* 0x000fe400078efcff */
[----:B------:R-:W-:-:S04]  /*4300*/  LOP3.LUT R53, R60, R56, R59, 0xb8, !PT ;  /* 0x000000383c357212 */ /* 0x000fc800078eb83b */
[----:B------:R-:W-:Y:S02]  /*4310*/  IADD3 R47, PT, PT, R47, R53, R20 ;  /* 0x000000352f2f7210 */ /* 0x000fe40007ffe014 */
[----:B------:R-:W-:-:S04]  /*4320*/  SHF.L.W.U32.HI R53, R54, 0x1e, R54 ;  /* 0x0000001e36357819 */ /* 0x000fc80000010e36 */
[----:B------:R-:W-:Y:S02]  /*4330*/  LOP3.LUT R66, R65, R53, R66, 0x96, !PT ;  /* 0x0000003541427212 */ /* 0x000fe400078e9642 */
[----:B------:R-:W-:Y:S02]  /*4340*/  IADD3 R53, PT, PT, R48, UR9, R47 ;  /* 0x0000000930357c10 */ /* 0x000fe4000fffe02f */
[----:B------:R-:W-:-:S04]  /*4350*/  LOP3.LUT R47, R55, R58, R54, 0xe8, !PT ;  /* 0x0000003a372f7212 */ /* 0x000fc800078ee836 */
[----:B------:R-:W-:Y:S01]  /*4360*/  IADD3 R47, PT, PT, R53, R66, R47 ;  /* 0x00000042352f7210 */ /* 0x000fe20007ffe02f */
[----:B------:R-:W-:-:S05]  /*4370*/  IMAD.IADD R53, R24, 0x1, R53 ;  /* 0x0000000118357824 */ /* 0x000fca00078e0235 */
[C-C-:B------:R-:W-:Y:S02]  /*4380*/  SHF.L.W.U32.HI R65, R53.reuse, 0x1a, R53.reuse ;  /* 0x0000001a35417819 */ /* 0x140fe40000010e35 */
[C-C-:B------:R-:W-:Y:S02]  /*4390*/  SHF.L.W.U32.HI R66, R53.reuse, 0x15, R53.reuse ;  /* 0x0000001535427819 */ /* 0x140fe40000010e35 */
[----:B------:R-:W-:-:S04]  /*43a0*/  SHF.L.W.U32.HI R67, R53, 0x7, R53 ;  /* 0x0000000735437819 */ /* 0x000fc80000010e35 */
[----:B------:R-:W-:Y:S02]  /*43b0*/  LOP3.LUT R65, R67, R65, R66, 0x96, !PT ;  /* 0x0000004143417212 */ /* 0x000fe400078e9642 */
[----:B------:R-:W-:-:S04]  /*43c0*/  LOP3.LUT R66, R59, R53, R56, 0xb8, !PT ;  /* 0x000000353b427212 */ /* 0x000fc800078eb838 */
[----:B------:R-:W-:Y:S02]  /*43d0*/  IADD3 R60, PT, PT, R65, R66, R60 ;  /* 0x00000042413c7210 */ /* 0x000fe40007ffe03c */
[----:B------:R-:W-:Y:S02]  /*43e0*/  IADD3 R65, PT, PT, R62, R61, R13 ;  /* 0x0000003d3e417210 */ /* 0x000fe40007ffe00d */
[----:B------:R-:W-:Y:S02]  /*43f0*/  PRMT R61, R16, 0x7773, RZ ;  /* 0x00007773103d7816 */ /* 0x000fe400000000ff */
[----:B------:R-:W-:Y:S01]  /*4400*/  IADD3 R62, PT, PT, R49, R63, R14 ;  /* 0x0000003f313e7210 */ /* 0x000fe20007ffe00e */
[----:B------:R-:W-:Y:S01]  /*4410*/  IMAD.IADD R16, R50, 0x1, R65 ;  /* 0x0000000132107824 */ /* 0x000fe200078e0241 */
[----:B------:R-:W-:-:S03]  /*4420*/  LOP3.LUT R49, R64, R61, RZ, 0xfc, !PT ;  /* 0x0000003d40317212 */ /* 0x000fc600078efcff */
[----:B------:R-:W-:Y:S01]  /*4430*/  IMAD.IADD R51, R51, 0x1, R62 ;  /* 0x0000000133337824 */ /* 0x000fe200078e023e */
[--C-:B------:R-:W-:Y:S02]  /*4440*/  SHF.L.W.U32.HI R61, R64, 0xe, R49.reuse ;  /* 0x0000000e403d7819 */ /* 0x100fe40000010e31 */
[--C-:B------:R-:W-:Y:S02]  /*4450*/  SHF.L.W.U32.HI R50, R49, 0x19, R49.reuse ;  /* 0x0000001931327819 */ /* 0x100fe40000010e31 */
[----:B------:R-:W-:Y:S02]  /*4460*/  SHF.R.U32.HI R63, RZ, 0x3, R49 ;  /* 0x00000003ff3f7819 */ /* 0x000fe40000011631 */
[C-C-:B------:R-:W-:Y:S02]  /*4470*/  SHF.L.W.U32.HI R62, R16.reuse, 0xd, R16.reuse ;  /* 0x0000000d103e7819 */ /* 0x140fe40000010e10 */
[----:B------:R-:W-:Y:S02]  /*4480*/  LOP3.LUT R50, R63, R50, R61, 0x96, !PT ;  /* 0x000000323f327212 */ /* 0x000fe400078e963d */
[----:B------:R-:W-:-:S02]  /*4490*/  SHF.L.W.U32.HI R63, R16, 0xf, R16 ;  /* 0x0000000f103f7819 */ /* 0x000fc40000010e10 */
[----:B------:R-:W-:Y:S02]  /*44a0*/  SHF.R.U32.HI R61, RZ, 0xa, R16 ;  /* 0x0000000aff3d7819 */ /* 0x000fe40000011610 */
[--C-:B------:R-:W-:Y:S02]  /*44b0*/  SHF.R.U32.HI R64, RZ, 0xa, R51.reuse ;  /* 0x0000000aff407819 */ /* 0x100fe40000011633 */
[----:B------:R-:W-:Y:S02]  /*44c0*/  LOP3.LUT R63, R61, R63, R62, 0x96, !PT ;  /* 0x0000003f3d3f7212 */ /* 0x000fe400078e963e */
[C-C-:B------:R-:W-:Y:S02]  /*44d0*/  SHF.L.W.U32.HI R62, R51.reuse, 0xf, R51.reuse ;  /* 0x0000000f333e7819 */ /* 0x140fe40000010e33 */
[----:B------:R-:W-:-:S04]  /*44e0*/  SHF.L.W.U32.HI R61, R51, 0xd, R51 ;  /* 0x0000000d333d7819 */ /* 0x000fc80000010e33 */
[----:B------:R-:W-:Y:S02]  /*44f0*/  LOP3.LUT R62, R64, R62, R61, 0x96, !PT ;  /* 0x0000003e403e7212 */ /* 0x000fe400078e963d */
[----:B------:R-:W-:Y:S02]  /*4500*/  PRMT R61, R28, 0x7771, RZ ;  /* 0x000077711c3d7816 */ /* 0x000fe400000000ff */
[----:B------:R-:W-:-:S03]  /*4510*/  IADD3 R62, PT, PT, R48, R62, R49 ;  /* 0x0000003e303e7210 */ /* 0x000fc60007ffe031 */
[----:B------:R-:W-:-:S05]  /*4520*/  IMAD.U32 R61, R61, 0x10000, RZ ;  /* 0x000100003d3d7824 */ /* 0x000fca00078e00ff */
[----:B------:R-:W-:Y:S02]  /*4530*/  LOP3.LUT R64, R61, 0xff0000, RZ, 0xc0, !PT ;  /* 0x00ff00003d407812 */ /* 0x000fe400078ec0ff */
[----:B------:R-:W-:-:S05]  /*4540*/  PRMT R61, R28, 0x7770, RZ ;  /* 0x000077701c3d7816 */ /* 0x000fca00000000ff */
[----:B------:R-:W-:Y:S01]  /*4550*/  IMAD R64, R61, 0x1000000, R64 ;  /* 0x010000003d407824 */ /* 0x000fe200078e0240 */
[----:B------:R-:W-:-:S05]  /*4560*/  PRMT R61, R28, 0x7772, RZ ;  /* 0x000077721c3d7816 */ /* 0x000fca00000000ff */
[----:B------:R-:W-:-:S05]  /*4570*/  IMAD.SHL.U32 R61, R61, 0x100, RZ ;  /* 0x000001003d3d7824 */ /* 0x000fca00078e00ff */
[----:B------:R-:W-:Y:S02]  /*4580*/  LOP3.LUT R64, R64, R61, RZ, 0xfc, !PT ;  /* 0x0000003d40407212 */ /* 0x000fe400078efcff */
[----:B------:R-:W-:Y:S02]  /*4590*/  PRMT R61, R28, 0x7773, RZ ;  /* 0x000077731c3d7816 */ /* 0x000fe400000000ff */
[----:B------:R-:W-:Y:S02]  /*45a0*/  IADD3 R28, PT, PT, R52, R63, R15 ;  /* 0x0000003f341c7210 */ /* 0x000fe40007ffe00f */
[----:B------:R-:W-:-:S03]  /*45b0*/  LOP3.LUT R61, R64, R61, RZ, 0xfc, !PT ;  /* 0x0000003d403d7212 */ /* 0x000fc600078efcff */
[----:B------:R-:W-:Y:S01]  /*45c0*/  IMAD.IADD R28, R57, 0x1, R28 ;  /* 0x00000001391c7824 */ /* 0x000fe200078e021c */
[--C-:B------:R-:W-:Y:S02]  /*45d0*/  SHF.L.W.U32.HI R64, R64, 0xe, R61.reuse ;  /* 0x0000000e40407819 */ /* 0x100fe40000010e3d */
[--C-:B------:R-:W-:Y:S02]  /*45e0*/  SHF.L.W.U32.HI R63, R61, 0x19, R61.reuse ;  /* 0x000000193d3f7819 */ /* 0x100fe40000010e3d */
[----:B------:R-:W-:Y:S02]  /*45f0*/  SHF.R.U32.HI R52, RZ, 0x3, R61 ;  /* 0x00000003ff347819 */ /* 0x000fe4000001163d */
[----:B------:R-:W-:Y:S02]  /*4600*/  SHF.L.W.U32.HI R48, R28, 0xf, R28 ;  /* 0x0000000f1c307819 */ /* 0x000fe40000010e1c */
[----:B------:R-:W-:Y:S02]  /*4610*/  LOP3.LUT R63, R52, R63, R64, 0x96, !PT ;  /* 0x0000003f343f7212 */ /* 0x000fe400078e9640 */
[----:B------:R-:W-:-:S05]  /*4620*/  PRMT R52, R17, 0x7771, RZ ;  /* 0x0000777111347816 */ /* 0x000fca00000000ff */
[----:B------:R-:W-:-:S05]  /*4630*/  IMAD.U32 R52, R52, 0x10000, RZ ;  /* 0x0001000034347824 */ /* 0x000fca00078e00ff */
[----:B------:R-:W-:Y:S02]  /*4640*/  LOP3.LUT R65, R52, 0xff0000, RZ, 0xc0, !PT ;  /* 0x00ff000034417812 */ /* 0x000fe400078ec0ff */
[----:B------:R-:W-:-:S05]  /*4650*/  PRMT R52, R17, 0x7770, RZ ;  /* 0x0000777011347816 */ /* 0x000fca00000000ff */
[----:B------:R-:W-:Y:S01]  /*4660*/  IMAD R65, R52, 0x1000000, R65 ;  /* 0x0100000034417824 */ /* 0x000fe200078e0241 */
[C---:B------:R-:W-:Y:S02]  /*4670*/  PRMT R52, R17.reuse, 0x7772, RZ ;  /* 0x0000777211347816 */ /* 0x040fe400000000ff */
[----:B------:R-:W-:-:S03]  /*4680*/  PRMT R17, R17, 0x7773, RZ ;  /* 0x0000777311117816 */ /* 0x000fc600000000ff */
[----:B------:R-:W-:-:S05]  /*4690*/  IMAD.SHL.U32 R52, R52, 0x100, RZ ;  /* 0x0000010034347824 */ /* 0x000fca00078e00ff */
[----:B------:R-:W-:-:S04]  /*46a0*/  LOP3.LUT R52, R65, R52, RZ, 0xfc, !PT ;  /* 0x0000003441347212 */ /* 0x000fc800078efcff */
[----:B------:R-:W-:-:S04]  /*46b0*/  LOP3.LUT R17, R52, R17, RZ, 0xfc, !PT ;  /* 0x0000001134117212 */ /* 0x000fc800078efcff */
[--C-:B------:R-:W-:Y:S02]  /*46c0*/  SHF.L.W.U32.HI R57, R52, 0xe, R17.reuse ;  /* 0x0000000e34397819 */ /* 0x100fe40000010e11 */
[--C-:B------:R-:W-:Y:S02]  /*46d0*/  SHF.L.W.U32.HI R52, R17, 0x19, R17.reuse ;  /* 0x0000001911347819 */ /* 0x100fe40000010e11 */
[----:B------:R-:W-:-:S04]  /*46e0*/  SHF.R.U32.HI R64, RZ, 0x3, R17 ;  /* 0x00000003ff407819 */ /* 0x000fc80000011611 */
[----:B------:R-:W-:Y:S02]  /*46f0*/  LOP3.LUT R52, R64, R52, R57, 0x96, !PT ;  /* 0x0000003440347212 */ /* 0x000fe400078e9639 */
[--C-:B------:R-:W-:Y:S02]  /*4700*/  SHF.L.W.U32.HI R57, R28, 0xd, R28.reuse ;  /* 0x0000000d1c397819 */ /* 0x100fe40000010e1c */
[----:B------:R-:W-:-:S04]  /*4710*/  SHF.R.U32.HI R64, RZ, 0xa, R28 ;  /* 0x0000000aff407819 */ /* 0x000fc8000001161c */
[----:B------:R-:W-:Y:S01]  /*4720*/  LOP3.LUT R48, R64, R48, R57, 0x96, !PT ;  /* 0x0000003040307212 */ /* 0x000fe200078e9639 */
[----:B------:R-:W-:Y:S01]  /*4730*/  IMAD.IADD R57, R63, 0x1, R62 ;  /* 0x000000013f397824 */ /* 0x000fe200078e023e */
[C-C-:B------:R-:W-:Y:S02]  /*4740*/  SHF.L.W.U32.HI R62, R47.reuse, 0x1e, R47.reuse ;  /* 0x0000001e2f3e7819 */ /* 0x140fe40000010e2f */
[C-C-:B------:R-:W-:Y:S02]  /*4750*/  SHF.L.W.U32.HI R63, R47.reuse, 0x13, R47.reuse ;  /* 0x000000132f3f7819 */ /* 0x140fe40000010e2f */
[----:B------:R-:W-:-:S04]  /*4760*/  SHF.L.W.U32.HI R64, R47, 0xa, R47 ;  /* 0x0000000a2f407819 */ /* 0x000fc80000010e2f */
[----:B------:R-:W-:Y:S02]  /*4770*/  LOP3.LUT R62, R64, R62, R63, 0x96, !PT ;  /* 0x0000003e403e7212 */ /* 0x000fe400078e963f */
[----:B------:R-:W-:-:S05]  /*4780*/  IADD3 R63, PT, PT, R61, UR10, R60 ;  /* 0x0000000a3d3f7c10 */ /* 0x000fca000fffe03c */
[----:B------:R-:W-:Y:S01]  /*4790*/  IMAD.IADD R60, R58, 0x1, R63 ;  /* 0x000000013a3c7824 */ /* 0x000fe200078e023f */
[----:B------:R-:W-:-:S04]  /*47a0*/  LOP3.LUT R58, R54, R55, R47, 0xe8, !PT ;  /* 0x00000037363a7212 */ /* 0x000fc800078ee82f */
[----:B------:R-:W-:Y:S02]  /*47b0*/  IADD3 R58, PT, PT, R63, R62, R58 ;  /* 0x0000003e3f3a7210 */ /* 0x000fe40007ffe03a */
[C-C-:B------:R-:W-:Y:S02]  /*47c0*/  SHF.L.W.U32.HI R62, R60.reuse, 0x1a, R60.reuse ;  /* 0x0000001a3c3e7819 */ /* 0x140fe40000010e3c */
[C-C-:B------:R-:W-:Y:S02]  /*47d0*/  SHF.L.W.U32.HI R63, R60.reuse, 0x15, R60.reuse ;  /* 0x000000153c3f7819 */ /* 0x140fe40000010e3c */
[----:B------:R-:W-:-:S04]  /*47e0*/  SHF.L.W.U32.HI R64, R60, 0x7, R60 ;  /* 0x000000073c407819 */ /* 0x000fc80000010e3c */
[----:B------:R-:W-:Y:S02]  /*47f0*/  LOP3.LUT R62, R64, R62, R63, 0x96, !PT ;  /* 0x0000003e403e7212 */ /* 0x000fe400078e963f */
[----:B------:R-:W-:-:S04]  /*4800*/  LOP3.LUT R63, R56, R60, R53, 0xb8, !PT ;  /* 0x0000003c383f7212 */ /* 0x000fc800078eb835 */
[----:B------:R-:W-:Y:S02]  /*4810*/  IADD3 R59, PT, PT, R62, R63, R59 ;  /* 0x0000003f3e3b7210 */ /* 0x000fe40007ffe03b */
        /* <DEDUP_REMOVED lines=14> */
[----:B------:R-:W-:Y:S02]  /*4900*/  IADD3 R63, PT, PT, R61, R48, R17 ;  /* 0x000000303d3f7210 */ /* 0x000fe40007ffe011 */
[C-C-:B------:R-:W-:Y:S02]  /*4910*/  SHF.L.W.U32.HI R61, R57.reuse, 0xf, R57.reuse ;  /* 0x0000000f393d7819 */ /* 0x140fe40000010e39 */
        /* <DEDUP_REMOVED lines=26> */
[----:B------:R-:W-:-:S04]  /*4ac0*/  PRMT R56, R30, 0x7773, RZ ;  /* 0x000077731e387816 */ /* 0x000fc800000000ff */
[----:B------:R-:W-:-:S04]  /*4ad0*/  LOP3.LUT R56, R63, R56, RZ, 0xfc, !PT ;  /* 0x000000383f387212 */ /* 0x000fc800078efcff */
[--C-:B------:R-:W-:Y:S02]  /*4ae0*/  SHF.L.W.U32.HI R63, R63, 0xe, R56.reuse ;  /* 0x0000000e3f3f7819 */ /* 0x100fe40000010e38 */
[--C-:B------:R-:W-:Y:S02]  /*4af0*/  SHF.L.W.U32.HI R30, R56, 0x19, R56.reuse ;  /* 0x00000019381e7819 */ /* 0x100fe40000010e38 */
[----:B------:R-:W-:-:S04]  /*4b00*/  SHF.R.U32.HI R64, RZ, 0x3, R56 ;  /* 0x00000003ff407819 */ /* 0x000fc80000011638 */
[----:B------:R-:W-:Y:S02]  /*4b10*/  LOP3.LUT R30, R64, R30, R63, 0x96, !PT ;  /* 0x0000001e401e7212 */ /* 0x000fe400078e963f */
[----:B------:R-:W-:Y:S02]  /*4b20*/  IADD3 R63, PT, PT, R29, R61, R32 ;  /* 0x0000003d1d3f7210 */ /* 0x000fe40007ffe020 */
[C-C-:B------:R-:W-:Y:S02]  /*4b30*/  SHF.L.W.U32.HI R29, R48.reuse, 0xf, R48.reuse ;  /* 0x0000000f301d7819 */ /* 0x140fe40000010e30 */
[--C-:B------:R-:W-:Y:S01]  /*4b40*/  SHF.L.W.U32.HI R64, R48, 0xd, R48.reuse ;  /* 0x0000000d30407819 */ /* 0x100fe20000010e30 */
[----:B------:R-:W-:Y:S01]  /*4b50*/  IMAD.IADD R30, R30, 0x1, R63 ;  /* 0x000000011e1e7824 */ /* 0x000fe200078e023f */
[----:B------:R-:W-:-:S04]  /*4b60*/  SHF.R.U32.HI R61, RZ, 0xa, R48 ;  /* 0x0000000aff3d7819 */ /* 0x000fc80000011630 */
[----:B------:R-:W-:Y:S02]  /*4b70*/  LOP3.LUT R29, R61, R29, R64, 0x96, !PT ;  /* 0x0000001d3d1d7212 */ /* 0x000fe400078e9640 */
[----:B------:R-:W-:-:S05]  /*4b80*/  IADD3 R61, PT, PT, R56, UR12, R59 ;  /* 0x0000000c383d7c10 */ /* 0x000fca000fffe03b */
[----:B------:R-:W-:-:S05]  /*4b90*/  IMAD.IADD R59, R54, 0x1, R61 ;  /* 0x00000001363b7824 */ /* 0x000fca00078e023d */
        /* <DEDUP_REMOVED lines=17> */
[C-C-:B------:R-:W-:Y:S02]  /*4cb0*/  SHF.L.W.U32.HI R54, R31.reuse, 0x19, R31.reuse ;  /* 0x000000191f367819 */ /* 0x140fe40000010e1f */
[----:B------:R-:W-:Y:S02]  /*4cc0*/  SHF.R.U32.HI R64, RZ, 0x3, R31 ;  /* 0x00000003ff407819 */ /* 0x000fe4000001161f */
[----:B------:R-:W-:Y:S02]  /*4cd0*/  IADD3 R66, PT, PT, R31, UR13, R53 ;  /* 0x0000000d1f427c10 */ /* 0x000fe4000fffe035 */
[----:B------:R-:W-:Y:S02]  /*4ce0*/  LOP3.LUT R54, R64, R54, R63, 0x96, !PT ;  /* 0x0000003640367212 */ /* 0x000fe400078e963f */
[----:B------:R-:W-:-:S02]  /*4cf0*/  IADD3 R63, PT, PT, R56, R29, R19 ;  /* 0x0000001d383f7210 */ /* 0x000fc40007ffe013 */
[----:B------:R-:W-:Y:S02]  /*4d00*/  PRMT R29, R12, 0x7771, RZ ;  /* 0x000077710c1d7816 */ /* 0x000fe400000000ff */
[----:B------:R-:W-:Y:S01]  /*4d10*/  SHF.R.U32.HI R64, RZ, 0xa, R30 ;  /* 0x0000000aff407819 */ /* 0x000fe2000001161e */
[----:B------:R-:W-:Y:S02]  /*4d20*/  IMAD.IADD R54, R54, 0x1, R63 ;  /* 0x0000000136367824 */ /* 0x000fe400078e023f */
[----:B------:R-:W-:-:S03]  /*4d30*/  IMAD.U32 R29, R29, 0x10000, RZ ;  /* 0x000100001d1d7824 */ /* 0x000fc600078e00ff */
[----:B------:R-:W-:Y:S02]  /*4d40*/  SHF.R.U32.HI R53, RZ, 0xa, R54 ;  /* 0x0000000aff357819 */ /* 0x000fe40000011636 */
[----:B------:R-:W-:Y:S02]  /*4d50*/  LOP3.LUT R56, R29, 0xff0000, RZ, 0xc0, !PT ;  /* 0x00ff00001d387812 */ /* 0x000fe400078ec0ff */
[----:B------:R-:W-:-:S05]  /*4d60*/  PRMT R29, R12, 0x7770, RZ ;  /* 0x000077700c1d7816 */ /* 0x000fca00000000ff */
[----:B------:R-:W-:Y:S01]  /*4d70*/  IMAD R63, R29, 0x1000000, R56 ;  /* 0x010000001d3f7824 */ /* 0x000fe200078e0238 */
[C-C-:B------:R-:W-:Y:S02]  /*4d80*/  SHF.L.W.U32.HI R29, R30.reuse, 0xf, R30.reuse ;  /* 0x0000000f1e1d7819 */ /* 0x140fe40000010e1e */
[----:B------:R-:W-:-:S04]  /*4d90*/  SHF.L.W.U32.HI R56, R30, 0xd, R30 ;  /* 0x0000000d1e387819 */ /* 0x000fc80000010e1e */
[----:B------:R-:W-:Y:S02]  /*4da0*/  LOP3.LUT R29, R64, R29, R56, 0x96, !PT ;  /* 0x0000001d401d7212 */ /* 0x000fe400078e9638 */
[C---:B------:R-:W-:Y:S02]  /*4db0*/  PRMT R56, R12.reuse, 0x7772, RZ ;  /* 0x000077720c387816 */ /* 0x040fe400000000ff */
[----:B------:R-:W-:Y:S02]  /*4dc0*/  PRMT R64, R12, 0x7773, RZ ;  /* 0x000077730c407816 */ /* 0x000fe400000000ff */
[----:B------:R-:W-:Y:S01]  /*4dd0*/  IADD3 R29, PT, PT, R31, R29, R16 ;  /* 0x0000001d1f1d7210 */ /* 0x000fe20007ffe010 */
[----:B------:R-:W-:Y:S01]  /*4de0*/  IMAD.SHL.U32 R56, R56, 0x100, RZ ;  /* 0x0000010038387824 */ /* 0x000fe200078e00ff */
[----:B------:R-:W-:-:S04]  /*4df0*/  SHF.L.W.U32.HI R31, R54, 0xf, R54 ;  /* 0x0000000f361f7819 */ /* 0x000fc80000010e36 */
[----:B------:R-:W-:-:S04]  /*4e00*/  LOP3.LUT R63, R63, R56, RZ, 0xfc, !PT ;  /* 0x000000383f3f7212 */ /* 0x000fc800078efcff */
[----:B------:R-:W-:-:S04]  /*4e10*/  LOP3.LUT R64, R63, R64, RZ, 0xfc, !PT ;  /* 0x000000403f407212 */ /* 0x000fc800078efcff */
[--C-:B------:R-:W-:Y:S02]  /*4e20*/  SHF.L.W.U32.HI R63, R63, 0xe, R64.reuse ;  /* 0x0000000e3f3f7819 */ /* 0x100fe40000010e40 */
[--C-:B------:R-:W-:Y:S02]  /*4e30*/  SHF.L.W.U32.HI R12, R64, 0x19, R64.reuse ;  /* 0x00000019400c7819 */ /* 0x100fe40000010e40 */
[----:B------:R-:W-:-:S04]  /*4e40*/  SHF.R.U32.HI R56, RZ, 0x3, R64 ;  /* 0x00000003ff387819 */ /* 0x000fc80000011640 */
[----:B------:R-:W-:Y:S02]  /*4e50*/  LOP3.LUT R12, R56, R12, R63, 0x96, !PT ;  /* 0x0000000c380c7212 */ /* 0x000fe400078e963f */
[----:B------:R-:W-:-:S03]  /*4e60*/  SHF.L.W.U32.HI R56, R54, 0xd, R54 ;  /* 0x0000000d36387819 */ /* 0x000fc60000010e36 */
[----:B------:R-:W-:Y:S01]  /*4e70*/  IMAD.IADD R29, R12, 0x1, R29 ;  /* 0x000000010c1d7824 */ /* 0x000fe200078e021d */
[----:B------:R-:W-:-:S04]  /*4e80*/  LOP3.LUT R31, R53, R31, R56, 0x96, !PT ;  /* 0x0000001f351f7212 */ /* 0x000fc800078e9638 */
[----:B------:R-:W-:-:S05]  /*4e90*/  IADD3 R56, PT, PT, R64, R31, R51 ;  /* 0x0000001f40387210 */ /* 0x000fca0007ffe033 */
[----:B------:R-:W-:Y:S02]  /*4ea0*/  IMAD.IADD R12, R35, 0x1, R56 ;  /* 0x00000001230c7824 */ /* 0x000fe400078e0238 */
[----:B------:R-:W-:Y:S01]  /*4eb0*/  IMAD.IADD R56, R47, 0x1, R66 ;  /* 0x000000012f387824 */ /* 0x000fe200078e0242 */
[----:B------:R-:W-:Y:S02]  /*4ec0*/  LOP3.LUT R47, R58, R47, R55, 0xe8, !PT ;  /* 0x0000002f3a2f7212 */ /* 0x000fe400078ee837 */
[----:B------:R-:W-:Y:S02]  /*4ed0*/  SHF.R.U32.HI R63, RZ, 0xa, R12 ;  /* 0x0000000aff3f7819 */ /* 0x000fe4000001160c */
[C-C-:B------:R-:W-:Y:S02]  /*4ee0*/  SHF.L.W.U32.HI R31, R56.reuse, 0x1a, R56.reuse ;  /* 0x0000001a381f7819 */ /* 0x140fe40000010e38 */
[C-C-:B------:R-:W-:Y:S02]  /*4ef0*/  SHF.L.W.U32.HI R68, R56.reuse, 0x15, R56.reuse ;  /* 0x0000001538447819 */ /* 0x140fe40000010e38 */
[----:B------:R-:W-:-:S04]  /*4f00*/  SHF.L.W.U32.HI R35, R56, 0x7, R56 ;  /* 0x0000000738237819 */ /* 0x000fc80000010e38 */
[----:B------:R-:W-:Y:S02]  /*4f10*/  LOP3.LUT R31, R35, R31, R68, 0x96, !PT ;  /* 0x0000001f231f7212 */ /* 0x000fe400078e9644 */
[----:B------:R-:W-:-:S04]  /*4f20*/  LOP3.LUT R35, R62, R56, R59, 0xb8, !PT ;  /* 0x000000383e237212 */ /* 0x000fc800078eb83b */
[----:B------:R-:W-:Y:S02]  /*4f30*/  IADD3 R53, PT, PT, R31, R35, R60 ;  /* 0x000000231f357210 */ /* 0x000fe40007ffe03c */
[C-C-:B------:R-:W-:Y:S02]  /*4f40*/  SHF.L.W.U32.HI R31, R55.reuse, 0x1e, R55.reuse ;  /* 0x0000001e371f7819 */ /* 0x140fe40000010e37 */
[C-C-:B------:R-:W-:Y:S02]  /*4f50*/  SHF.L.W.U32.HI R60, R55.reuse, 0x13, R55.reuse ;  /* 0x00000013373c7819 */ /* 0x140fe40000010e37 */
[----:B------:R-:W-:Y:S02]  /*4f60*/  SHF.L.W.U32.HI R35, R55, 0xa, R55 ;  /* 0x0000000a37237819 */ /* 0x000fe40000010e37 */
[----:B------:R-:W-:Y:S02]  /*4f70*/  IADD3 R53, PT, PT, R64, UR14, R53 ;  /* 0x0000000e40357c10 */ /* 0x000fe4000fffe035 */
[----:B------:R-:W-:-:S02]  /*4f80*/  LOP3.LUT R60, R35, R31, R60, 0x96, !PT ;  /* 0x0000001f233c7212 */ /* 0x000fc400078e963c */
[----:B------:R-:W-:Y:S01]  /*4f90*/  SHF.L.W.U32.HI R64, R29, 0xd, R29 ;  /* 0x0000000d1d407819 */ /* 0x000fe20000010e1d */
[----:B------:R-:W-:Y:S01]  /*4fa0*/  IMAD.IADD R35, R58, 0x1, R53 ;  /* 0x000000013a237824 */ /* 0x000fe200078e0235 */
[----:B------:R-:W-:Y:S02]  /*4fb0*/  IADD3 R60, PT, PT, R61, R60, R47 ;  /* 0x0000003c3d3c7210 */ /* 0x000fe40007ffe02f */
[--C-:B------:R-:W-:Y:S02]  /*4fc0*/  SHF.L.W.U32.HI R61, R29, 0xf, R29.reuse ;  /* 0x0000000f1d3d7819 */ /* 0x100fe40000010e1d */
[----:B------:R-:W-:Y:S02]  /*4fd0*/  SHF.R.U32.HI R31, RZ, 0xa, R29 ;  /* 0x0000000aff1f7819 */ /* 0x000fe4000001161d */
[----:B------:R-:W-:Y:S02]  /*4fe0*/  SHF.L.W.U32.HI R47, R35, 0x7, R35 ;  /* 0x00000007232f7819 */ /* 0x000fe40000010e23 */
[----:B------:R-:W-:-:S02]  /*4ff0*/  LOP3.LUT R61, R31, R61, R64, 0x96, !PT ;  /* 0x0000003d1f3d7212 */ /* 0x000fc400078e9640 */
[C-C-:B------:R-:W-:Y:S02]  /*5000*/  SHF.L.W.U32.HI R31, R35.reuse, 0x1a, R35.reuse ;  /* 0x0000001a231f7819 */ /* 0x140fe40000010e23 */
[----:B------:R-:W-:Y:S02]  /*5010*/  SHF.L.W.U32.HI R64, R35, 0x15, R35 ;  /* 0x0000001523407819 */ /* 0x000fe40000010e23 */
[----:B------:R-:W-:Y:S02]  /*5020*/  LOP3.LUT R58, R55, R58, R60, 0xe8, !PT ;  /* 0x0000003a373a7212 */ /* 0x000fe400078ee83c */
[----:B------:R-:W-:Y:S02]  /*5030*/  LOP3.LUT R31, R47, R31, R64, 0x96, !PT ;  /* 0x0000001f2f1f7212 */ /* 0x000fe400078e9640 */
[----:B------:R-:W-:Y:S02]  /*5040*/  LOP3.LUT R47, R59, R35, R56, 0xb8, !PT ;  /* 0x000000233b2f7212 */ /* 0x000fe400078eb838 */
[----:B------:R-:W-:-:S02]  /*5050*/  SHF.L.W.U32.HI R64, R60, 0x13, R60 ;  /* 0x000000133c407819 */ /* 0x000fc40000010e3c */
[----:B------:R-:W-:Y:S02]  /*5060*/  IADD3 R62, PT, PT, R31, R47, R62 ;  /* 0x0000002f1f3e7210 */ /* 0x000fe40007ffe03e */
[C-C-:B------:R-:W-:Y:S02]  /*5070*/  SHF.L.W.U32.HI R31, R60.reuse, 0x1e, R60.reuse ;  /* 0x0000001e3c1f7819 */ /* 0x140fe40000010e3c */
[----:B------:R-:W-:Y:S02]  /*5080*/  SHF.L.W.U32.HI R47, R60, 0xa, R60 ;  /* 0x0000000a3c2f7819 */ /* 0x000fe40000010e3c */
[----:B------:R-:W-:Y:S02]  /*5090*/  IADD3 R62, PT, PT, R13, UR15, R62 ;  /* 0x0000000f0d3e7c10 */ /* 0x000fe4000fffe03e */
[----:B------:R-:W-:Y:S02]  /*50a0*/  LOP3.LUT R47, R47, R31, R64, 0x96, !PT ;  /* 0x0000001f2f2f7212 */ /* 0x000fe400078e9640 */
[----:B------:R-:W-:-:S02]  /*50b0*/  SHF.L.W.U32.HI R31, R12, 0xf, R12 ;  /* 0x0000000f0c1f7819 */ /* 0x000fc40000010e0c */
[----:B------:R-:W-:Y:S02]  /*50c0*/  IADD3 R47, PT, PT, R66, R47, R58 ;  /* 0x0000002f422f7210 */ /* 0x000fe40007ffe03a */
[----:B------:R-:W-:Y:S02]  /*50d0*/  SHF.L.W.U32.HI R58, R12, 0xd, R12 ;  /* 0x0000000d0c3a7819 */ /* 0x000fe40000010e0c */
[----:B------:R-:W-:Y:S02]  /*50e0*/  IADD3 R13, PT, PT, R13, R61, R28 ;  /* 0x0000003d0d0d7210 */ /* 0x000fe40007ffe01c */
[----:B------:R-:W-:Y:S01]  /*50f0*/  LOP3.LUT R31, R63, R31, R58, 0x96, !PT ;  /* 0x0000001f3f1f7212 */ /* 0x000fe200078e963a */
[----:B------:R-:W-:Y:S01]  /*5100*/  IMAD.IADD R58, R55, 0x1, R62 ;  /* 0x00000001373a7824 */ /* 0x000fe200078e023e */
[----:B------:R-:W-:Y:S01]  /*5110*/  LOP3.LUT R55, R60, R55, R47, 0xe8, !PT ;  /* 0x000000373c377212 */ /* 0x000fe200078ee82f */
[----:B------:R-:W-:Y:S01]  /*5120*/  IMAD.IADD R13, R34, 0x1, R13 ;  /* 0x00000001220d7824 */ /* 0x000fe200078e020d */
[----:B------:R-:W-:-:S02]  /*5130*/  IADD3 R31, PT, PT, R14, R31, R57 ;  /* 0x0000001f0e1f7210 */ /* 0x000fc40007ffe039 */
[C-C-:B------:R-:W-:Y:S02]  /*5140*/  SHF.L.W.U32.HI R61, R58.reuse, 0x1a, R58.reuse ;  /* 0x0000001a3a3d7819 */ /* 0x140fe40000010e3a */
[--C-:B------:R-:W-:Y:S01]  /*5150*/  SHF.L.W.U32.HI R64, R58, 0x15, R58.reuse ;  /* 0x000000153a407819 */ /* 0x100fe20000010e3a */
[----:B------:R-:W-:Y:S01]  /*5160*/  IMAD.IADD R18, R18, 0x1, R31 ;  /* 0x0000000112127824 */ /* 0x000fe200078e021f */
[----:B------:R-:W-:-:S04]  /*5170*/  SHF.L.W.U32.HI R63, R58, 0x7, R58 ;  /* 0x000000073a3f7819 */ /* 0x000fc80000010e3a */
[----:B------:R-:W-:Y:S02]  /*5180*/  LOP3.LUT R64, R63, R61, R64, 0x96, !PT ;  /* 0x0000003d3f407212 */ /* 0x000fe400078e9640 */
[----:B------:R-:W-:-:S04]  /*5190*/  LOP3.LUT R61, R56, R58, R35, 0xb8, !PT ;  /* 0x0000003a383d7212 */ /* 0x000fc800078eb823 */
[----:B------:R-:W-:Y:S02]  /*51a0*/  IADD3 R63, PT, PT, R64, R61, R59 ;  /* 0x0000003d403f7210 */ /* 0x000fe40007ffe03b */
[C-C-:B------:R-:W-:Y:S02]  /*51b0*/  SHF.L.W.U32.HI R59, R47.reuse, 0x1e, R47.reuse ;  /* 0x0000001e2f3b7819 */ /* 0x140fe40000010e2f */
[C-C-:B------:R-:W-:Y:S02]  /*51c0*/  SHF.L.W.U32.HI R64, R47.reuse, 0x13, R47.reuse ;  /* 0x000000132f407819 */ /* 0x140fe40000010e2f */
[----:B------:R-:W-:-:S04]  /*51d0*/  SHF.L.W.U32.HI R61, R47, 0xa, R47 ;  /* 0x0000000a2f3d7819 */ /* 0x000fc80000010e2f */
[----:B------:R-:W-:-:S04]  /*51e0*/  LOP3.LUT R64, R61, R59, R64, 0x96, !PT ;  /* 0x0000003b3d407212 */ /* 0x000fc800078e9640 */
[----:B------:R-:W-:Y:S02]  /*51f0*/  IADD3 R64, PT, PT, R53, R64, R55 ;  /* 0x0000004035407210 */ /* 0x000fe40007ffe037 */
[----:B------:R-:W-:-:S05]  /*5200*/  IADD3 R55, PT, PT, R14, UR16, R63 ;  /* 0x000000100e377c10 */ /* 0x000fca000fffe03f */
[----:B------:R-:W-:Y:S01]  /*5210*/  IMAD.IADD R53, R60, 0x1, R55 ;  /* 0x000000013c357824 */ /* 0x000fe200078e0237 */
[----:B------:R-:W-:-:S04]  /*5220*/  LOP3.LUT R60, R47, R60, R64, 0xe8, !PT ;  /* 0x0000003c2f3c7212 */ /* 0x000fc800078ee840 */
        /* <DEDUP_REMOVED lines=11> */
[----:B------:R-:W-:Y:S02]  /*52e0*/  IADD3 R62, PT, PT, R15, UR17, R66 ;  /* 0x000000110f3e7c10 */ /* 0x000fe4000fffe042 */
[----:B------:R-:W-:-:S03]  /*52f0*/  SHF.L.W.U32.HI R66, R59, 0x13, R59 ;  /* 0x000000133b427819 */ /* 0x000fc60000010e3b */
        /* <DEDUP_REMOVED lines=9> */
[----:B------:R-:W-:-:S04]  /*5390*/  SHF.L.W.U32.HI R61, R59, 0xa, R59 ;  /* 0x0000000a3b3d7819 */ /* 0x000fc80000010e3b */
[----:B------:R-:W-:-:S04]  /*53a0*/  LOP3.LUT R66, R61, R35, R66, 0x96, !PT ;  /* 0x000000233d427212 */ /* 0x000fc800078e9642 */
[----:B------:R-:W-:-:S04]  /*53b0*/  IADD3 R66, PT, PT, R55, R66, R47 ;  /* 0x0000004237427210 */ /* 0x000fc80007ffe02f */
[C-C-:B------:R-:W-:Y:S02]  /*53c0*/  SHF.L.W.U32.HI R35, R66.reuse, 0x1e, R66.reuse ;  /* 0x0000001e42237819 */ /* 0x140fe40000010e42 */
[C-C-:B------:R-:W-:Y:S02]  /*53d0*/  SHF.L.W.U32.HI R68, R66.reuse, 0x13, R66.reuse ;  /* 0x0000001342447819 */ /* 0x140fe40000010e42 */
[----:B------:R-:W-:-:S04]  /*53e0*/  SHF.L.W.U32.HI R47, R66, 0xa, R66 ;  /* 0x0000000a422f7819 */ /* 0x000fc80000010e42 */
[----:B------:R-:W-:Y:S02]  /*53f0*/  LOP3.LUT R35, R47, R35, R68, 0x96, !PT ;  /* 0x000000232f237212 */ /* 0x000fe400078e9644 */
[----:B------:R-:W-:-:S04]  /*5400*/  LOP3.LUT R47, R59, R64, R66, 0xe8, !PT ;  /* 0x000000403b2f7212 */ /* 0x000fc800078ee842 */
[----:B------:R-:W-:-:S04]  /*5410*/  IADD3 R35, PT, PT, R62, R35, R47 ;  /* 0x000000233e237210 */ /* 0x000fc80007ffe02f */
[C-C-:B------:R-:W-:Y:S02]  /*5420*/  SHF.L.W.U32.HI R47, R35.reuse, 0x1e, R35.reuse ;  /* 0x0000001e232f7819 */ /* 0x140fe40000010e23 */
[C-C-:B------:R-:W-:Y:S02]  /*5430*/  SHF.L.W.U32.HI R62, R35.reuse, 0x13, R35.reuse ;  /* 0x00000013233e7819 */ /* 0x140fe40000010e23 */
[----:B------:R-:W-:-:S04]  /*5440*/  SHF.L.W.U32.HI R55, R35, 0xa, R35 ;  /* 0x0000000a23377819 */ /* 0x000fc80000010e23 */
[----:B------:R-:W-:Y:S02]  /*5450*/  LOP3.LUT R62, R55, R47, R62, 0x96, !PT ;  /* 0x0000002f373e7212 */ /* 0x000fe400078e963e */
[----:B------:R-:W-:Y:S02]  /*5460*/  IADD3 R55, PT, PT, R49, UR18, R60 ;  /* 0x0000001231377c10 */ /* 0x000fe4000fffe03c */
[----:B------:R-:W-:-:S03]  /*5470*/  LOP3.LUT R60, R66, R59, R35, 0xe8, !PT ;  /* 0x0000003b423c7212 */ /* 0x000fc600078ee823 */
[----:B------:R-:W-:Y:S01]  /*5480*/  IMAD.IADD R47, R64, 0x1, R55 ;  /* 0x00000001402f7824 */ /* 0x000fe200078e0237 */
[----:B------:R-:W-:-:S04]  /*5490*/  IADD3 R60, PT, PT, R55, R62, R60 ;  /* 0x0000003e373c7210 */ /* 0x000fc80007ffe03c */
[C-C-:B------:R-:W-:Y:S02]  /*54a0*/  SHF.L.W.U32.HI R55, R47.reuse, 0x1a, R47.reuse ;  /* 0x0000001a2f377819 */ /* 0x140fe40000010e2f */
[C-C-:B------:R-:W-:Y:S02]  /*54b0*/  SHF.L.W.U32.HI R62, R47.reuse, 0x15, R47.reuse ;  /* 0x000000152f3e7819 */ /* 0x140fe40000010e2f */
[----:B------:R-:W-:-:S04]  /*54c0*/  SHF.L.W.U32.HI R61, R47, 0x7, R47 ;  /* 0x000000072f3d7819 */ /* 0x000fc80000010e2f */
[----:B------:R-:W-:Y:S02]  /*54d0*/  LOP3.LUT R55, R61, R55, R62, 0x96, !PT ;  /* 0x000000373d377212 */ /* 0x000fe400078e963e */
[----:B------:R-:W-:Y:S02]  /*54e0*/  LOP3.LUT R61, R53, R47, R56, 0xb8, !PT ;  /* 0x0000002f353d7212 */ /* 0x000fe400078eb838 */
[C---:B------:R-:W-:Y:S02]  /*54f0*/  SHF.L.W.U32.HI R62, R60.reuse, 0x13, R60 ;  /* 0x000000133c3e7819 */ /* 0x040fe40000010e3c */
[----:B------:R-:W-:Y:S02]  /*5500*/  IADD3 R58, PT, PT, R55, R61, R58 ;  /* 0x0000003d373a7210 */ /* 0x000fe40007ffe03a */
        /* <DEDUP_REMOVED lines=15> */
[----:B------:R-:W-:-:S02]  /*5600*/  SHF.L.W.U32.HI R62, R55, 0x13, R55 ;  /* 0x00000013373e7819 */ /* 0x000fc40000010e37 */
[----:B------:R-:W-:Y:S02]  /*5610*/  IADD3 R59, PT, PT, R32, UR20, R59 ;  /* 0x00000014203b7c10 */ /* 0x000fe4000fffe03b */
[----:B------:R-:W-:Y:S02]  /*5620*/  LOP3.LUT R62, R61, R53, R62, 0x96, !PT ;  /* 0x000000353d3e7212 */ /* 0x000fe400078e963e */
[----:B------:R-:W-:Y:S01]  /*5630*/  LOP3.LUT R61, R60, R35, R55, 0xe8, !PT ;  /* 0x000000233c3d7212 */ /* 0x000fe200078ee837 */
[----:B------:R-:W-:-:S03]  /*5640*/  IMAD.IADD R53, R66, 0x1, R59 ;  /* 0x0000000142357824 */ /* 0x000fc600078e023b */
        /* <DEDUP_REMOVED lines=25> */
[----:B------:R-:W-:-:S03]  /*57e0*/  LOP3.LUT R64, R61, R47, R64, 0x96, !PT ;  /* 0x0000002f3d407212 */ /* 0x000fc600078e9640 */
        /* <DEDUP_REMOVED lines=112> */
[----:B------:R-:W-:-:S05]  /*5ef0*/  IMAD.IADD R47, R64, 0x1, R59 ;  /* 0x00000001402f7824 */ /* 0x000fca00078e023b */
[C-C-:B------:R-:W-:Y:S02]  /*5f00*/  SHF.L.W.U32.HI R61, R47.reuse, 0x1a, R47.reuse ;  /* 0x0000001a2f3d7819 */ /* 0x140fe40000010e2f */
[C-C-:B------:R-:W-:Y:S02]  /*5f10*/  SHF.L.W.U32.HI R62, R47.reuse, 0x15, R47.reuse ;  /* 0x000000152f3e7819 */ /* 0x140fe40000010e2f */
[----:B------:R-:W-:-:S04]  /*5f20*/  SHF.L.W.U32.HI R63, R47, 0x7, R47 ;  /* 0x000000072f3f7819 */ /* 0x000fc80000010e2f */
[----:B------:R-:W-:Y:S02]  /*5f30*/  LOP3.LUT R61, R63, R61, R62, 0x96, !PT ;  /* 0x0000003d3f3d7212 */ /* 0x000fe400078e963e */
[----:B------:R-:W-:-:S04]  /*5f40*/  LOP3.LUT R62, R55, R47, R60, 0xb8, !PT ;  /* 0x0000002f373e7212 */ /* 0x000fc800078eb83c */
[----:B------:R-:W-:-:S04]  /*5f50*/  IADD3 R62, PT, PT, R61, R62, R66 ;  /* 0x0000003e3d3e7210 */ /* 0x000fc80007ffe042 */
[----:B------:R-:W-:-:S05]  /*5f60*/  IADD3 R62, PT, PT, R13, UR31, R62 ;  /* 0x0000001f0d3e7c10 */ /* 0x000fca000fffe03e */
[----:B------:R-:W-:Y:S01]  /*5f70*/  IMAD.IADD R34, R53, 0x1, R62 ;  /* 0x0000000135227824 */ /* 0x000fe200078e023e */
[----:B------:R-:W-:-:S04]  /*5f80*/  LOP3.LUT R53, R58, R53, R35, 0xe8, !PT ;  /* 0x000000353a357212 */ /* 0x000fc800078ee823 */
[C-C-:B------:R-:W-:Y:S02]  /*5f90*/  SHF.L.W.U32.HI R61, R34.reuse, 0x1a, R34.reuse ;  /* 0x0000001a223d7819 */ /* 0x140fe40000010e22 */
[C-C-:B------:R-:W-:Y:S02]  /*5fa0*/  SHF.L.W.U32.HI R64, R34.reuse, 0x15, R34.reuse ;  /* 0x0000001522407819 */ /* 0x140fe40000010e22 */
[----:B------:R-:W-:Y:S02]  /*5fb0*/  SHF.L.W.U32.HI R63, R34, 0x7, R34 ;  /* 0x00000007223f7819 */ /* 0x000fe40000010e22 */
[----:B------:R-:W-:Y:S02]  /*5fc0*/  LOP3.LUT R14, R60, R34, R47, 0xb8, !PT ;  /* 0x000000223c0e7212 */ /* 0x000fe400078eb82f */
[----:B------:R-:W-:Y:S02]  /*5fd0*/  LOP3.LUT R64, R63, R61, R64, 0x96, !PT ;  /* 0x0000003d3f407212 */ /* 0x000fe400078e9640 */
[----:B------:R-:W-:-:S02]  /*5fe0*/  IADD3 R56, PT, PT, R59, R56, R53 ;  /* 0x000000383b387210 */ /* 0x000fc40007ffe035 */
[----:B------:R-:W-:Y:S02]  /*5ff0*/  IADD3 R55, PT, PT, R64, R14, R55 ;  /* 0x0000000e40377210 */ /* 0x000fe40007ffe037 */
[C---:B------:R-:W-:Y:S02]  /*6000*/  SHF.L.W.U32.HI R14, R13.reuse, 0xf, R13 ;  /* 0x0000000f0d0e7819 */ /* 0x040fe40000010e0d */
[----:B------:R-:W-:Y:S02]  /*6010*/  IADD3 R55, PT, PT, R18, UR32, R55 ;  /* 0x0000002012377c10 */ /* 0x000fe4000fffe037 */
[--C-:B------:R-:W-:Y:S02]  /*6020*/  SHF.L.W.U32.HI R53, R13, 0xd, R13.reuse ;  /* 0x0000000d0d357819 */ /* 0x100fe40000010e0d */
[----:B------:R-:W-:Y:S01]  /*6030*/  SHF.R.U32.HI R59, RZ, 0xa, R13 ;  /* 0x0000000aff3b7819 */ /* 0x000fe2000001160d */
[----:B------:R-:W-:-:S03]  /*6040*/  IMAD.IADD R31, R58, 0x1, R55 ;  /* 0x000000013a1f7824 */ /* 0x000fc600078e0237 */
[----:B------:R-:W-:Y:S02]  /*6050*/  LOP3.LUT R14, R59, R14, R53, 0x96, !PT ;  /* 0x0000000e3b0e7212 */ /* 0x000fe400078e9635 */
[C-C-:B------:R-:W-:Y:S02]  /*6060*/  SHF.L.W.U32.HI R53, R31.reuse, 0x1a, R31.reuse ;  /* 0x0000001a1f357819 */ /* 0x140fe40000010e1f */
[C-C-:B------:R-:W-:Y:S02]  /*6070*/  SHF.L.W.U32.HI R64, R31.reuse, 0x15, R31.reuse ;  /* 0x000000151f407819 */ /* 0x140fe40000010e1f */
[----:B------:R-:W-:Y:S02]  /*6080*/  SHF.L.W.U32.HI R59, R31, 0x7, R31 ;  /* 0x000000071f3b7819 */ /* 0x000fe40000010e1f */
[----:B------:R-:W-:Y:S02]  /*6090*/  IADD3 R15, PT, PT, R15, R14, R48 ;  /* 0x0000000e0f0f7210 */ /* 0x000fe40007ffe030 */
[----:B------:R-:W-:-:S02]  /*60a0*/  LOP3.LUT R53, R59, R53, R64, 0x96, !PT ;  /* 0x000000353b357212 */ /* 0x000fc400078e9640 */
[----:B------:R-:W-:Y:S01]  /*60b0*/  LOP3.LUT R59, R47, R31, R34, 0xb8, !PT ;  /* 0x0000001f2f3b7212 */ /* 0x000fe200078eb822 */
[----:B------:R-:W-:Y:S01]  /*60c0*/  IMAD.IADD R15, R50, 0x1, R15 ;  /* 0x00000001320f7824 */ /* 0x000fe200078e020f */
[C---:B------:R-:W-:Y:S02]  /*60d0*/  SHF.L.W.U32.HI R14, R56.reuse, 0x1e, R56 ;  /* 0x0000001e380e7819 */ /* 0x040fe40000010e38 */
[----:B------:R-:W-:Y:S02]  /*60e0*/  IADD3 R60, PT, PT, R53, R59, R60 ;  /* 0x0000003b353c7210 */ /* 0x000fe40007ffe03c */
[C-C-:B------:R-:W-:Y:S02]  /*60f0*/  SHF.L.W.U32.HI R53, R56.reuse, 0x13, R56.reuse ;  /* 0x0000001338357819 */ /* 0x140fe40000010e38 */
[--C-:B------:R-:W-:Y:S02]  /*6100*/  SHF.L.W.U32.HI R59, R56, 0xa, R56.reuse ;  /* 0x0000000a383b7819 */ /* 0x100fe40000010e38 */
[----:B------:R-:W-:-:S02]  /*6110*/  LOP3.LUT R50, R35, R58, R56, 0xe8, !PT ;  /* 0x0000003a23327212 */ /* 0x000fc400078ee838 */
[----:B------:R-:W-:Y:S02]  /*6120*/  LOP3.LUT R59, R59, R14, R53, 0x96, !PT ;  /* 0x0000000e3b3b7212 */ /* 0x000fe400078e9635 */
[C-C-:B------:R-:W-:Y:S02]  /*6130*/  SHF.L.W.U32.HI R14, R18.reuse, 0xf, R18.reuse ;  /* 0x0000000f120e7819 */ /* 0x140fe40000010e12 */
[--C-:B------:R-:W-:Y:S02]  /*6140*/  SHF.L.W.U32.HI R53, R18, 0xd, R18.reuse ;  /* 0x0000000d12357819 */ /* 0x100fe40000010e12 */
[----:B------:R-:W-:Y:S02]  /*6150*/  SHF.R.U32.HI R58, RZ, 0xa, R18 ;  /* 0x0000000aff3a7819 */ /* 0x000fe40000011612 */
[----:B------:R-:W-:Y:S02]  /*6160*/  IADD3 R60, PT, PT, R15, UR33, R60 ;  /* 0x000000210f3c7c10 */ /* 0x000fe4000fffe03c */
[----:B------:R-:W-:-:S02]  /*6170*/  LOP3.LUT R58, R58, R14, R53, 0x96, !PT ;  /* 0x0000000e3a3a7212 */ /* 0x000fc400078e9635 */
[----:B------:R-:W-:Y:S01]  /*6180*/  IADD3 R53, PT, PT, R62, R59, R50 ;  /* 0x0000003b3e357210 */ /* 0x000fe20007ffe032 */
[----:B------:R-:W-:Y:S01]  /*6190*/  IMAD.IADD R50, R35, 0x1, R60 ;  /* 0x0000000123327824 */ /* 0x000fe200078e023c */
[C-C-:B------:R-:W-:Y:S02]  /*61a0*/  SHF.L.W.U32.HI R14, R15.reuse, 0xf, R15.reuse ;  /* 0x0000000f0f0e7819 */ /* 0x140fe40000010e0f */
[--C-:B------:R-:W-:Y:S02]  /*61b0*/  SHF.L.W.U32.HI R59, R15, 0xd, R15.reuse ;  /* 0x0000000d0f3b7819 */ /* 0x100fe40000010e0f */
[----:B------:R-:W-:Y:S02]  /*61c0*/  SHF.R.U32.HI R61, RZ, 0xa, R15 ;  /* 0x0000000aff3d7819 */ /* 0x000fe4000001160f */
[----:B------:R-:W-:Y:S02]  /*61d0*/  SHF.L.W.U32.HI R62, R50, 0x15, R50 ;  /* 0x00000015323e7819 */ /* 0x000fe40000010e32 */
[----:B------:R-:W-:-:S02]  /*61e0*/  LOP3.LUT R14, R61, R14, R59, 0x96, !PT ;  /* 0x0000000e3d0e7212 */ /* 0x000fc400078e963b */
[C-C-:B------:R-:W-:Y:S02]  /*61f0*/  SHF.L.W.U32.HI R59, R50.reuse, 0x1a, R50.reuse ;  /* 0x0000001a323b7819 */ /* 0x140fe40000010e32 */
[----:B------:R-:W-:Y:S02]  /*6200*/  SHF.L.W.U32.HI R61, R50, 0x7, R50 ;  /* 0x00000007323d7819 */ /* 0x000fe40000010e32 */
[----:B------:R-:W-:Y:S02]  /*6210*/  IADD3 R49, PT, PT, R49, R58, R30 ;  /* 0x0000003a31317210 */ /* 0x000fe40007ffe01e */
[----:B------:R-:W-:Y:S02]  /*6220*/  LOP3.LUT R62, R61, R59, R62, 0x96, !PT ;  /* 0x0000003b3d3e7212 */ /* 0x000fe400078e963e */
[----:B------:R-:W-:Y:S01]  /*6230*/  LOP3.LUT R58, R34, R50, R31, 0xb8, !PT ;  /* 0x00000032223a7212 */ /* 0x000fe200078eb81f */
[----:B------:R-:W-:Y:S01]  /*6240*/  IMAD.IADD R52, R52, 0x1, R49 ;  /* 0x0000000134347824 */ /* 0x000fe200078e0231 */
[----:B------:R-:W-:-:S02]  /*6250*/  SHF.L.W.U32.HI R59, R53, 0xa, R53 ;  /* 0x0000000a353b7819 */ /* 0x000fc40000010e35 */
[----:B------:R-:W-:Y:S02]  /*6260*/  IADD3 R49, PT, PT, R62, R58, R47 ;  /* 0x0000003a3e317210 */ /* 0x000fe40007ffe02f */
[C-C-:B------:R-:W-:Y:S02]  /*6270*/  SHF.L.W.U32.HI R47, R53.reuse, 0x1e, R53.reuse ;  /* 0x0000001e352f7819 */ /* 0x140fe40000010e35 */
[----:B------:R-:W-:Y:S02]  /*6280*/  SHF.L.W.U32.HI R58, R53, 0x13, R53 ;  /* 0x00000013353a7819 */ /* 0x000fe40000010e35 */
[----:B------:R-:W-:Y:S02]  /*6290*/  IADD3 R49, PT, PT, R52, UR34, R49 ;  /* 0x0000002234317c10 */ /* 0x000fe4000fffe031 */
[----:B------:R-:W-:Y:S02]  /*62a0*/  LOP3.LUT R58, R59, R47, R58, 0x96, !PT ;  /* 0x0000002f3b3a7212 */ /* 0x000fe400078e963a */
[C---:B------:R-:W-:Y:S01]  /*62b0*/  LOP3.LUT R35, R56.reuse, R35, R53, 0xe8, !PT ;  /* 0x0000002338237212 */ /* 0x040fe200078ee835 */
[----:B------:R-:W-:Y:S01]  /*62c0*/  IMAD.IADD R47, R56, 0x1, R49 ;  /* 0x00000001382f7824 */ /* 0x000fe200078e0231 */
[----:B------:R-:W-:-:S02]  /*62d0*/  IADD3 R14, PT, PT, R17, R14, R54 ;  /* 0x0000000e110e7210 */ /* 0x000fc40007ffe036 */
[----:B------:R-:W-:Y:S02]  /*62e0*/  IADD3 R58, PT, PT, R55, R58, R35 ;  /* 0x0000003a373a7210 */ /* 0x000fe40007ffe023 */
[--C-:B------:R-:W-:Y:S01]  /*62f0*/  SHF.L.W.U32.HI R35, R47, 0x1a, R47.reuse ;  /* 0x0000001a2f237819 */ /* 0x100fe20000010e2f */
[----:B------:R-:W-:Y:S01]  /*6300*/  IMAD.IADD R14, R33, 0x1, R14 ;  /* 0x00000001210e7824 */ /* 0x000fe200078e020e */
[C-C-:B------:R-:W-:Y:S02]  /*6310*/  SHF.L.W.U32.HI R62, R47.reuse, 0x15, R47.reuse ;  /* 0x000000152f3e7819 */ /* 0x140fe40000010e2f */
[----:B------:R-:W-:Y:S02]  /*6320*/  SHF.L.W.U32.HI R55, R47, 0x7, R47 ;  /* 0x000000072f377819 */ /* 0x000fe40000010e2f */
[----:B------:R-:W-:Y:S02]  /*6330*/  SHF.L.W.U32.HI R17, R52, 0xf, R52 ;  /* 0x0000000f34117819 */ /* 0x000fe40000010e34 */
[----:B------:R-:W-:-:S02]  /*6340*/  LOP3.LUT R35, R55, R35, R62, 0x96, !PT ;  /* 0x0000002337237212 */ /* 0x000fc400078e963e */
[----:B------:R-:W-:Y:S02]  /*6350*/  LOP3.LUT R55, R31, R47, R50, 0xb8, !PT ;  /* 0x0000002f1f377212 */ /* 0x000fe400078eb832 */
[----:B------:R-:W-:Y:S02]  /*6360*/  SHF.L.W.U32.HI R33, R58, 0x1e, R58 ;  /* 0x0000001e3a217819 */ /* 0x000fe40000010e3a */
[----:B------:R-:W-:Y:S02]  /*6370*/  IADD3 R55, PT, PT, R35, R55, R34 ;  /* 0x0000003723377210 */ /* 0x000fe40007ffe022 */
[--C-:B------:R-:W-:Y:S02]  /*6380*/  SHF.L.W.U32.HI R34, R52, 0xd, R52.reuse ;  /* 0x0000000d34227819 */ /* 0x100fe40000010e34 */
[----:B------:R-:W-:Y:S02]  /*6390*/  SHF.R.U32.HI R35, RZ, 0xa, R52 ;  /* 0x0000000aff237819 */ /* 0x000fe40000011634 */
[----:B------:R-:W-:-:S02]  /*63a0*/  IADD3 R62, PT, PT, R14, UR35, R55 ;  /* 0x000000230e3e7c10 */ /* 0x000fc4000fffe037 */
[----:B------:R-:W-:Y:S02]  /*63b0*/  LOP3.LUT R17, R35, R17, R34, 0x96, !PT ;  /* 0x0000001123117212 */ /* 0x000fe400078e9622 */
[C---:B------:R-:W-:Y:S01]  /*63c0*/  SHF.L.W.U32.HI R64, R58.reuse, 0x13, R58 ;  /* 0x000000133a407819 */ /* 0x040fe20000010e3a */
[----:B------:R-:W-:Y:S01]  /*63d0*/  IMAD.IADD R34, R53, 0x1, R62 ;  /* 0x0000000135227824 */ /* 0x000fe200078e023e */
[----:B------:R-:W-:Y:S02]  /*63e0*/  SHF.L.W.U32.HI R35, R58, 0xa, R58 ;  /* 0x0000000a3a237819 */ /* 0x000fe40000010e3a */
[----:B------:R-:W-:Y:S02]  /*63f0*/  IADD3 R17, PT, PT, R32, R17, R29 ;  /* 0x0000001120117210 */ /* 0x000fe40007ffe01d */
[----:B------:R-:W-:Y:S02]  /*6400*/  LOP3.LUT R33, R35, R33, R64, 0x96, !PT ;  /* 0x0000002123217212 */ /* 0x000fe400078e9640 */
[----:B------:R-:W-:-:S02]  /*6410*/  SHF.L.W.U32.HI R35, R34, 0x1a, R34 ;  /* 0x0000001a22237819 */ /* 0x000fc40000010e22 */
[C-C-:B------:R-:W-:Y:S02]  /*6420*/  SHF.L.W.U32.HI R64, R34.reuse, 0x15, R34.reuse ;  /* 0x0000001522407819 */ /* 0x140fe40000010e22 */
[----:B------:R-:W-:Y:S02]  /*6430*/  SHF.L.W.U32.HI R55, R34, 0x7, R34 ;  /* 0x0000000722377819 */ /* 0x000fe40000010e22 */
[----:B------:R-:W-:Y:S02]  /*6440*/  LOP3.LUT R56, R53, R56, R58, 0xe8, !PT ;  /* 0x0000003835387212 */ /* 0x000fe400078ee83a */
[----:B------:R-:W-:Y:S01]  /*6450*/  LOP3.LUT R64, R55, R35, R64, 0x96, !PT ;  /* 0x0000002337407212 */ /* 0x000fe200078e9640 */
[----:B------:R-:W-:Y:S01]  /*6460*/  IMAD.IADD R35, R46, 0x1, R17 ;  /* 0x000000012e237824 */ /* 0x000fe200078e0211 */
[----:B------:R-:W-:Y:S02]  /*6470*/  LOP3.LUT R32, R50, R34, R47, 0xb8, !PT ;  /* 0x0000002232207212 */ /* 0x000fe400078eb82f */
[----:B------:R-:W-:-:S02]  /*6480*/  IADD3 R33, PT, PT, R60, R33, R56 ;  /* 0x000000213c217210 */ /* 0x000fc40007ffe038 */
[----:B------:R-:W-:Y:S02]  /*6490*/  IADD3 R64, PT, PT, R64, R32, R31 ;  /* 0x0000002040407210 */ /* 0x000fe40007ffe01f */
[C-C-:B------:R-:W-:Y:S02]  /*64a0*/  SHF.L.W.U32.HI R31, R16.reuse, 0x19, R16.reuse ;  /* 0x00000019101f7819 */ /* 0x140fe40000010e10 */
[--C-:B------:R-:W-:Y:S02]  /*64b0*/  SHF.L.W.U32.HI R56, R16, 0xe, R16.reuse ;  /* 0x0000000e10387819 */ /* 0x100fe40000010e10 */
[----:B------:R-:W-:Y:S02]  /*64c0*/  SHF.R.U32.HI R55, RZ, 0x3, R16 ;  /* 0x00000003ff377819 */ /* 0x000fe40000011610 */
[----:B------:R-:W-:Y:S02]  /*64d0*/  SHF.L.W.U32.HI R17, R14, 0xf, R14 ;  /* 0x0000000f0e117819 */ /* 0x000fe40000010e0e */
[----:B------:R-:W-:-:S02]  /*64e0*/  LOP3.LUT R31, R55, R31, R56, 0x96, !PT ;  /* 0x0000001f371f7212 */ /* 0x000fc400078e9638 */
[--C-:B------:R-:W-:Y:S02]  /*64f0*/  SHF.L.W.U32.HI R32, R14, 0xd, R14.reuse ;  /* 0x0000000d0e207819 */ /* 0x100fe40000010e0e */
[----:B------:R-:W-:Y:S02]  /*6500*/  SHF.R.U32.HI R46, RZ, 0xa, R14 ;  /* 0x0000000aff2e7819 */ /* 0x000fe4000001160e */
[----:B------:R-:W-:Y:S02]  /*6510*/  IADD3 R55, PT, PT, R35, UR36, R64 ;  /* 0x0000002423377c10 */ /* 0x000fe4000fffe040 */
[----:B------:R-:W-:Y:S02]  /*6520*/  LOP3.LUT R32, R46, R17, R32, 0x96, !PT ;  /* 0x000000112e207212 */ /* 0x000fe400078e9620 */
[C---:B------:R-:W-:Y:S01]  /*6530*/  SHF.L.W.U32.HI R46, R33.reuse, 0x1e, R33 ;  /* 0x0000001e212e7819 */ /* 0x040fe20000010e21 */
[----:B------:R-:W-:Y:S01]  /*6540*/  IMAD.IADD R17, R58, 0x1, R55 ;  /* 0x000000013a117824 */ /* 0x000fe200078e0237 */
[----:B------:R-:W-:-:S02]  /*6550*/  SHF.L.W.U32.HI R59, R33, 0x13, R33 ;  /* 0x00000013213b7819 */ /* 0x000fc40000010e21 */
[----:B------:R-:W-:Y:S02]  /*6560*/  SHF.L.W.U32.HI R56, R33, 0xa, R33 ;  /* 0x0000000a21387819 */ /* 0x000fe40000010e21 */
[C---:B------:R-:W-:Y:S02]  /*6570*/  SHF.L.W.U32.HI R60, R17.reuse, 0x7, R17 ;  /* 0x00000007113c7819 */ /* 0x040fe40000010e11 */
[----:B------:R-:W-:Y:S02]  /*6580*/  LOP3.LUT R46, R56, R46, R59, 0x96, !PT ;  /* 0x0000002e382e7212 */ /* 0x000fe400078e963b */
[C-C-:B------:R-:W-:Y:S02]  /*6590*/  SHF.L.W.U32.HI R56, R17.reuse, 0x1a, R17.reuse ;  /* 0x0000001a11387819 */ /* 0x140fe40000010e11 */
[----:B------:R-:W-:Y:S02]  /*65a0*/  SHF.L.W.U32.HI R59, R17, 0x15, R17 ;  /* 0x00000015113b7819 */ /* 0x000fe40000010e11 */
[----:B------:R-:W-:-:S02]  /*65b0*/  IADD3 R32, PT, PT, R19, R32, R12 ;  /* 0x0000002013207210 */ /* 0x000fc40007ffe00c */
[----:B------:R-:W-:Y:S02]  /*65c0*/  LOP3.LUT R59, R60, R56, R59, 0x96, !PT ;  /* 0x000000383c3b7212 */ /* 0x000fe400078e963b */
[----:B------:R-:W-:Y:S01]  /*65d0*/  LOP3.LUT R53, R58, R53, R33, 0xe8, !PT ;  /* 0x000000353a357212 */ /* 0x000fe200078ee821 */
[----:B------:R-:W-:Y:S01]  /*65e0*/  IMAD.IADD R19, R31, 0x1, R32 ;  /* 0x000000011f137824 */ /* 0x000fe200078e0220 */
[----:B------:R-:W-:Y:S02]  /*65f0*/  LOP3.LUT R56, R47, R17, R34, 0xb8, !PT ;  /* 0x000000112f387212 */ /* 0x000fe400078eb822 */
[----:B------:R-:W-:Y:S02]  /*6600*/  IADD3 R46, PT, PT, R49, R46, R53 ;  /* 0x0000002e312e7210 */ /* 0x000fe40007ffe035 */
[----:B------:R-:W-:Y:S02]  /*6610*/  IADD3 R60, PT, PT, R59, R56, R50 ;  /* 0x000000383b3c7210 */ /* 0x000fe40007ffe032 */
[----:B------:R-:W-:-:S02]  /*6620*/  SHF.L.W.U32.HI R32, R35, 0xf, R35 ;  /* 0x0000000f23207819 */ /* 0x000fc40000010e23 */
[--C-:B------:R-:W-:Y:S02]  /*6630*/  SHF.L.W.U32.HI R49, R35, 0xd, R35.reuse ;  /* 0x0000000d23317819 */ /* 0x100fe40000010e23 */
[----:B------:R-:W-:Y:S02]  /*6640*/  SHF.R.U32.HI R50, RZ, 0xa, R35 ;  /* 0x0000000aff327819 */ /* 0x000fe40000011623 */
[C---:B------:R-:W-:Y:S02]  /*6650*/  SHF.L.W.U32.HI R31, R51.reuse, 0x19, R51 ;  /* 0x00000019331f7819 */ /* 0x040fe40000010e33 */
[----:B------:R-:W-:Y:S02]  /*6660*/  LOP3.LUT R49, R50, R32, R49, 0x96, !PT ;  /* 0x0000002032317212 */ /* 0x000fe400078e9631 */
[--C-:B------:R-:W-:Y:S02]  /*6670*/  SHF.L.W.U32.HI R56, R51, 0xe, R51.reuse ;  /* 0x0000000e33387819 */ /* 0x100fe40000010e33 */
[----:B------:R-:W-:-:S02]  /*6680*/  SHF.R.U32.HI R53, RZ, 0x3, R51 ;  /* 0x00000003ff357819 */ /* 0x000fc40000011633 */
[----:B------:R-:W-:Y:S02]  /*6690*/  IADD3 R50, PT, PT, R19, UR37, R60 ;  /* 0x0000002513327c10 */ /* 0x000fe4000fffe03c */
[----:B------:R-:W-:Y:S02]  /*66a0*/  LOP3.LUT R31, R53, R31, R56, 0x96, !PT ;  /* 0x0000001f351f7212 */ /* 0x000fe400078e9638 */
[C---:B------:R-:W-:Y:S01]  /*66b0*/  SHF.L.W.U32.HI R53, R46.reuse, 0x1e, R46 ;  /* 0x0000001e2e357819 */ /* 0x040fe20000010e2e */
[----:B------:R-:W-:Y:S01]  /*66c0*/  IMAD.IADD R32, R33, 0x1, R50 ;  /* 0x0000000121207824 */ /* 0x000fe200078e0232 */
[C-C-:B------:R-:W-:Y:S02]  /*66d0*/  SHF.L.W.U32.HI R56, R46.reuse, 0x13, R46.reuse ;  /* 0x000000132e387819 */ /* 0x140fe40000010e2e */
[----:B------:R-:W-:Y:S02]  /*66e0*/  SHF.L.W.U32.HI R59, R46, 0xa, R46 ;  /* 0x0000000a2e3b7819 */ /* 0x000fe40000010e2e */
[----:B------:R-:W-:-:S02]  /*66f0*/  SHF.L.W.U32.HI R60, R32, 0x7, R32 ;  /* 0x00000007203c7819 */ /* 0x000fc40000010e20 */
[----:B------:R-:W-:Y:S02]  /*6700*/  LOP3.LUT R53, R59, R53, R56, 0x96, !PT ;  /* 0x000000353b357212 */ /* 0x000fe400078e9638 */
[C-C-:B------:R-:W-:Y:S02]  /*6710*/  SHF.L.W.U32.HI R56, R32.reuse, 0x1a, R32.reuse ;  /* 0x0000001a20387819 */ /* 0x140fe40000010e20 */
[----:B------:R-:W-:Y:S02]  /*6720*/  SHF.L.W.U32.HI R59, R32, 0x15, R32 ;  /* 0x00000015203b7819 */ /* 0x000fe40000010e20 */
[----:B------:R-:W-:Y:S02]  /*6730*/  IADD3 R16, PT, PT, R16, R49, R13 ;  /* 0x0000003110107210 */ /* 0x000fe40007ffe00d */
[----:B------:R-:W-:Y:S02]  /*6740*/  LOP3.LUT R56, R60, R56, R59, 0x96, !PT ;  /* 0x000000383c387212 */ /* 0x000fe400078e963b */
[----:B------:R-:W-:Y:S01]  /*6750*/  LOP3.LUT R49, R34, R32, R17, 0xb8, !PT ;  /* 0x0000002022317212 */ /* 0x000fe200078eb811 */
[----:B------:R-:W-:Y:S01]  /*6760*/  IMAD.IADD R16, R31, 0x1, R16 ;  /* 0x000000011f107824 */ /* 0x000fe200078e0210 */
[----:B------:R-:W-:-:S02]  /*6770*/  LOP3.LUT R58, R33, R58, R46, 0xe8, !PT ;  /* 0x0000003a213a7212 */ /* 0x000fc400078ee82e */
[----:B------:R-:W-:Y:S02]  /*6780*/  IADD3 R61, PT, PT, R56, R49, R47 ;  /* 0x00000031383d7210 */ /* 0x000fe40007ffe02f */
[C-C-:B------:R-:W-:Y:S02]  /*6790*/  SHF.L.W.U32.HI R31, R19.reuse, 0xf, R19.reuse ;  /* 0x0000000f131f7819 */ /* 0x140fe40000010e13 */
[--C-:B------:R-:W-:Y:S02]  /*67a0*/  SHF.L.W.U32.HI R56, R19, 0xd, R19.reuse ;  /* 0x0000000d13387819 */ /* 0x100fe40000010e13 */
[----:B------:R-:W-:Y:S02]  /*67b0*/  SHF.R.U32.HI R47, RZ, 0xa, R19 ;  /* 0x0000000aff2f7819 */ /* 0x000fe40000011613 */
[----:B------:R-:W-:Y:S02]  /*67c0*/  IADD3 R53, PT, PT, R62, R53, R58 ;  /* 0x000000353e357210 */ /* 0x000fe40007ffe03a */
[----:B------:R-:W-:-:S02]  /*67d0*/  LOP3.LUT R56, R47, R31, R56, 0x96, !PT ;  /* 0x0000001f2f387212 */ /* 0x000fc400078e9638 */
[C-C-:B------:R-:W-:Y:S02]  /*67e0*/  SHF.L.W.U32.HI R49, R28.reuse, 0x19, R28.reuse ;  /* 0x000000191c317819 */ /* 0x140fe40000010e1c */
        /* <DEDUP_REMOVED lines=42> */
[----:B------:R-:W-:Y:S02]  /*6a90*/  IADD3 R60, PT, PT, R60, R33, R17 ;  /* 0x000000213c3c7210 */ /* 0x000fe40007ffe011 */
[C-C-:B------:R-:W-:Y:S02]  /*6aa0*/  SHF.L.W.U32.HI R17, R49.reuse, 0xf, R49.reuse ;  /* 0x0000000f31117819 */ /* 0x140fe40000010e31 */
[--C-:B------:R-:W-:Y:S02]  /*6ab0*/  SHF.L.W.U32.HI R46, R49, 0xd, R49.reuse ;  /* 0x0000000d312e7819 */ /* 0x100fe40000010e31 */
[----:B------:R-:W-:Y:S02]  /*6ac0*/  SHF.R.U32.HI R33, RZ, 0xa, R49 ;  /* 0x0000000aff217819 */ /* 0x000fe40000011631 */
[----:B------:R-:W-:-:S02]  /*6ad0*/  SHF.L.W.U32.HI R28, R48, 0x19, R48 ;  /* 0x00000019301c7819 */ /* 0x000fc40000010e30 */
[----:B------:R-:W-:Y:S02]  /*6ae0*/  LOP3.LUT R46, R33, R17, R46, 0x96, !PT ;  /* 0x00000011212e7212 */ /* 0x000fe400078e962e */
        /* <DEDUP_REMOVED lines=22> */
[--C-:B------:R-:W-:Y:S02]  /*6c50*/  SHF.L.W.U32.HI R55, R30, 0x19, R30.reuse ;  /* 0x000000191e377819 */ /* 0x100fe40000010e1e */
        /* <DEDUP_REMOVED lines=36> */
[----:B------:R-:W-:-:S04]  /*6ea0*/  SHF.L.W.U32.HI R61, R31, 0x15, R31 ;  /* 0x000000151f3d7819 */ /* 0x000fc80000010e1f */
[----:B------:R-:W-:Y:S02]  /*6eb0*/  LOP3.LUT R63, R60, R58, R61, 0x96, !PT ;  /* 0x0000003a3c3f7212 */ /* 0x000fe400078e963d */
[----:B------:R-:W-:Y:S02]  /*6ec0*/  IADD3 R61, PT, PT, R30, R48, R35 ;  /* 0x000000301e3d7210 */ /* 0x000fe40007ffe023 */
[----:B------:R-:W-:Y:S02]  /*6ed0*/  LOP3.LUT R48, R33, R31, R32, 0xb8, !PT ;  /* 0x0000001f21307212 */ /* 0x000fe400078eb820 */
[----:B------:R-:W-:Y:S01]  /*6ee0*/  LOP3.LUT R30, R28, R59, R47, 0xe8, !PT ;  /* 0x0000003b1c1e7212 */ /* 0x000fe200078ee82f */
[----:B------:R-:W-:Y:S01]  /*6ef0*/  IMAD.IADD R50, R50, 0x1, R61 ;  /* 0x0000000132327824 */ /* 0x000fe200078e023d */
[----:B------:R-:W-:Y:S02]  /*6f00*/  IADD3 R63, PT, PT, R63, R48, R34 ;  /* 0x000000303f3f7210 */ /* 0x000fe40007ffe022 */
[----:B------:R-:W-:-:S02]  /*6f10*/  SHF.L.W.U32.HI R34, R55, 0xf, R55 ;  /* 0x0000000f37227819 */ /* 0x000fc40000010e37 */
[--C-:B------:R-:W-:Y:S02]  /*6f20*/  SHF.L.W.U32.HI R59, R55, 0xd, R55.reuse ;  /* 0x0000000d373b7819 */ /* 0x100fe40000010e37 */
[----:B------:R-:W-:Y:S02]  /*6f30*/  SHF.R.U32.HI R48, RZ, 0xa, R55 ;  /* 0x0000000aff307819 */ /* 0x000fe40000011637 */
[----:B------:R-:W-:Y:S02]  /*6f40*/  IADD3 R30, PT, PT, R17, R56, R30 ;  /* 0x00000038111e7210 */ /* 0x000fe40007ffe01e */
[----:B------:R-:W-:Y:S02]  /*6f50*/  LOP3.LUT R59, R48, R34, R59, 0x96, !PT ;  /* 0x00000022303b7212 */ /* 0x000fe400078e963b */
[C-C-:B------:R-:W-:Y:S02]  /*6f60*/  SHF.L.W.U32.HI R17, R29.reuse, 0x19, R29.reuse ;  /* 0x000000191d117819 */ /* 0x140fe40000010e1d */
[----:B------:R-:W-:-:S02]  /*6f70*/  SHF.L.W.U32.HI R56, R29, 0xe, R29 ;  /* 0x0000000e1d387819 */ /* 0x000fc40000010e1d */
[----:B------:R-:W-:Y:S02]  /*6f80*/  SHF.R.U32.HI R58, RZ, 0x3, R29 ;  /* 0x00000003ff3a7819 */ /* 0x000fe4000001161d */
[----:B------:R-:W-:Y:S02]  /*6f90*/  IADD3 R48, PT, PT, R50, UR43, R63 ;  /* 0x0000002b32307c10 */ /* 0x000fe4000fffe03f */
[----:B------:R-:W-:Y:S02]  /*6fa0*/  LOP3.LUT R17, R58, R17, R56, 0x96, !PT ;  /* 0x000000113a117212 */ /* 0x000fe400078e9638 */
[C---:B------:R-:W-:Y:S01]  /*6fb0*/  SHF.L.W.U32.HI R56, R30.reuse, 0x1e, R30 ;  /* 0x0000001e1e387819 */ /* 0x040fe20000010e1e */
[----:B------:R-:W-:Y:S01]  /*6fc0*/  IMAD.IADD R34, R47, 0x1, R48 ;  /* 0x000000012f227824 */ /* 0x000fe200078e0230 */
[C-C-:B------:R-:W-:Y:S02]  /*6fd0*/  SHF.L.W.U32.HI R61, R30.reuse, 0x13, R30.reuse ;  /* 0x000000131e3d7819 */ /* 0x140fe40000010e1e */
[----:B------:R-:W-:-:S02]  /*6fe0*/  SHF.L.W.U32.HI R58, R30, 0xa, R30 ;  /* 0x0000000a1e3a7819 */ /* 0x000fc40000010e1e */
[--C-:B------:R-:W-:Y:S02]  /*6ff0*/  SHF.L.W.U32.HI R63, R34, 0x15, R34.reuse ;  /* 0x00000015223f7819 */ /* 0x100fe40000010e22 */
[----:B------:R-:W-:Y:S02]  /*7000*/  LOP3.LUT R61, R58, R56, R61, 0x96, !PT ;  /* 0x000000383a3d7212 */ /* 0x000fe400078e963d */
[C-C-:B------:R-:W-:Y:S02]  /*7010*/  SHF.L.W.U32.HI R56, R34.reuse, 0x1a, R34.reuse ;  /* 0x0000001a22387819 */ /* 0x140fe40000010e22 */
[----:B------:R-:W-:Y:S02]  /*7020*/  SHF.L.W.U32.HI R58, R34, 0x7, R34 ;  /* 0x00000007223a7819 */ /* 0x000fe40000010e22 */
[----:B------:R-:W-:Y:S02]  /*7030*/  IADD3 R54, PT, PT, R54, R59, R19 ;  /* 0x0000003b36367210 */ /* 0x000fe40007ffe013 */
[----:B------:R-:W-:-:S02]  /*7040*/  LOP3.LUT R59, R47, R28, R30, 0xe8, !PT ;  /* 0x0000001c2f3b7212 */ /* 0x000fc400078ee81e */
[----:B------:R-:W-:Y:S01]  /*7050*/  LOP3.LUT R56, R58, R56, R63, 0x96, !PT ;  /* 0x000000383a387212 */ /* 0x000fe200078e963f */
[----:B------:R-:W-:Y:S01]  /*7060*/  IMAD.IADD R17, R17, 0x1, R54 ;  /* 0x0000000111117824 */ /* 0x000fe200078e0236 */
[----:B------:R-:W-:Y:S02]  /*7070*/  LOP3.LUT R28, R32, R34, R31, 0xb8, !PT ;  /* 0x00000022201c7212 */ /* 0x000fe400078eb81f */
[----:B------:R-:W-:Y:S02]  /*7080*/  IADD3 R59, PT, PT, R46, R61, R59 ;  /* 0x0000003d2e3b7210 */ /* 0x000fe40007ffe03b */
[----:B------:R-:W-:Y:S02]  /*7090*/  IADD3 R58, PT, PT, R56, R28, R33 ;  /* 0x0000001c383a7210 */ /* 0x000fe40007ffe021 */
[C-C-:B------:R-:W-:Y:S02]  /*70a0*/  SHF.L.W.U32.HI R28, R12.reuse, 0x19, R12.reuse ;  /* 0x000000190c1c7819 */ /* 0x140fe40000010e0c */
[----:B------:R-:W-:-:S02]  /*70b0*/  SHF.L.W.U32.HI R61, R12, 0xe, R12 ;  /* 0x0000000e0c3d7819 */ /* 0x000fc40000010e0c */
[----:B------:R-:W-:Y:S02]  /*70c0*/  SHF.R.U32.HI R56, RZ, 0x3, R12 ;  /* 0x00000003ff387819 */ /* 0x000fe4000001160c */
[--C-:B------:R-:W-:Y:S02]  /*70d0*/  SHF.L.W.U32.HI R33, R50, 0xf, R50.reuse ;  /* 0x0000000f32217819 */ /* 0x100fe40000010e32 */
[----:B------:R-:W-:Y:S02]  /*70e0*/  LOP3.LUT R28, R56, R28, R61, 0x96, !PT ;  /* 0x0000001c381c7212 */ /* 0x000fe400078e963d */
[--C-:B------:R-:W-:Y:S02]  /*70f0*/  SHF.L.W.U32.HI R46, R50, 0xd, R50.reuse ;  /* 0x0000000d322e7819 */ /* 0x100fe40000010e32 */
[----:B------:R-:W-:Y:S02]  /*7100*/  SHF.R.U32.HI R54, RZ, 0xa, R50 ;  /* 0x0000000aff367819 */ /* 0x000fe40000011632 */
[----:B------:R-:W-:-:S02]  /*7110*/  IADD3 R61, PT, PT, R17, UR44, R58 ;  /* 0x0000002c113d7c10 */ /* 0x000fc4000fffe03a */
[----:B------:R-:W-:Y:S02]  /*7120*/  LOP3.LUT R46, R54, R33, R46, 0x96, !PT ;  /* 0x00000021362e7212 */ /* 0x000fe400078e962e */
[C---:B------:R-:W-:Y:S01]  /*7130*/  SHF.L.W.U32.HI R54, R59.reuse, 0x1e, R59 ;  /* 0x0000001e3b367819 */ /* 0x040fe20000010e3b */
[----:B------:R-:W-:Y:S01]  /*7140*/  IMAD.IADD R33, R30, 0x1, R61 ;  /* 0x000000011e217824 */ /* 0x000fe200078e023d */
[C-C-:B------:R-:W-:Y:S02]  /*7150*/  SHF.L.W.U32.HI R63, R59.reuse, 0x13, R59.reuse ;  /* 0x000000133b3f7819 */ /* 0x140fe40000010e3b */
[----:B------:R-:W-:Y:S02]  /*7160*/  SHF.L.W.U32.HI R56, R59, 0xa, R59 ;  /* 0x0000000a3b387819 */ /* 0x000fe40000010e3b */
        /* <DEDUP_REMOVED lines=24> */
[--C-:B------:R-:W-:Y:S02]  /*72f0*/  SHF.L.W.U32.HI R63, R46, 0x15, R46.reuse ;  /* 0x000000152e3f7819 */ /* 0x100fe40000010e2e */
        /* <DEDUP_REMOVED lines=9> */
[C-C-:B------:R-:W-:Y:S02]  /*7390*/  SHF.L.W.U32.HI R30, R18.reuse, 0x19, R18.reuse ;  /* 0x00000019121e7819 */ /* 0x140fe40000010e12 */
[----:B------:R-:W-:-:S02]  /*73a0*/  SHF.L.W.U32.HI R63, R18, 0xe, R18 ;  /* 0x0000000e123f7819 */ /* 0x000fc40000010e12 */
[----:B------:R-:W-:Y:S02]  /*73b0*/  SHF.R.U32.HI R48, RZ, 0x3, R18 ;  /* 0x00000003ff307819 */ /* 0x000fe40000011612 */
[----:B------:R-:W-:Y:S02]  /*73c0*/  IADD3 R56, PT, PT, R56, R47, R31 ;  /* 0x0000002f38387210 */ /* 0x000fe40007ffe01f */
[----:B------:R-:W-:Y:S02]  /*73d0*/  LOP3.LUT R30, R48, R30, R63, 0x96, !PT ;  /* 0x0000001e301e7212 */ /* 0x000fe400078e963f */
[C-C-:B------:R-:W-:Y:S02]  /*73e0*/  SHF.L.W.U32.HI R12, R28.reuse, 0xf, R28.reuse ;  /* 0x0000000f1c0c7819 */ /* 0x140fe40000010e1c */
        /* <DEDUP_REMOVED lines=114> */
[----:B------:R-:W-:-:S02]  /*7b10*/  IADD3 R65, PT, PT, R65, R14, R12 ;  /* 0x0000000e41417210 */ /* 0x000fc40007ffe00c */
[C-C-:B------:R-:W-:Y:S02]  /*7b20*/  SHF.L.W.U32.HI R12, R33.reuse, 0xf, R33.reuse ;  /* 0x0000000f210c7819 */ /* 0x140fe40000010e21 */
[--C-:B------:R-:W-:Y:S02]  /*7b30*/  SHF.L.W.U32.HI R59, R33, 0xd, R33.reuse ;  /* 0x0000000d213b7819 */ /* 0x100fe40000010e21 */
[----:B------:R-:W-:Y:S02]  /*7b40*/  SHF.R.U32.HI R52, RZ, 0xa, R33 ;  /* 0x0000000aff347819 */ /* 0x000fe40000011621 */
[C---:B------:R-:W-:Y:S02]  /*7b50*/  SHF.L.W.U32.HI R14, R19.reuse, 0x19, R19 ;  /* 0x00000019130e7819 */ /* 0x040fe40000010e13 */
[----:B------:R-:W-:Y:S02]  /*7b60*/  LOP3.LUT R59, R52, R12, R59, 0x96, !PT ;  /* 0x0000000c343b7212 */ /* 0x000fe400078e963b */
        /* <DEDUP_REMOVED lines=124> */
[--C-:B------:R-:W-:Y:S01]  /*8330*/  SHF.L.W.U32.HI R13, R18, 0x1e, R18.reuse ;  /* 0x0000001e120d7819 */ /* 0x100fe20000010e12 */
        /* <DEDUP_REMOVED lines=12> */
[--C-:B------:R-:W-:Y:S02]  /*8400*/  SHF.L.W.U32.HI R54, R49, 0xd, R49.reuse ;  /* 0x0000000d31367819 */ /* 0x100fe40000010e31 */
[----:B------:R-:W-:Y:S02]  /*8410*/  IADD3 R61, PT, PT, R51, R19, R14 ;  /* 0x00000013333d7210 */ /* 0x000fe40007ffe00e */
        /* <DEDUP_REMOVED lines=27> */
[C-C-:B------:R-:W-:Y:S02]  /*85d0*/  SHF.L.W.U32.HI R14, R52.reuse, 0xf, R52.reuse ;  /* 0x0000000f340e7819 */ /* 0x140fe40000010e34 */
[--C-:B------:R-:W-:Y:S02]  /*85e0*/  SHF.L.W.U32.HI R15, R52, 0xd, R52.reuse ;  /* 0x0000000d340f7819 */ /* 0x100fe40000010e34 */
[----:B------:R-:W-:Y:S02]  /*85f0*/  SHF.R.U32.HI R16, RZ, 0xa, R52 ;  /* 0x0000000aff107819 */ /* 0x000fe40000011634 */
[----:B------:R-:W-:-:S02]  /*8600*/  IADD3 R60, PT, PT, R55, UR58, R58 ;  /* 0x0000003a373c7c10 */ /* 0x000fc4000fffe03a */
[----:B------:R-:W-:Y:S02]  /*8610*/  LOP3.LUT R56, R54, R56, R57, 0x96, !PT ;  /* 0x0000003836387212 */ /* 0x000fe400078e9639 */
[----:B------:R-:W-:Y:S01]  /*8620*/  LOP3.LUT R14, R16, R14, R15, 0x96, !PT ;  /* 0x0000000e100e7212 */ /* 0x000fe200078e960f */
[----:B------:R-:W-:Y:S01]  /*8630*/  IMAD.IADD R54, R13, 0x1, R60 ;  /* 0x000000010d367824 */ /* 0x000fe200078e023c */
[C-C-:B------:R-:W-:Y:S02]  /*8640*/  SHF.L.W.U32.HI R15, R53.reuse, 0x1e, R53.reuse ;  /* 0x0000001e350f7819 */ /* 0x140fe40000010e35 */
[C-C-:B------:R-:W-:Y:S02]  /*8650*/  SHF.L.W.U32.HI R16, R53.reuse, 0x13, R53.reuse ;  /* 0x0000001335107819 */ /* 0x140fe40000010e35 */
[----:B------:R-:W-:Y:S02]  /*8660*/  SHF.L.W.U32.HI R57, R53, 0xa, R53 ;  /* 0x0000000a35397819 */ /* 0x000fe40000010e35 */
[----:B------:R-:W-:-:S02]  /*8670*/  SHF.L.W.U32.HI R58, R54, 0x15, R54 ;  /* 0x00000015363a7819 */ /* 0x000fc40000010e36 */
[----:B------:R-:W-:Y:S02]  /*8680*/  LOP3.LUT R16, R57, R15, R16, 0x96, !PT ;  /* 0x0000000f39107212 */ /* 0x000fe400078e9610 */
[C-C-:B------:R-:W-:Y:S02]  /*8690*/  SHF.L.W.U32.HI R15, R54.reuse, 0x1a, R54.reuse ;  /* 0x0000001a360f7819 */ /* 0x140fe40000010e36 */
[----:B------:R-:W-:Y:S02]  /*86a0*/  SHF.L.W.U32.HI R57, R54, 0x7, R54 ;  /* 0x0000000736397819 */ /* 0x000fe40000010e36 */
[----:B------:R-:W-:Y:S02]  /*86b0*/  LOP3.LUT R18, R13, R18, R53, 0xe8, !PT ;  /* 0x000000120d127212 */ /* 0x000fe400078ee835 */
[----:B------:R-:W-:Y:S02]  /*86c0*/  LOP3.LUT R57, R57, R15, R58, 0x96, !PT ;  /* 0x0000000f39397212 */ /* 0x000fe400078e963a */
[----:B------:R-:W-:-:S02]  /*86d0*/  IADD3 R15, PT, PT, R50, R14, R35 ;  /* 0x0000000e320f7210 */ /* 0x000fc40007ffe023 */
[----:B------:R-:W-:Y:S02]  /*86e0*/  LOP3.LUT R14, R62, R54, R51, 0xb8, !PT ;  /* 0x000000363e0e7212 */ /* 0x000fe400078eb833 */
[----:B------:R-:W-:Y:S01]  /*86f0*/  IADD3 R59, PT, PT, R59, R16, R18 ;  /* 0x000000103b3b7210 */ /* 0x000fe20007ffe012 */
[----:B------:R-:W-:Y:S01]  /*8700*/  IMAD.IADD R56, R56, 0x1, R15 ;  /* 0x0000000138387824 */ /* 0x000fe200078e020f */
[----:B------:R-:W-:Y:S02]  /*8710*/  IADD3 R57, PT, PT, R57, R14, R12 ;  /* 0x0000000e39397210 */ /* 0x000fe40007ffe00c */
[C-C-:B------:R-:W-:Y:S02]  /*8720*/  SHF.L.W.U32.HI R12, R59.reuse, 0x1e, R59.reuse ;  /* 0x0000001e3b0c7819 */ /* 0x140fe40000010e3b */
[C-C-:B------:R-:W-:Y:S02]  /*8730*/  SHF.L.W.U32.HI R15, R59.reuse, 0x13, R59.reuse ;  /* 0x000000133b0f7819 */ /* 0x140fe40000010e3b */
[----:B------:R-:W-:-:S02]  /*8740*/  SHF.L.W.U32.HI R14, R59, 0xa, R59 ;  /* 0x0000000a3b0e7819 */ /* 0x000fc40000010e3b */
[----:B------:R-:W-:Y:S02]  /*8750*/  LOP3.LUT R50, R53, R13, R59, 0xe8, !PT ;  /* 0x0000000d35327212 */ /* 0x000fe400078ee83b */
[----:B------:R-:W-:Y:S02]  /*8760*/  LOP3.LUT R12, R14, R12, R15, 0x96, !PT ;  /* 0x0000000c0e0c7212 */ /* 0x000fe400078e960f */
[----:B------:R-:W-:Y:S02]  /*8770*/  IADD3 R58, PT, PT, R56, UR59, R57 ;  /* 0x0000003b383a7c10 */ /* 0x000fe4000fffe039 */
[----:B------:R-:W-:Y:S02]  /*8780*/  IADD3 R50, PT, PT, R19, R12, R50 ;  /* 0x0000000c13327210 */ /* 0x000fe40007ffe032 */
[----:B------:R-:W2:Y:S01]  /*8790*/  LDL.64 R18, [R1+0xa8] ;  /* 0x0000a80001127983 */ /* 0x000ea20000100a00 */
[----:B------:R-:W-:-:S05]  /*87a0*/  IMAD.IADD R57, R53, 0x1, R58 ;  /* 0x0000000135397824 */ /* 0x000fca00078e023a */
[C-C-:B------:R-:W-:Y:S02]  /*87b0*/  SHF.L.W.U32.HI R15, R57.reuse, 0x1a, R57.reuse ;  /* 0x0000001a390f7819 */ /* 0x140fe40000010e39 */
[C-C-:B------:R-:W-:Y:S02]  /*87c0*/  SHF.L.W.U32.HI R14, R57.reuse, 0x15, R57.reuse ;  /* 0x00000015390e7819 */ /* 0x140fe40000010e39 */
[----:B------:R-:W-:Y:S02]  /*87d0*/  SHF.L.W.U32.HI R13, R57, 0x7, R57 ;  /* 0x00000007390d7819 */ /* 0x000fe40000010e39 */
[C---:B------:R-:W-:Y:S02]  /*87e0*/  SHF.L.W.U32.HI R12, R28.reuse, 0xe, R28 ;  /* 0x0000000e1c0c7819 */ /* 0x040fe40000010e1c */
[----:B------:R-:W-:Y:S02]  /*87f0*/  LOP3.LUT R15, R13, R15, R14, 0x96, !PT ;  /* 0x0000000f0d0f7212 */ /* 0x000fe400078e960e */
[----:B------:R-:W-:-:S02]  /*8800*/  SHF.L.W.U32.HI R13, R28, 0x19, R28 ;  /* 0x000000191c0d7819 */ /* 0x000fc40000010e1c */
[----:B------:R-:W-:Y:S02]  /*8810*/  SHF.R.U32.HI R14, RZ, 0x3, R28 ;  /* 0x00000003ff0e7819 */ /* 0x000fe4000001161c */
[----:B------:R-:W-:Y:S02]  /*8820*/  LOP3.LUT R16, R51, R57, R54, 0xb8, !PT ;  /* 0x0000003933107212 */ /* 0x000fe400078eb836 */
[----:B------:R-:W-:Y:S02]  /*8830*/  LOP3.LUT R13, R14, R13, R12, 0x96, !PT ;  /* 0x0000000d0e0d7212 */ /* 0x000fe400078e960c */
[----:B------:R-:W-:Y:S02]  /*8840*/  IADD3 R12, PT, PT, R15, R16, R62 ;  /* 0x000000100f0c7210 */ /* 0x000fe40007ffe03e */
[C-C-:B------:R-:W-:Y:S02]  /*8850*/  SHF.L.W.U32.HI R14, R55.reuse, 0xf, R55.reuse ;  /* 0x0000000f370e7819 */ /* 0x140fe40000010e37 */
[----:B------:R-:W-:-:S02]  /*8860*/  SHF.L.W.U32.HI R15, R55, 0xd, R55 ;  /* 0x0000000d370f7819 */ /* 0x000fc40000010e37 */
[----:B------:R-:W-:Y:S02]  /*8870*/  SHF.R.U32.HI R16, RZ, 0xa, R55 ;  /* 0x0000000aff107819 */ /* 0x000fe40000011637 */
[C---:B------:R-:W-:Y:S02]  /*8880*/  SHF.L.W.U32.HI R61, R29.reuse, 0xe, R29 ;  /* 0x0000000e1d3d7819 */ /* 0x040fe40000010e1d */
[----:B------:R-:W-:Y:S02]  /*8890*/  LOP3.LUT R15, R16, R14, R15, 0x96, !PT ;  /* 0x0000000e100f7212 */ /* 0x000fe400078e960f */
[--C-:B------:R-:W-:Y:S02]  /*88a0*/  SHF.L.W.U32.HI R14, R29, 0x19, R29.reuse ;  /* 0x000000191d0e7819 */ /* 0x100fe40000010e1d */
[----:B------:R-:W-:Y:S02]  /*88b0*/  SHF.R.U32.HI R16, RZ, 0x3, R29 ;  /* 0x00000003ff107819 */ /* 0x000fe4000001161d */
[----:B------:R-:W-:-:S02]  /*88c0*/  SHF.L.W.U32.HI R62, R50, 0x13, R50 ;  /* 0x00000013323e7819 */ /* 0x000fc40000010e32 */
[----:B------:R-:W-:Y:S02]  /*88d0*/  LOP3.LUT R14, R16, R14, R61, 0x96, !PT ;  /* 0x0000000e100e7212 */ /* 0x000fe400078e963d */
[----:B------:R-:W-:Y:S02]  /*88e0*/  IADD3 R16, PT, PT, R17, R15, R46 ;  /* 0x0000000f11107210 */ /* 0x000fe40007ffe02e */
[C-C-:B------:R-:W-:Y:S02]  /*88f0*/  SHF.L.W.U32.HI R15, R50.reuse, 0x1e, R50.reuse ;  /* 0x0000001e320f7819 */ /* 0x140fe40000010e32 */
[----:B------:R-:W-:Y:S01]  /*8900*/  SHF.L.W.U32.HI R17, R50, 0xa, R50 ;  /* 0x0000000a32117819 */ /* 0x000fe20000010e32 */
[----:B------:R-:W-:Y:S01]  /*8910*/  IMAD.IADD R13, R13, 0x1, R16 ;  /* 0x000000010d0d7824 */ /* 0x000fe200078e0210 */
[----:B------:R-:W-:Y:S02]  /*8920*/  LOP3.LUT R61, R59, R53, R50, 0xe8, !PT ;  /* 0x000000353b3d7212 */ /* 0x000fe400078ee832 */
[----:B------:R-:W-:-:S02]  /*8930*/  LOP3.LUT R17, R17, R15, R62, 0x96, !PT ;  /* 0x0000000f11117212 */ /* 0x000fc400078e963e */
[C-C-:B------:R-:W-:Y:S02]  /*8940*/  SHF.L.W.U32.HI R15, R56.reuse, 0xf, R56.reuse ;  /* 0x0000000f380f7819 */ /* 0x140fe40000010e38 */
[--C-:B------:R-:W-:Y:S02]  /*8950*/  SHF.L.W.U32.HI R16, R56, 0xd, R56.reuse ;  /* 0x0000000d38107819 */ /* 0x100fe40000010e38 */
[----:B------:R-:W-:-:S04]  /*8960*/  SHF.R.U32.HI R53, RZ, 0xa, R56 ;  /* 0x0000000aff357819 */ /* 0x000fc80000011638 */
[----:B------:R-:W-:Y:S02]  /*8970*/  LOP3.LUT R53, R53, R15, R16, 0x96, !PT ;  /* 0x0000000f35357212 */ /* 0x000fe400078e9610 */
[C---:B------:R-:W-:Y:S02]  /*8980*/  IADD3 R16, PT, PT, R13.reuse, UR60, R12 ;  /* 0x0000003c0d107c10 */ /* 0x040fe4000fffe00c */
[----:B------:R-:W-:Y:S02]  /*8990*/  IADD3 R17, PT, PT, R60, R17, R61 ;  /* 0x000000113c117210 */ /* 0x000fe40007ffe03d */
[--C-:B------:R-:W-:Y:S01]  /*89a0*/  SHF.L.W.U32.HI R15, R13, 0xf, R13.reuse ;  /* 0x0000000f0d0f7819 */ /* 0x100fe20000010e0d */
[----:B------:R-:W-:Y:S01]  /*89b0*/  IMAD.IADD R12, R59, 0x1, R16 ;  /* 0x000000013b0c7824 */ /* 0x000fe200078e0210 */
[--C-:B------:R-:W-:Y:S02]  /*89c0*/  SHF.L.W.U32.HI R60, R13, 0xd, R13.reuse ;  /* 0x0000000d0d3c7819 */ /* 0x100fe40000010e0d */
[----:B------:R-:W-:-:S02]  /*89d0*/  SHF.R.U32.HI R61, RZ, 0xa, R13 ;  /* 0x0000000aff3d7819 */ /* 0x000fc4000001160d */
[C---:B------:R-:W-:Y:S02]  /*89e0*/  SHF.L.W.U32.HI R62, R12.reuse, 0x7, R12 ;  /* 0x000000070c3e7819 */ /* 0x040fe40000010e0c */
[----:B------:R-:W-:Y:S02]  /*89f0*/  LOP3.LUT R15, R61, R15, R60, 0x96, !PT ;  /* 0x0000000f3d0f7212 */ /* 0x000fe400078e963c */
        /* <DEDUP_REMOVED lines=9> */
[----:B------:R-:W-:-:S04]  /*8a90*/  SHF.L.W.U32.HI R51, R17, 0x13, R17 ;  /* 0x0000001311337819 */ /* 0x000fc80000010e11 */
[----:B------:R-:W-:Y:S02]  /*8aa0*/  LOP3.LUT R53, R53, R28, R51, 0x96, !PT ;  /* 0x0000001c35357212 */ /* 0x000fe400078e9633 */
[----:B------:R-:W-:Y:S02]  /*8ab0*/  IADD3 R51, PT, PT, R14, UR61, R61 ;  /* 0x0000003d0e337c10 */ /* 0x000fe4000fffe03d */
[----:B------:R-:W-:Y:S02]  /*8ac0*/  IADD3 R15, PT, PT, R29, R15, R48 ;  /* 0x0000000f1d0f7210 */ /* 0x000fe40007ffe030 */
[C---:B------:R-:W-:Y:S01]  /*8ad0*/  LOP3.LUT R59, R50.reuse, R59, R17, 0xe8, !PT ;  /* 0x0000003b323b7212 */ /* 0x040fe200078ee811 */
[----:B------:R-:W-:Y:S01]  /*8ae0*/  IMAD.IADD R29, R50, 0x1, R51 ;  /* 0x00000001321d7824 */ /* 0x000fe200078e0233 */
[----:B------:R-:W-:Y:S02]  /*8af0*/  SHF.L.W.U32.HI R28, R30, 0x19, R30 ;  /* 0x000000191e1c7819 */ /* 0x000fe40000010e1e */
[----:B------:R-:W-:-:S02]  /*8b00*/  IADD3 R58, PT, PT, R58, R53, R59 ;  /* 0x000000353a3a7210 */ /* 0x000fc40007ffe03b */
[--C-:B------:R-:W-:Y:S02]  /*8b10*/  SHF.L.W.U32.HI R53, R30, 0xe, R30.reuse ;  /* 0x0000000e1e357819 */ /* 0x100fe40000010e1e */
[----:B------:R-:W-:Y:S02]  /*8b20*/  SHF.R.U32.HI R48, RZ, 0x3, R30 ;  /* 0x00000003ff307819 */ /* 0x000fe4000001161e */
[C-C-:B------:R-:W-:Y:S02]  /*8b30*/  SHF.L.W.U32.HI R59, R29.reuse, 0x1a, R29.reuse ;  /* 0x0000001a1d3b7819 */ /* 0x140fe40000010e1d */
[C-C-:B------:R-:W-:Y:S02]  /*8b40*/  SHF.L.W.U32.HI R60, R29.reuse, 0x15, R29.reuse ;  /* 0x000000151d3c7819 */ /* 0x140fe40000010e1d */
[----:B------:R-:W-:Y:S02]  /*8b50*/  SHF.L.W.U32.HI R61, R29, 0x7, R29 ;  /* 0x000000071d3d7819 */ /* 0x000fe40000010e1d */
[----:B------:R-:W-:-:S02]  /*8b60*/  LOP3.LUT R28, R48, R28, R53, 0x96, !PT ;  /* 0x0000001c301c7212 */ /* 0x000fc400078e9635 */
[----:B------:R-:W-:Y:S02]  /*8b70*/  LOP3.LUT R61, R61, R59, R60, 0x96, !PT ;  /* 0x0000003b3d3d7212 */ /* 0x000fe400078e963c */
[C-C-:B------:R-:W-:Y:S02]  /*8b80*/  SHF.L.W.U32.HI R48, R14.reuse, 0xf, R14.reuse ;  /* 0x0000000f0e307819 */ /* 0x140fe40000010e0e */
[--C-:B------:R-:W-:Y:S02]  /*8b90*/  SHF.L.W.U32.HI R53, R14, 0xd, R14.reuse ;  /* 0x0000000d0e357819 */ /* 0x100fe40000010e0e */
[----:B------:R-:W-:Y:S02]  /*8ba0*/  SHF.R.U32.HI R59, RZ, 0xa, R14 ;  /* 0x0000000aff3b7819 */ /* 0x000fe4000001160e */
        /* <DEDUP_REMOVED lines=18> */
[----:B------:R-:W-:Y:S02]  /*8cd0*/  LOP3.LUT R50, R17, R50, R58, 0xe8, !PT ;  /* 0x0000003211327212 */ /* 0x000fe400078ee83a */
[----:B------:R-:W-:Y:S02]  /*8ce0*/  LOP3.LUT R54, R60, R54, R59, 0x96, !PT ;  /* 0x000000363c367212 */ /* 0x000fe400078e963b */
[----:B------:R-:W-:Y:S01]  /*8cf0*/  LOP3.LUT R59, R12, R28, R29, 0xb8, !PT ;  /* 0x0000001c0c3b7212 */ /* 0x000fe200078eb81d */
[----:B------:R-:W-:Y:S01]  /*8d00*/  IMAD.IADD R48, R48, 0x1, R53 ;  /* 0x0000000130307824 */ /* 0x000fe200078e0235 */
[----:B------:R-:W-:-:S02]  /*8d10*/  IADD3 R49, PT, PT, R16, R49, R50 ;  /* 0x0000003110317210 */ /* 0x000fc40007ffe032 */
[C-C-:B------:R-:W-:Y:S02]  /*8d20*/  SHF.L.W.U32.HI R50, R32.reuse, 0x19, R32.reuse ;  /* 0x0000001920327819 */ /* 0x140fe40000010e20 */
[--C-:B------:R-:W-:Y:S02]  /*8d30*/  SHF.L.W.U32.HI R53, R32, 0xe, R32.reuse ;  /* 0x0000000e20357819 */ /* 0x100fe40000010e20 */
[----:B------:R-:W-:Y:S02]  /*8d40*/  SHF.R.U32.HI R16, RZ, 0x3, R32 ;  /* 0x00000003ff107819 */ /* 0x000fe40000011620 */
[----:B------:R-:W-:Y:S02]  /*8d50*/  IADD3 R61, PT, PT, R54, R59, R57 ;  /* 0x0000003b363d7210 */ /* 0x000fe40007ffe039 */
[C-C-:B------:R-:W-:Y:S02]  /*8d60*/  SHF.L.W.U32.HI R54, R49.reuse, 0x1e, R49.reuse ;  /* 0x0000001e31367819 */ /* 0x140fe40000010e31 */
[----:B------:R-:W-:-:S02]  /*8d70*/  SHF.L.W.U32.HI R57, R49, 0x13, R49 ;  /* 0x0000001331397819 */ /* 0x000fc40000010e31 */
[----:B------:R-:W-:Y:S02]  /*8d80*/  SHF.L.W.U32.HI R59, R49, 0xa, R49 ;  /* 0x0000000a313b7819 */ /* 0x000fe40000010e31 */
[----:B------:R-:W-:Y:S02]  /*8d90*/  LOP3.LUT R50, R16, R50, R53, 0x96, !PT ;  /* 0x0000003210327212 */ /* 0x000fe400078e9635 */
[----:B------:R-:W-:Y:S02]  /*8da0*/  IADD3 R53, PT, PT, R48, UR63, R61 ;  /* 0x0000003f30357c10 */ /* 0x000fe4000fffe03d */
[----:B------:R-:W-:Y:S02]  /*8db0*/  LOP3.LUT R60, R59, R54, R57, 0x96, !PT ;  /* 0x000000363b3c7212 */ /* 0x000fe400078e9639 */
[C-C-:B------:R-:W-:Y:S02]  /*8dc0*/  SHF.L.W.U32.HI R16, R15.reuse, 0xf, R15.reuse ;  /* 0x0000000f0f107819 */ /* 0x140fe40000010e0f */
[----:B------:R-:W-:-:S02]  /*8dd0*/  SHF.L.W.U32.HI R57, R15, 0xd, R15 ;  /* 0x0000000d0f397819 */ /* 0x000fc40000010e0f */
[----:B------:R-:W-:Y:S02]  /*8de0*/  SHF.R.U32.HI R54, RZ, 0xa, R15 ;  /* 0x0000000aff367819 */ /* 0x000fe4000001160f */
[C---:B------:R-:W-:Y:S01]  /*8df0*/  LOP3.LUT R59, R58.reuse, R17, R49, 0xe8, !PT ;  /* 0x000000113a3b7212 */ /* 0x040fe200078ee831 */
[----:B------:R-:W-:Y:S01]  /*8e00*/  IMAD.IADD R17, R58, 0x1, R53 ;  /* 0x000000013a117824 */ /* 0x000fe200078e0235 */
[----:B------:R-:W-:Y:S02]  /*8e10*/  LOP3.LUT R54, R54, R16, R57, 0x96, !PT ;  /* 0x0000001036367212 */ /* 0x000fe400078e9639 */
[----:B------:R-:W-:Y:S02]  /*8e20*/  IADD3 R16, PT, PT, R51, R60, R59 ;  /* 0x0000003c33107210 */ /* 0x000fe40007ffe03b */
[C-C-:B------:R-:W-:Y:S02]  /*8e30*/  SHF.L.W.U32.HI R51, R17.reuse, 0x1a, R17.reuse ;  /* 0x0000001a11337819 */ /* 0x140fe40000010e11 */
[----:B------:R-:W-:-:S02]  /*8e40*/  SHF.L.W.U32.HI R60, R17, 0x15, R17 ;  /* 0x00000015113c7819 */ /* 0x000fc40000010e11 */
[----:B------:R-:W-:Y:S02]  /*8e50*/  SHF.L.W.U32.HI R57, R17, 0x7, R17 ;  /* 0x0000000711397819 */ /* 0x000fe40000010e11 */
[----:B------:R-:W-:Y:S02]  /*8e60*/  IADD3 R31, PT, PT, R31, R54, R52 ;  /* 0x000000361f1f7210 */ /* 0x000fe40007ffe034 */
[----:B------:R-:W-:Y:S02]  /*8e70*/  LOP3.LUT R59, R57, R51, R60, 0x96, !PT ;  /* 0x00000033393b7212 */ /* 0x000fe400078e963c */
[----:B------:R-:W-:Y:S01]  /*8e80*/  LOP3.LUT R60, R29, R17, R28, 0xb8, !PT ;  /* 0x000000111d3c7212 */ /* 0x000fe200078eb81c */
        /* <DEDUP_REMOVED lines=9> */
[----:B------:R-:W-:Y:S02]  /*8f20*/  IADD3 R48, PT, PT, R50, UR64, R59 ;  /* 0x0000004032307c10 */ /* 0x000fe4000fffe03b */
[----:B------:R-:W-:Y:S02]  /*8f30*/  LOP3.LUT R57, R54, R51, R52, 0x96, !PT ;  /* 0x0000003336397212 */ /* 0x000fe400078e9634 */
[----:B------:R-:W-:Y:S02]  /*8f40*/  LOP3.LUT R58, R49, R58, R16, 0xe8, !PT ;  /* 0x0000003a313a7212 */ /* 0x000fe400078ee810 */
[C-C-:B------:R-:W-:Y:S02]  /*8f50*/  SHF.L.W.U32.HI R51, R33.reuse, 0x19, R33.reuse ;  /* 0x0000001921337819 */ /* 0x140fe40000010e21 */
[--C-:B------:R-:W-:Y:S02]  /*8f60*/  SHF.L.W.U32.HI R52, R33, 0xe, R33.reuse ;  /* 0x0000000e21347819 */ /* 0x100fe40000010e21 */
[----:B------:R-:W-:-:S02]  /*8f70*/  SHF.R.U32.HI R54, RZ, 0x3, R33 ;  /* 0x00000003ff367819 */ /* 0x000fc40000011621 */
[----:B------:R-:W-:Y:S01]  /*8f80*/  IADD3 R32, PT, PT, R32, R12, R55 ;  /* 0x0000000c20207210 */ /* 0x000fe20007ffe037 */
[----:B------:R-:W-:Y:S01]  /*8f90*/  IMAD.IADD R12, R49, 0x1, R48 ;  /* 0x00000001310c7824 */ /* 0x000fe200078e0230 */
[----:B------:R-:W-:Y:S02]  /*8fa0*/  IADD3 R31, PT, PT, R30, R57, R58 ;  /* 0x000000391e1f7210 */ /* 0x000fe40007ffe03a */
[----:B------:R-:W-:Y:S02]  /*8fb0*/  LOP3.LUT R51, R54, R51, R52, 0x96, !PT ;  /* 0x0000003336337212 */ /* 0x000fe400078e9634 */
[C-C-:B------:R-:W-:Y:S02]  /*8fc0*/  SHF.L.W.U32.HI R30, R31.reuse, 0x1e, R31.reuse ;  /* 0x0000001e1f1e7819 */ /* 0x140fe40000010e1f */
[C-C-:B------:R-:W-:Y:S02]  /*8fd0*/  SHF.L.W.U32.HI R55, R31.reuse, 0x13, R31.reuse ;  /* 0x000000131f377819 */ /* 0x140fe40000010e1f */
[----:B------:R-:W-:-:S02]  /*8fe0*/  SHF.L.W.U32.HI R52, R31, 0xa, R31 ;  /* 0x0000000a1f347819 */ /* 0x000fc40000010e1f */
[C-C-:B------:R-:W-:Y:S02]  /*8ff0*/  SHF.L.W.U32.HI R54, R12.reuse, 0x1a, R12.reuse ;  /* 0x0000001a0c367819 */ /* 0x140fe40000010e0c */
[C-C-:B------:R-:W-:Y:S02]  /*9000*/  SHF.L.W.U32.HI R57, R12.reuse, 0x15, R12.reuse ;  /* 0x000000150c397819 */ /* 0x140fe40000010e0c */
[----:B------:R-:W-:Y:S01]  /*9010*/  SHF.L.W.U32.HI R58, R12, 0x7, R12 ;  /* 0x000000070c3a7819 */ /* 0x000fe20000010e0c */
[----:B------:R-:W-:Y:S01]  /*9020*/  IMAD.IADD R32, R51, 0x1, R32 ;  /* 0x0000000133207824 */ /* 0x000fe200078e0220 */
[----:B------:R-:W-:Y:S02]  /*9030*/  LOP3.LUT R52, R52, R30, R55, 0x96, !PT ;  /* 0x0000001e34347212 */ /* 0x000fe400078e9637 */
[----:B------:R-:W-:Y:S02]  /*9040*/  LOP3.LUT R54, R58, R54, R57, 0x96, !PT ;  /* 0x000000363a367212 */ /* 0x000fe400078e9639 */
[----:B------:R-:W-:-:S02]  /*9050*/  LOP3.LUT R55, R28, R12, R17, 0xb8, !PT ;  /* 0x0000000c1c377212 */ /* 0x000fc400078eb811 */
[C-C-:B------:R-:W-:Y:S02]  /*9060*/  SHF.L.W.U32.HI R30, R50.reuse, 0xf, R50.reuse ;  /* 0x0000000f321e7819 */ /* 0x140fe40000010e32 */
[--C-:B------:R-:W-:Y:S02]  /*9070*/  SHF.L.W.U32.HI R51, R50, 0xd, R50.reuse ;  /* 0x0000000d32337819 */ /* 0x100fe40000010e32 */
[----:B------:R-:W-:Y:S02]  /*9080*/  SHF.R.U32.HI R50, RZ, 0xa, R50 ;  /* 0x0000000aff327819 */ /* 0x000fe40000011632 */
[----:B------:R-:W-:Y:S02]  /*9090*/  LOP3.LUT R49, R16, R49, R31, 0xe8, !PT ;  /* 0x0000003110317212 */ /* 0x000fe400078ee81f */
[----:B------:R-:W-:Y:S02]  /*90a0*/  IADD3 R55, PT, PT, R54, R55, R29 ;  /* 0x0000003736377210 */ /* 0x000fe40007ffe01d */
[----:B------:R-:W-:-:S02]  /*90b0*/  LOP3.LUT R50, R50, R30, R51, 0x96, !PT ;  /* 0x0000001e32327212 */ /* 0x000fc400078e9633 */
[----:B------:R-:W-:Y:S02]  /*90c0*/  IADD3 R30, PT, PT, R53, R52, R49 ;  /* 0x00000034351e7210 */ /* 0x000fe40007ffe031 */
[----:B------:R-:W-:Y:S02]  /*90d0*/  IADD3 R49, PT, PT, R32, UR65, R55 ;  /* 0x0000004120317c10 */ /* 0x000fe4000fffe037 */
[----:B------:R-:W-:-:S03]  /*90e0*/  SHF.L.W.U32.HI R51, R34, 0x19, R34 ;  /* 0x0000001922337819 */ /* 0x000fc60000010e22 */
[----:B------:R-:W-:Y:S01]  /*90f0*/  IMAD.IADD R29, R16, 0x1, R49 ;  /* 0x00000001101d7824 */ /* 0x000fe200078e0231 */
[--C-:B------:R-:W-:Y:S02]  /*9100*/  SHF.L.W.U32.HI R52, R34, 0xe, R34.reuse ;  /* 0x0000000e22347819 */ /* 0x100fe40000010e22 */
[----:B------:R-:W-:Y:S02]  /*9110*/  SHF.R.U32.HI R53, RZ, 0x3, R34 ;  /* 0x00000003ff357819 */ /* 0x000fe40000011622 */
[C-C-:B------:R-:W-:Y:S02]  /*9120*/  SHF.L.W.U32.HI R58, R29.reuse, 0x1a, R29.reuse ;  /* 0x0000001a1d3a7819 */ /* 0x140fe40000010e1d */
[C-C-:B------:R-:W-:Y:S02]  /*9130*/  SHF.L.W.U32.HI R59, R29.reuse, 0x15, R29.reuse ;  /* 0x000000151d3b7819 */ /* 0x140fe40000010e1d */
[----:B------:R-:W-:Y:S02]  /*9140*/  SHF.L.W.U32.HI R60, R29, 0x7, R29 ;  /* 0x000000071d3c7819 */ /* 0x000fe40000010e1d */
[----:B------:R-:W-:-:S02]  /*9150*/  SHF.L.W.U32.HI R54, R30, 0x1e, R30 ;  /* 0x0000001e1e367819 */ /* 0x000fc40000010e1e */
[C-C-:B------:R-:W-:Y:S02]  /*9160*/  SHF.L.W.U32.HI R55, R30.reuse, 0x13, R30.reuse ;  /* 0x000000131e377819 */ /* 0x140fe40000010e1e */
[----:B------:R-:W-:Y:S02]  /*9170*/  SHF.L.W.U32.HI R57, R30, 0xa, R30 ;  /* 0x0000000a1e397819 */ /* 0x000fe40000010e1e */
[----:B------:R-:W-:Y:S02]  /*9180*/  LOP3.LUT R51, R53, R51, R52, 0x96, !PT ;  /* 0x0000003335337212 */ /* 0x000fe400078e9634 */
[----:B------:R-:W-:Y:S02]  /*9190*/  IADD3 R50, PT, PT, R33, R50, R56 ;  /* 0x0000003221327210 */ /* 0x000fe40007ffe038 */
[----:B------:R-:W-:Y:S02]  /*91a0*/  LOP3.LUT R59, R60, R58, R59, 0x96, !PT ;  /* 0x0000003a3c3b7212 */ /* 0x000fe400078e963b */
[----:B------:R-:W-:Y:S01]  /*91b0*/  LOP3.LUT R52, R17, R29, R12, 0xb8, !PT ;  /* 0x0000001d11347212 */ /* 0x000fe200078eb80c */
[----:B------:R-:W-:Y:S01]  /*91c0*/  IMAD.IADD R50, R51, 0x1, R50 ;  /* 0x0000000133327824 */ /* 0x000fe200078e0232 */
[----:B------:R-:W-:-:S02]  /*91d0*/  LOP3.LUT R33, R57, R54, R55, 0x96, !PT ;  /* 0x0000003639217212 */ /* 0x000fc400078e9637 */
[----:B------:R-:W-:Y:S02]  /*91e0*/  LOP3.LUT R16, R31, R16, R30, 0xe8, !PT ;  /* 0x000000101f107212 */ /* 0x000fe400078ee81e */
[----:B------:R-:W-:Y:S02]  /*91f0*/  IADD3 R59, PT, PT, R59, R52, R28 ;  /* 0x000000343b3b7210 */ /* 0x000fe40007ffe01c */
[----:B------:R-:W-:Y:S02]  /*9200*/  IADD3 R33, PT, PT, R48, R33, R16 ;  /* 0x0000002130217210 */ /* 0x000fe40007ffe010 */
[C-C-:B------:R-:W-:Y:S02]  /*9210*/  SHF.L.W.U32.HI R16, R32.reuse, 0xf, R32.reuse ;  /* 0x0000000f20107819 */ /* 0x140fe40000010e20 */
[--C-:B------:R-:W-:Y:S02]  /*9220*/  SHF.L.W.U32.HI R51, R32, 0xd, R32.reuse ;  /* 0x0000000d20337819 */ /* 0x100fe40000010e20 */
[----:B------:R-:W-:-:S02]  /*9230*/  SHF.R.U32.HI R28, RZ, 0xa, R32 ;  /* 0x0000000aff1c7819 */ /* 0x000fc40000011620 */
[----:B------:R-:W-:Y:S02]  /*9240*/  IADD3 R32, PT, PT, R50, UR66, R59 ;  /* 0x0000004232207c10 */ /* 0x000fe4000fffe03b */
[C-C-:B------:R-:W-:Y:S02]  /*9250*/  SHF.L.W.U32.HI R48, R33.reuse, 0x1e, R33.reuse ;  /* 0x0000001e21307819 */ /* 0x140fe40000010e21 */
[C-C-:B------:R-:W-:Y:S02]  /*9260*/  SHF.L.W.U32.HI R53, R33.reuse, 0x13, R33.reuse ;  /* 0x0000001321357819 */ /* 0x140fe40000010e21 */
[----:B------:R-:W-:Y:S02]  /*9270*/  SHF.L.W.U32.HI R52, R33, 0xa, R33 ;  /* 0x0000000a21347819 */ /* 0x000fe40000010e21 */
[----:B------:R-:W-:Y:S01]  /*9280*/  LOP3.LUT R51, R28, R16, R51, 0x96, !PT ;  /* 0x000000101c337212 */ /* 0x000fe200078e9633 */
[----:B------:R-:W-:Y:S01]  /*9290*/  IMAD.IADD R28, R31, 0x1, R32 ;  /* 0x000000011f1c7824 */ /* 0x000fe200078e0220 */
[----:B------:R-:W-:-:S02]  /*92a0*/  LOP3.LUT R16, R52, R48, R53, 0x96, !PT ;  /* 0x0000003034107212 */ /* 0x000fc400078e9635 */
[C-C-:B------:R-:W-:Y:S02]  /*92b0*/  SHF.L.W.U32.HI R48, R35.reuse, 0x19, R35.reuse ;  /* 0x0000001923307819 */ /* 0x140fe40000010e23 */
[--C-:B------:R-:W-:Y:S02]  /*92c0*/  SHF.L.W.U32.HI R53, R35, 0xe, R35.reuse ;  /* 0x0000000e23357819 */ /* 0x100fe40000010e23 */
[----:B------:R-:W-:Y:S02]  /*92d0*/  SHF.R.U32.HI R52, RZ, 0x3, R35 ;  /* 0x00000003ff347819 */ /* 0x000fe40000011623 */
[----:B------:R-:W-:Y:S02]  /*92e0*/  LOP3.LUT R31, R30, R31, R33, 0xe8, !PT ;  /* 0x0000001f1e1f7212 */ /* 0x000fe400078ee821 */
[C-C-:B------:R-:W-:Y:S02]  /*92f0*/  SHF.L.W.U32.HI R54, R28.reuse, 0x1a, R28.reuse ;  /* 0x0000001a1c367819 */ /* 0x140fe40000010e1c */
[----:B------:R-:W-:-:S02]  /*9300*/  SHF.L.W.U32.HI R55, R28, 0x15, R28 ;  /* 0x000000151c377819 */ /* 0x000fc40000010e1c */
[----:B------:R-:W-:Y:S02]  /*9310*/  SHF.L.W.U32.HI R56, R28, 0x7, R28 ;  /* 0x000000071c387819 */ /* 0x000fe40000010e1c */
[----:B------:R-:W-:Y:S02]  /*9320*/  LOP3.LUT R48, R52, R48, R53, 0x96, !PT ;  /* 0x0000003034307212 */ /* 0x000fe400078e9635 */
[----:B------:R-:W-:Y:S02]  /*9330*/  IADD3 R13, PT, PT, R34, R51, R13 ;  /* 0x00000033220d7210 */ /* 0x000fe40007ffe00d */
[----:B------:R-:W-:Y:S02]  /*9340*/  IADD3 R16, PT, PT, R49, R16, R31 ;  /* 0x0000001031107210 */ /* 0x000fe40007ffe01f */
[----:B------:R-:W-:Y:S02]  /*9350*/  LOP3.LUT R54, R56, R54, R55, 0x96, !PT ;  /* 0x0000003638367212 */ /* 0x000fe400078e9637 */
[----:B------:R-:W-:Y:S01]  /*9360*/  LOP3.LUT R51, R12, R28, R29, 0xb8, !PT ;  /* 0x0000001c0c337212 */ /* 0x000fe200078eb81d */
[----:B------:R-:W-:Y:S01]  /*9370*/  IMAD.IADD R13, R48, 0x1, R13 ;  /* 0x00000001300d7824 */ /* 0x000fe200078e020d */
[----:B------:R-:W-:-:S02]  /*9380*/  SHF.L.W.U32.HI R31, R16, 0x1e, R16 ;  /* 0x0000001e101f7819 */ /* 0x000fc40000010e10 */
[C-C-:B------:R-:W-:Y:S02]  /*9390*/  SHF.L.W.U32.HI R34, R16.reuse, 0x13, R16.reuse ;  /* 0x0000001310227819 */ /* 0x140fe40000010e10 */
[----:B------:R-:W-:Y:S02]  /*93a0*/  SHF.L.W.U32.HI R49, R16, 0xa, R16 ;  /* 0x0000000a10317819 */ /* 0x000fe40000010e10 */
[----:B------:R-:W-:Y:S02]  /*93b0*/  IADD3 R54, PT, PT, R54, R51, R17 ;  /* 0x0000003336367210 */ /* 0x000fe40007ffe011 */
[----:B------:R-:W-:Y:S02]  /*93c0*/  LOP3.LUT R53, R49, R31, R34, 0x96, !PT ;  /* 0x0000001f31357212 */ /* 0x000fe400078e9622 */
[----:B------:R-:W-:Y:S02]  /*93d0*/  SHF.L.W.U32.HI R31, R46, 0x19, R46 ;  /* 0x000000192e1f7819 */ /* 0x000fe40000010e2e */
[----:B------:R-:W-:-:S02]  /*93e0*/  SHF.L.W.U32.HI R17, R50, 0xf, R50 ;  /* 0x0000000f32117819 */ /* 0x000fc40000010e32 */
[----:B------:R-:W-:Y:S02]  /*93f0*/  SHF.L.W.U32.HI R34, R50, 0xd, R50 ;  /* 0x0000000d32227819 */ /* 0x000fe40000010e32 */
[--C-:B------:R-:W-:Y:S02]  /*9400*/  SHF.L.W.U32.HI R48, R46, 0xe, R46.reuse ;  /* 0x0000000e2e307819 */ /* 0x100fe40000010e2e */
[----:B------:R-:W-:Y:S02]  /*9410*/  SHF.R.U32.HI R51, RZ, 0x3, R46 ;  /* 0x00000003ff337819 */ /* 0x000fe4000001162e */
[----:B------:R-:W-:Y:S02]  /*9420*/  IADD3 R49, PT, PT, R13, UR67, R54 ;  /* 0x000000430d317c10 */ /* 0x000fe4000fffe036 */
[----:B------:R-:W-:Y:S02]  /*9430*/  SHF.R.U32.HI R50, RZ, 0xa, R50 ;  /* 0x0000000aff327819 */ /* 0x000fe40000011632 */
[----:B------:R-:W-:Y:S01]  /*9440*/  LOP3.LUT R48, R51, R31, R48, 0x96, !PT ;  /* 0x0000001f33307212 */ /* 0x000fe200078e9630 */
[----:B------:R-:W-:Y:S01]  /*9450*/  IMAD.IADD R31, R30, 0x1, R49 ;  /* 0x000000011e1f7824 */ /* 0x000fe200078e0231 */
[----:B------:R-:W-:-:S02]  /*9460*/  LOP3.LUT R52, R33, R30, R16, 0xe8, !PT ;  /* 0x0000001e21347212 */ /* 0x000fc400078ee810 */
[----:B------:R-:W-:Y:S02]  /*9470*/  LOP3.LUT R34, R50, R17, R34, 0x96, !PT ;  /* 0x0000001132227212 */ /* 0x000fe400078e9622 */
[----:B------:R-:W-:Y:S02]  /*9480*/  IADD3 R17, PT, PT, R32, R53, R52 ;  /* 0x0000003520117210 */ /* 0x000fe40007ffe034 */
[----:B------:R-:W-:Y:S02]  /*9490*/  IADD3 R35, PT, PT, R35, R34, R14 ;  /* 0x0000002223237210 */ /* 0x000fe40007ffe00e */
[C-C-:B------:R-:W-:Y:S02]  /*94a0*/  SHF.L.W.U32.HI R32, R31.reuse, 0x1a, R31.reuse ;  /* 0x0000001a1f207819 */ /* 0x140fe40000010e1f */
[C-C-:B------:R-:W-:Y:S02]  /*94b0*/  SHF.L.W.U32.HI R53, R31.reuse, 0x15, R31.reuse ;  /* 0x000000151f357819 */ /* 0x140fe40000010e1f */
[----:B------:R-:W-:-:S02]  /*94c0*/  SHF.L.W.U32.HI R34, R31, 0x7, R31 ;  /* 0x000000071f227819 */ /* 0x000fc40000010e1f */
[C---:B------:R-:W-:Y:S02]  /*94d0*/  SHF.L.W.U32.HI R14, R17.reuse, 0x1e, R17 ;  /* 0x0000001e110e7819 */ /* 0x040fe40000010e11 */
[----:B------:R-:W-:Y:S02]  /*94e0*/  LOP3.LUT R53, R34, R32, R53, 0x96, !PT ;  /* 0x0000002022357212 */ /* 0x000fe400078e9635 */
[C-C-:B------:R-:W-:Y:S02]  /*94f0*/  SHF.L.W.U32.HI R51, R17.reuse, 0x13, R17.reuse ;  /* 0x0000001311337819 */ /* 0x140fe40000010e11 */
[----:B------:R-:W-:Y:S02]  /*9500*/  SHF.L.W.U32.HI R30, R17, 0xa, R17 ;  /* 0x0000000a111e7819 */ /* 0x000fe40000010e11 */
[----:B------:R-:W-:Y:S01]  /*9510*/  LOP3.LUT R34, R29, R31, R28, 0xb8, !PT ;  /* 0x0000001f1d227212 */ /* 0x000fe200078eb81c */
[----:B------:R-:W-:Y:S01]  /*9520*/  IMAD.IADD R35, R48, 0x1, R35 ;  /* 0x0000000130237824 */ /* 0x000fe200078e0223 */
[----:B------:R-:W-:-:S02]  /*9530*/  LOP3.LUT R30, R30, R14, R51, 0x96, !PT ;  /* 0x0000000e1e1e7212 */ /* 0x000fc400078e9633 */
[----:B------:R-:W-:Y:S02]  /*9540*/  LOP3.LUT R32, R16, R33, R17, 0xe8, !PT ;  /* 0x0000002110207212 */ /* 0x000fe400078ee811 */
[----:B------:R-:W-:Y:S02]  /*9550*/  IADD3 R34, PT, PT, R53, R34, R12 ;  /* 0x0000002235227210 */ /* 0x000fe40007ffe00c */
[C-C-:B------:R-:W-:Y:S02]  /*9560*/  SHF.L.W.U32.HI R14, R13.reuse, 0xf, R13.reuse ;  /* 0x0000000f0d0e7819 */ /* 0x140fe40000010e0d */
[--C-:B------:R-:W-:Y:S02]  /*9570*/  SHF.L.W.U32.HI R51, R13, 0xd, R13.reuse ;  /* 0x0000000d0d337819 */ /* 0x100fe40000010e0d */
[----:B------:R-:W-:Y:S02]  /*9580*/  SHF.R.U32.HI R13, RZ, 0xa, R13 ;  /* 0x0000000aff0d7819 */ /* 0x000fe4000001160d */
[----:B------:R-:W-:-:S02]  /*9590*/  IADD3 R49, PT, PT, R49, R30, R32 ;  /* 0x0000001e31317210 */ /* 0x000fc40007ffe020 */
[----:B------:R-:W-:Y:S02]  /*95a0*/  IADD3 R34, PT, PT, R35, UR6, R34 ;  /* 0x0000000623227c10 */ /* 0x000fe4000fffe022 */
[----:B------:R-:W-:Y:S02]  /*95b0*/  LOP3.LUT R13, R13, R14, R51, 0x96, !PT ;  /* 0x0000000e0d0d7212 */ /* 0x000fe400078e9633 */
[C-C-:B------:R-:W-:Y:S02]  /*95c0*/  SHF.L.W.U32.HI R12, R47.reuse, 0x19, R47.reuse ;  /* 0x000000192f0c7819 */ /* 0x140fe40000010e2f */
[--C-:B------:R-:W-:Y:S01]  /*95d0*/  SHF.L.W.U32.HI R35, R47, 0xe, R47.reuse ;  /* 0x0000000e2f237819 */ /* 0x100fe20000010e2f */
[----:B------:R-:W-:Y:S01]  /*95e0*/  IMAD.IADD R32, R33, 0x1, R34 ;  /* 0x0000000121207824 */ /* 0x000fe200078e0222 */
[----:B------:R-:W-:Y:S02]  /*95f0*/  SHF.R.U32.HI R47, RZ, 0x3, R47 ;  /* 0x00000003ff2f7819 */ /* 0x000fe4000001162f */
[----:B------:R-:W-:-:S02]  /*9600*/  SHF.L.W.U32.HI R14, R49, 0x1e, R49 ;  /* 0x0000001e310e7819 */ /* 0x000fc40000010e31 */
[C-C-:B------:R-:W-:Y:S02]  /*9610*/  SHF.L.W.U32.HI R51, R49.reuse, 0x13, R49.reuse ;  /* 0x0000001331337819 */ /* 0x140fe40000010e31 */
[----:B------:R-:W-:Y:S02]  /*9620*/  SHF.L.W.U32.HI R30, R49, 0xa, R49 ;  /* 0x0000000a311e7819 */ /* 0x000fe40000010e31 */
[----:B------:R-:W-:Y:S02]  /*9630*/  LOP3.LUT R12, R47, R12, R35, 0x96, !PT ;  /* 0x0000000c2f0c7212 */ /* 0x000fe400078e9623 */
[----:B------:R-:W-:Y:S02]  /*9640*/  IADD3 R13, PT, PT, R46, R13, R15 ;  /* 0x0000000d2e0d7210 */ /* 0x000fe40007ffe00f */
[----:B------:R-:W-:Y:S02]  /*9650*/  LOP3.LUT R51, R30, R14, R51, 0x96, !PT ;  /* 0x0000000e1e337212 */ /* 0x000fe400078e9633 */
[----:B------:R-:W-:-:S02]  /*9660*/  LOP3.LUT R14, R17, R16, R49, 0xe8, !PT ;  /* 0x00000010110e7212 */ /* 0x000fc400078ee831 */
[C-C-:B------:R-:W-:Y:S02]  /*9670*/  SHF.L.W.U32.HI R15, R32.reuse, 0x1a, R32.reuse ;  /* 0x0000001a200f7819 */ /* 0x140fe40000010e20 */
[C-C-:B------:R-:W-:Y:S02]  /*9680*/  SHF.L.W.U32.HI R30, R32.reuse, 0x15, R32.reuse ;  /* 0x00000015201e7819 */ /* 0x140fe40000010e20 */
[----:B------:R-:W-:Y:S01]  /*9690*/  SHF.L.W.U32.HI R33, R32, 0x7, R32 ;  /* 0x0000000720217819 */ /* 0x000fe20000010e20 */
[----:B------:R-:W-:Y:S01]  /*96a0*/  IMAD.IADD R12, R12, 0x1, R13 ;  /* 0x000000010c0c7824 */ /* 0x000fe200078e020d */
[----:B------:R-:W-:Y:S02]  /*96b0*/  IADD3 R14, PT, PT, R34, R51, R14 ;  /* 0x00000033220e7210 */ /* 0x000fe40007ffe00e */
[----:B------:R-:W-:Y:S02]  /*96c0*/  LOP3.LUT R30, R33, R15, R30, 0x96, !PT ;  /* 0x0000000f211e7212 */ /* 0x000fe400078e961e */
[----:B------:R-:W-:-:S02]  /*96d0*/  LOP3.LUT R13, R28, R32, R31, 0xb8, !PT ;  /* 0x000000201c0d7212 */ /* 0x000fc400078eb81f */
[C-C-:B------:R-:W-:Y:S02]  /*96e0*/  SHF.L.W.U32.HI R15, R14.reuse, 0x1e, R14.reuse ;  /* 0x0000001e0e0f7819 */ /* 0x140fe40000010e0e */
[C-C-:B------:R-:W-:Y:S02]  /*96f0*/  SHF.L.W.U32.HI R34, R14.reuse, 0x13, R14.reuse ;  /* 0x000000130e227819 */ /* 0x140fe40000010e0e */
[----:B------:R-:W-:Y:S02]  /*9700*/  SHF.L.W.U32.HI R33, R14, 0xa, R14 ;  /* 0x0000000a0e217819 */ /* 0x000fe40000010e0e */
[----:B------:R-:W-:Y:S02]  /*9710*/  IADD3 R13, PT, PT, R30, R13, R29 ;  /* 0x0000000d1e0d7210 */ /* 0x000fe40007ffe01d */
[----:B------:R-:W-:Y:S02]  /*9720*/  LOP3.LUT R34, R33, R15, R34, 0x96, !PT ;  /* 0x0000000f21227212 */ /* 0x000fe400078e9622 */
[----:B------:R-:W-:-:S02]  /*9730*/  IADD3 R13, PT, PT, R12, UR7, R13 ;  /* 0x000000070c0d7c10 */ /* 0x000fc4000fffe00d */
[----:B------:R-:W-:Y:S02]  /*9740*/  LOP3.LUT R15, R49, R17, R14, 0xe8, !PT ;  /* 0x00000011310f7212 */ /* 0x000fe400078ee80e */
[----:B--2---:R-:W-:Y:S02]  /*9750*/  IADD3 R12, P0, PT, R18, 0x200, RZ ;  /* 0x00000200120c7810 */ /* 0x004fe40007f1e0ff */
[----:B------:R-:W-:Y:S01]  /*9760*/  IADD3 R15, PT, PT, R13, R34, R15 ;  /* 0x000000220d0f7210 */ /* 0x000fe20007ffe00f */
[----:B------:R-:W-:Y:S01]  /*9770*/  IMAD.IADD R23, R28, 0x1, R23 ;  /* 0x000000011c177824 */ /* 0x000fe200078e0217 */
[----:B------:R-:W-:Y:S01]  /*9780*/  IADD3 R20, PT, PT, R20, R13, R16 ;  /* 0x0000000d14147210 */ /* 0x000fe20007ffe010 */
[----:B------:R-:W-:Y:S02]  /*9790*/  IMAD.IADD R22, R31, 0x1, R22 ;  /* 0x000000011f167824 */ /* 0x000fe400078e0216 */
[----:B------:R-:W-:Y:S02]  /*97a0*/  IMAD.IADD R21, R21, 0x1, R32 ;  /* 0x0000000115157824 */ /* 0x000fe400078e0220 */
[----:B------:R-:W-:-:S02]  /*97b0*/  IMAD.X R13, RZ, RZ, R19, P0 ;  /* 0x000000ffff0d7224 */ /* 0x000fc400000e0613 */
[----:B------:R-:W-:Y:S02]  /*97c0*/  IMAD.IADD R27, R17, 0x1, R27 ;  /* 0x00000001111b7824 */ /* 0x000fe400078e021b */
[----:B------:R-:W-:Y:S02]  /*97d0*/  IMAD.IADD R26, R49, 0x1, R26 ;  /* 0x00000001311a7824 */ /* 0x000fe400078e021a */
[----:B------:R-:W-:Y:S02]  /*97e0*/  IMAD.IADD R25, R25, 0x1, R14 ;  /* 0x0000000119197824 */ /* 0x000fe400078e020e */
[----:B------:R-:W-:Y:S01]  /*97f0*/  IMAD.IADD R24, R24, 0x1, R15 ;  /* 0x0000000118187824 */ /* 0x000fe200078e020f */
[----:B------:R0:W-:Y:S04]  /*9800*/  STL.128 [R1+0xc0], R20 ;  /* 0x0000c01401007387 */ /* 0x0001e80000100c00 */
[----:B------:R0:W-:Y:S04]  /*9810*/  STL.64 [R1+0xa8], R12 ;  /* 0x0000a80c01007387 */ /* 0x0001e80000100a00 */
[----:B------:R0:W-:Y:S04]  /*9820*/  STL.128 [R1+0xb0], R24 ;  /* 0x0000b01801007387 */ /* 0x0001e80000100c00 */
[----:B------:R0:W-:Y:S01]  /*9830*/  STL [R1+0xa0], RZ ;  /* 0x0000a0ff01007387 */ /* 0x0001e20000100800 */
[----:B------:R-:W-:-:S07]  /*9840*/  IMAD.MOV.U32 R28, RZ, RZ, RZ ;  /* 0x000000ffff1c7224 */ /* 0x000fce00078e00ff */
.L_x_13:
[----:B------:R-:W-:Y:S05]  /*9850*/  BSYNC.RECONVERGENT B1 ;  /* 0x0000000000017941 */ /* 0x000fea0003800200 */
.L_x_12:
[----:B------:R-:W-:Y:S01]  /*9860*/  VIADD R45, R45, 0x1 ;  /* 0x000000012d2d7836 */ /* 0x000fe20000000000 */
[----:B------:R-:W-:Y:S06]  /*9870*/  @P1 BRA `(.L_x_14) ;  /* 0xffffff9c00781947 */ /* 0x000fec000383ffff */
[----:B------:R-:W-:Y:S01]  /*9880*/  ISETP.GT.U32.AND P0, PT, R28, 0x37, PT ;  /* 0x000000371c00780c */ /* 0x000fe20003f04070 */
[----:B------:R-:W-:-:S12]  /*9890*/  BSSY.RECONVERGENT B1, `(.L_x_15) ;  /* 0x00006d5000017945 */ /* 0x000fd80003800200 */
[----:B------:R-:W-:Y:S05]  /*98a0*/  @P0 BRA `(.L_x_16) ;  /* 0x0000000400200947 */ /* 0x000fea0003800000 */
[----:B0-----:R-:W-:Y:S01]  /*98b0*/  IMAD.MOV.U32 R13, RZ, RZ, 0x80 ;  /* 0x00000080ff0d7424 */ /* 0x001fe200078e00ff */
[----:B------:R-:W-:Y:S01]  /*98c0*/  ISETP.NE.AND P0, PT, R28, 0x37, PT ;  /* 0x000000371c00780c */ /* 0x000fe20003f05270 */
[----:B------:R-:W-:-:S05]  /*98d0*/  IMAD.IADD R12, R1, 0x1, R28 ;  /* 0x00000001010c7824 */ /* 0x000fca00078e021c */
[----:B------:R1:W-:Y:S07]  /*98e0*/  STL.U8 [R12+0x60], R13 ;  /* 0x0000600d0c007387 */ /* 0x0003ee0000100000 */
[----:B------:R-:W-:Y:S05]  /*98f0*/  @!P0 BRA `(.L_x_17) ;  /* 0x0000006c00388947 */ /* 0x000fea0003800000 */
[C---:B------:R-:W-:Y:S01]  /*9900*/  ISETP.GT.U32.AND P0, PT, R28.reuse, 0x27, PT ;  /* 0x000000271c00780c */ /* 0x040fe20003f04070 */
[----:B------:R-:W-:Y:S01]  /*9910*/  BSSY.RECONVERGENT B2, `(.L_x_18) ;  /* 0x000001c000027945 */ /* 0x000fe20003800200 */
[----:B-1----:R-:W-:-:S04]  /*9920*/  IADD3 R13, PT, PT, -R28, 0x37, RZ ;  /* 0x000000371c0d7810 */ /* 0x002fc80007ffe1ff */
[----:B------:R-:W-:-:S04]  /*9930*/  LOP3.LUT R16, R13, 0xf, RZ, 0xc0, !PT ;  /* 0x0000000f0d107812 */ /* 0x000fc800078ec0ff */
[----:B------:R-:W-:-:S03]  /*9940*/  ISETP.NE.AND P1, PT, R16, RZ, PT ;  /* 0x000000ff1000720c */ /* 0x000fc60003f25270 */
[----:B------:R-:W-:Y:S10]  /*9950*/  @P0 BRA `(.L_x_19) ;  /* 0x00000000005c0947 */ /* 0x000ff40003800000 */
[----:B------:R-:W-:Y:S01]  /*9960*/  LOP3.LUT R15, R13, 0x30, RZ, 0xc0, !PT ;  /* 0x000000300d0f7812 */ /* 0x000fe200078ec0ff */
[----:B------:R-:W-:-:S07]  /*9970*/  IMAD.MOV.U32 R12, RZ, RZ, RZ ;  /* 0x000000ffff0c7224 */ /* 0x000fce00078e00ff */
.L_x_20:
[----:B0-----:R-:W-:Y:S02]  /*9980*/  IMAD.IADD R14, R1, 0x1, R28 ;  /* 0x00000001010e7824 */ /* 0x001fe400078e021c */
[----:B------:R-:W-:Y:S02]  /*9990*/  VIADD R12, R12, 0x10 ;  /* 0x000000100c0c7836 */ /* 0x000fe40000000000 */
[----:B------:R-:W-:Y:S01]  /*99a0*/  VIADD R28, R28, 0x10 ;  /* 0x000000101c1c7836 */ /* 0x000fe20000000000 */
[----:B------:R0:W-:Y:S02]  /*99b0*/  STL.U8 [R14+0x61], RZ ;  /* 0x000061ff0e007387 */ /* 0x0001e40000100000 */
[----:B------:R-:W-:Y:S02]  /*99c0*/  ISETP.NE.AND P0, PT, R12, R15, PT ;  /* 0x0000000f0c00720c */ /* 0x000fe40003f05270 */
[----:B------:R0:W-:Y:S04]  /*99d0*/  STL.U8 [R14+0x62], RZ ;  /* 0x000062ff0e007387 */ /* 0x0001e80000100000 */
        /* <DEDUP_REMOVED lines=13> */
[----:B------:R0:W-:Y:S01]  /*9ab0*/  STL.U8 [R14+0x70], RZ ;  /* 0x000070ff0e007387 */ /* 0x0001e20000100000 */
[----:B------:R-:W-:Y:S05]  /*9ac0*/  @P0 BRA `(.L_x_20) ;  /* 0xfffffffc00ac0947 */ /* 0x000fea000383ffff */
.L_x_19:
[----:B------:R-:W-:Y:S05]  /*9ad0*/  BSYNC.RECONVERGENT B2 ;  /* 0x0000000000027941 */ /* 0x000fea0003800200 */
.L_x_18:
[----:B------:R-:W-:Y:S05]  /*9ae0*/  @!P1 BRA `(.L_x_17) ;  /* 0x0000006800bc9947 */ /* 0x000fea0003800000 */
[----:B------:R-:W-:Y:S01]  /*9af0*/  ISETP.GE.U32.AND P0, PT, R16, 0x8, PT ;  /* 0x000000081000780c */ /* 0x000fe20003f06070 */
[----:B------:R-:W-:Y:S01]  /*9b00*/  BSSY.RECONVERGENT B2, `(.L_x_21) ;  /* 0x000000e000027945 */ /* 0x000fe20003800200 */
[----:B0-----:R-:W-:-:S04]  /*9b10*/  LOP3.LUT R14, R13, 0x7, RZ, 0xc0, !PT ;  /* 0x000000070d0e7812 */ /* 0x001fc800078ec0ff */
[----:B------:R-:W-:-:S07]  /*9b20*/  ISETP.NE.AND P1, PT, R14, RZ, PT ;  /* 0x000000ff0e00720c */ /* 0x000fce0003f25270 */
[----:B------:R-:W-:Y:S06]  /*9b30*/  @!P0 BRA `(.L_x_22) ;  /* 0x0000000000288947 */ /* 0x000fec0003800000 */
[----:B------:R-:W-:Y:S02]  /*9b40*/  IMAD.IADD R12, R1, 0x1, R28 ;  /* 0x00000001010c7824 */ /* 0x000fe400078e021c */
[----:B------:R-:W-:-:S03]  /*9b50*/  VIADD R28, R28, 0x8 ;  /* 0x000000081c1c7836 */ /* 0x000fc60000000000 */
[----:B------:R0:W-:Y:S04]  /*9b60*/  STL.U8 [R12+0x61], RZ ;  /* 0x000061ff0c007387 */ /* 0x0001e80000100000 */
[----:B------:R0:W-:Y:S04]  /*9b70*/  STL.U8 [R12+0x62], RZ ;  /* 0x000062ff0c007387 */ /* 0x0001e80000100000 */
[----:B------:R0:W-:Y:S04]  /*9b80*/  STL.U8 [R12+0x63], RZ ;  /* 0x000063ff0c007387 */ /* 0x0001e80000100000 */
[----:B------:R0:W-:Y:S04]  /*9b90*/  STL.U8 [R12+0x64], RZ ;  /* 0x000064ff0c007387 */ /* 0x0001e80000100000 */
[----:B------:R0:W-:Y:S04]  /*9ba0*/  STL.U8 [R12+0x65], RZ ;  /* 0x000065ff0c007387 */ /* 0x0001e80000100000 */
[----:B------:R0:W-:Y:S04]  /*9bb0*/  STL.U8 [R12+0x66], RZ ;  /* 0x000066ff0c007387 */ /* 0x0001e80000100000 */
[----:B------:R0:W-:Y:S04]  /*9bc0*/  STL.U8 [R12+0x67], RZ ;  /* 0x000067ff0c007387 */ /* 0x0001e80000100000 */
[----:B------:R0:W-:Y:S02]  /*9bd0*/  STL.U8 [R12+0x68], RZ ;  /* 0x000068ff0c007387 */ /* 0x0001e40000100000 */
.L_x_22:
[----:B------:R-:W-:Y:S05]  /*9be0*/  BSYNC.RECONVERGENT B2 ;  /* 0x0000000000027941 */ /* 0x000fea0003800200 */
.L_x_21:
[----:B------:R-:W-:Y:S05]  /*9bf0*/  @!P1 BRA `(.L_x_17) ;  /* 0x0000006800789947 */ /* 0x000fea0003800000 */
[----:B------:R-:W-:Y:S02]  /*9c00*/  ISETP.GE.U32.AND P0, PT, R14, 0x4, PT ;  /* 0x000000040e00780c */ /* 0x000fe40003f06070 */
[----:B------:R-:W-:-:S04]  /*9c10*/  LOP3.LUT R13, R13, 0x3, RZ, 0xc0, !PT ;  /* 0x000000030d0d7812 */ /* 0x000fc800078ec0ff */
[----:B------:R-:W-:-:S07]  /*9c20*/  ISETP.NE.AND P1, PT, R13, RZ, PT ;  /* 0x000000ff0d00720c */ /* 0x000fce0003f25270 */
[----:B0-----:R-:W-:Y:S02]  /*9c30*/  @P0 IMAD.IADD R12, R1, 0x1, R28 ;  /* 0x00000001010c0824 */ /* 0x001fe400078e021c */
[----:B------:R-:W-:-:S03]  /*9c40*/  @P0 VIADD R28, R28, 0x4 ;  /* 0x000000041c1c0836 */ /* 0x000fc60000000000 */
[----:B------:R2:W-:Y:S04]  /*9c50*/  @P0 STL.U8 [R12+0x61], RZ ;  /* 0x000061ff0c000387 */ /* 0x0005e80000100000 */
[----:B------:R2:W-:Y:S04]  /*9c60*/  @P0 STL.U8 [R12+0x62], RZ ;  /* 0x000062ff0c000387 */ /* 0x0005e80000100000 */
[----:B------:R2:W-:Y:S04]  /*9c70*/  @P0 STL.U8 [R12+0x63], RZ ;  /* 0x000063ff0c000387 */ /* 0x0005e80000100000 */
[----:B------:R2:W-:Y:S01]  /*9c80*/  @P0 STL.U8 [R12+0x64], RZ ;  /* 0x000064ff0c000387 */ /* 0x0005e20000100000 */
[----:B------:R-:W-:Y:S05]  /*9c90*/  @!P1 BRA `(.L_x_17) ;  /* 0x0000006800509947 */ /* 0x000fea0003800000 */
[----:B------:R-:W-:Y:S01]  /*9ca0*/  IMAD.IADD R28, R1, 0x1, R28 ;  /* 0x00000001011c7824 */ /* 0x000fe200078e021c */
[----:B------:R-:W-:-:S04]  /*9cb0*/  ISETP.NE.AND P0, PT, R13, 0x1, PT ;  /* 0x000000010d00780c */ /* 0x000fc80003f05270 */
[----:B------:R3:W-:Y:S09]  /*9cc0*/  STL.U8 [R28+0x61], RZ ;  /* 0x000061ff1c007387 */ /* 0x0007f20000100000 */
[----:B---3--:R-:W-:Y:S05]  /*9cd0*/  @!P0 BRA `(.L_x_17) ;  /* 0x0000006800408947 */ /* 0x008fea0003800000 */
[----:B------:R3:W-:Y:S01]  /*9ce0*/  STL.U8 [R28+0x62], RZ ;  /* 0x000062ff1c007387 */ /* 0x0007e20000100000 */
[----:B------:R-:W-:-:S13]  /*9cf0*/  ISETP.NE.AND P0, PT, R13, 0x2, PT ;  /* 0x000000020d00780c */ /* 0x000fda0003f05270 */
[----:B---3--:R-:W-:Y:S05]  /*9d00*/  @!P0 BRA `(.L_x_17) ;  /* 0x0000006800348947 */ /* 0x008fea0003800000 */
[----:B------:R3:W-:Y:S01]  /*9d10*/  STL.U8 [R28+0x63], RZ ;  /* 0x000063ff1c007387 */ /* 0x0007e20000100000 */
[----:B------:R-:W-:Y:S05]  /*9d20*/  BRA `(.L_x_17) ;  /* 0x00000068002c7947 */ /* 0x000fea0003800000 */
.L_x_16:
[----:B------:R-:W-:Y:S01]  /*9d30*/  IMAD.MOV.U32 R14, RZ, RZ, 0x80 ;  /* 0x00000080ff0e7424 */ /* 0x000fe200078e00ff */
[----:B------:R-:W-:Y:S01]  /*9d40*/  BSSY.RECONVERGENT B2, `(.L_x_23) ;  /* 0x0000066000027945 */ /* 0x000fe20003800200 */
[----:B0-----:R-:W-:Y:S02]  /*9d50*/  IMAD.IADD R13, R1, 0x1, R28 ;  /* 0x00000001010d7824 */ /* 0x001fe400078e021c */
[----:B------:R-:W-:-:S03]  /*9d60*/  VIADD R12, R28, 0x1 ;  /* 0x000000011c0c7836 */ /* 0x000fc60000000000 */
[----:B------:R0:W-:Y:S02]  /*9d70*/  STL.U8 [R13+0x60], R14 ;  /* 0x0000600e0d007387 */ /* 0x0001e40000100000 */
[----:B------:R-:W-:-:S13]  /*9d80*/  ISETP.GT.U32.AND P0, PT, R12, 0x3f, PT ;  /* 0x0000003f0c00780c */ /* 0x000fda0003f04070 */
[----:B0-----:R-:W-:Y:S05]  /*9d90*/  @P0 BRA `(.L_x_24) ;  /* 0x0000000400800947 */ /* 0x001fea0003800000 */
[C---:B------:R-:W-:Y:S01]  /*9da0*/  IADD3 R23, PT, PT, -R28.reuse, 0x3f, RZ ;  /* 0x0000003f1c177810 */ /* 0x040fe20007ffe1ff */
[----:B------:R-:W-:Y:S01]  /*9db0*/  VIADD R28, R28, 0xffffffd0 ;  /* 0xffffffd01c1c7836 */ /* 0x000fe20000000000 */
[----:B------:R-:W-:Y:S02]  /*9dc0*/  BSSY.RECONVERGENT B3, `(.L_x_25) ;  /* 0x000002b000037945 */ /* 0x000fe40003800200 */
[----:B------:R-:W-:Y:S02]  /*9dd0*/  LOP3.LUT R25, R23, 0xf, RZ, 0xc0, !PT ;  /* 0x0000000f17197812 */ /* 0x000fe400078ec0ff */
[----:B------:R-:W-:Y:S02]  /*9de0*/  ISETP.GE.U32.AND P0, PT, R28, 0xf, PT ;  /* 0x0000000f1c00780c */ /* 0x000fe40003f06070 */
[----:B------:R-:W-:-:S11]  /*9df0*/  ISETP.NE.AND P1, PT, R25, RZ, PT ;  /* 0x000000ff1900720c */ /* 0x000fd60003f25270 */
[----:B------:R-:W-:Y:S05]  /*9e00*/  @!P0 BRA `(.L_x_26) ;  /* 0x0000000000988947 */ /* 0x000fea0003800000 */
[----:B------:R-:W-:Y:S01]  /*9e10*/  LOP3.LUT R24, R23, 0xfffffff0, RZ, 0xc0, !PT ;  /* 0xfffffff017187812 */ /* 0x000fe200078ec0ff */
[----:B------:R-:W-:-:S07]  /*9e20*/  IMAD.MOV.U32 R13, RZ, RZ, RZ ;  /* 0x000000ffff0d7224 */ /* 0x000fce00078e00ff */
.L_x_27:
[C-C-:B-1----:R-:W-:Y:S01]  /*9e30*/  IMAD.IADD R20, R1.reuse, 0x1, R12.reuse ;  /* 0x0000000101147824 */ /* 0x142fe200078e020c */
[--C-:B------:R-:W-:Y:S01]  /*9e40*/  IADD3 R19, PT, PT, R1, 0x1, R12.reuse ;  /* 0x0000000101137810 */ /* 0x100fe20007ffe00c */
[----:B------:R-:W-:Y:S01]  /*9e50*/  VIADD R13, R13, 0x10 ;  /* 0x000000100d0d7836 */ /* 0x000fe20000000000 */
[C-C-:B------:R-:W-:Y:S02]  /*9e60*/  IADD3 R18, PT, PT, R1.reuse, 0x2, R12.reuse ;  /* 0x0000000201127810 */ /* 0x140fe40007ffe00c */
[C-C-:B------:R-:W-:Y:S01]  /*9e70*/  IADD3 R17, PT, PT, R1.reuse, 0x3, R12.reuse ;  /* 0x0000000301117810 */ /* 0x140fe20007ffe00c */
[----:B------:R0:W-:Y:S01]  /*9e80*/  STL.U8 [R20+0x60], RZ ;  /* 0x000060ff14007387 */ /* 0x0001e20000100000 */
[C-C-:B------:R-:W-:Y:S02]  /*9e90*/  IADD3 R16, PT, PT, R1.reuse, 0x4, R12.reuse ;  /* 0x0000000401107810 */ /* 0x140fe40007ffe00c */
[C-C-:B------:R-:W-:Y:S01]  /*9ea0*/  IADD3 R15, PT, PT, R1.reuse, 0x5, R12.reuse ;  /* 0x00000005010f7810 */ /* 0x140fe20007ffe00c */
[----:B------:R1:W-:Y:S01]  /*9eb0*/  STL.U8 [R19+0x60], RZ ;  /* 0x000060ff13007387 */ /* 0x0003e20000100000 */
[----:B------:R-:W-:-:S02]  /*9ec0*/  IADD3 R14, PT, PT, R1, 0x6, R12 ;  /* 0x00000006010e7810 */ /* 0x000fc40007ffe00c */
[C-C-:B------:R-:W-:Y:S01]  /*9ed0*/  IADD3 R22, PT, PT, R1.reuse, 0x7, R12.reuse ;  /* 0x0000000701167810 */ /* 0x140fe20007ffe00c */
[----:B------:R2:W-:Y:S01]  /*9ee0*/  STL.U8 [R18+0x60], RZ ;  /* 0x000060ff12007387 */ /* 0x0005e20000100000 */
[C-C-:B------:R-:W-:Y:S02]  /*9ef0*/  IADD3 R21, PT, PT, R1.reuse, 0x8, R12.reuse ;  /* 0x0000000801157810 */ /* 0x140fe40007ffe00c */
[C-C-:B0-----:R-:W-:Y:S01]  /*9f00*/  IADD3 R20, PT, PT, R1.reuse, 0x9, R12.reuse ;  /* 0x0000000901147810 */ /* 0x141fe20007ffe00c */
[----:B------:R0:W-:Y:S01]  /*9f10*/  STL.U8 [R17+0x60], RZ ;  /* 0x000060ff11007387 */ /* 0x0001e20000100000 */
[--C-:B-1----:R-:W-:Y:S02]  /*9f20*/  IADD3 R19, PT, PT, R1, 0xa, R12.reuse ;  /* 0x0000000a01137810 */ /* 0x102fe40007ffe00c */
[----:B------:R-:W-:Y:S01]  /*9f30*/  ISETP.NE.AND P0, PT, R13, R24, PT ;  /* 0x000000180d00720c */ /* 0x000fe20003f05270 */
[----:B------:R1:W-:Y:S01]  /*9f40*/  STL.U8 [R16+0x60], RZ ;  /* 0x000060ff10007387 */ /* 0x0003e20000100000 */
[----:B--2---:R-:W-:-:S03]  /*9f50*/  IADD3 R18, PT, PT, R1, 0xb, R12 ;  /* 0x0000000b01127810 */ /* 0x004fc60007ffe00c */
[----:B------:R2:W-:Y:S01]  /*9f60*/  STL.U8 [R15+0x60], RZ ;  /* 0x000060ff0f007387 */ /* 0x0005e20000100000 */
[----:B0-----:R-:W-:-:S03]  /*9f70*/  IADD3 R17, PT, PT, R1, 0xc, R12 ;  /* 0x0000000c01117810 */ /* 0x001fc60007ffe00c */
[----:B------:R0:W-:Y:S01]  /*9f80*/  STL.U8 [R14+0x60], RZ ;  /* 0x000060ff0e007387 */ /* 0x0001e20000100000 */
[----:B-1----:R-:W-:-:S03]  /*9f90*/  IADD3 R16, PT, PT, R1, 0xd, R12 ;  /* 0x0000000d01107810 */ /* 0x002fc60007ffe00c */
[----:B------:R1:W-:Y:S01]  /*9fa0*/  STL.U8 [R22+0x60], RZ ;  /* 0x000060ff16007387 */ /* 0x0003e20000100000 */
[----:B--2---:R-:W-:-:S03]  /*9fb0*/  IADD3 R15, PT, PT, R1, 0xe, R12 ;  /* 0x0000000e010f7810 */ /* 0x004fc60007ffe00c */
[----:B------:R1:W-:Y:S01]  /*9fc0*/  STL.U8 [R21+0x60], RZ ;  /* 0x000060ff15007387 */ /* 0x0003e20000100000 */
[----:B0-----:R-:W-:Y:S01]  /*9fd0*/  IADD3 R14, PT, PT, R1, 0xf, R12 ;  /* 0x0000000f010e7810 */ /* 0x001fe20007ffe00c */
[----:B------:R-:W-:Y:S02]  /*9fe0*/  VIADD R12, R12, 0x10 ;  /* 0x000000100c0c7836 */ /* 0x000fe40000000000 */
        /* <DEDUP_REMOVED lines=8> */
.L_x_26:
[----:B------:R-:W-:Y:S05]  /*a070*/  BSYNC.RECONVERGENT B3 ;  /* 0x0000000000037941 */ /* 0x000fea0003800200 */
.L_x_25:
[----:B------:R-:W-:Y:S05]  /*a080*/  @!P1 BRA `(.L_x_24) ;  /* 0x0000000000c49947 */ /* 0x000fea0003800000 */
[----:B------:R-:W-:Y:S01]  /*a090*/  ISETP.GE.U32.AND P0, PT, R25, 0x8, PT ;  /* 0x000000081900780c */ /* 0x000fe20003f06070 */
[----:B------:R-:W-:Y:S01]  /*a0a0*/  BSSY.RECONVERGENT B3, `(.L_x_28) ;  /* 0x0000015000037945 */ /* 0x000fe20003800200 */
[----:B-1----:R-:W-:-:S04]  /*a0b0*/  LOP3.LUT R21, R23, 0x7, RZ, 0xc0, !PT ;  /* 0x0000000717157812 */ /* 0x002fc800078ec0ff */
[----:B------:R-:W-:-:S07]  /*a0c0*/  ISETP.NE.AND P1, PT, R21, RZ, PT ;  /* 0x000000ff1500720c */ /* 0x000fce0003f25270 */
[----:B------:R-:W-:Y:S06]  /*a0d0*/  @!P0 BRA `(.L_x_29) ;  /* 0x0000000000448947 */ /* 0x000fec0003800000 */
[C-C-:B------:R-:W-:Y:S01]  /*a0e0*/  IMAD.IADD R20, R1.reuse, 0x1, R12.reuse ;  /* 0x0000000101147824 */ /* 0x140fe200078e020c */
[C-C-:B------:R-:W-:Y:S02]  /*a0f0*/  IADD3 R19, PT, PT, R1.reuse, 0x1, R12.reuse ;  /* 0x0000000101137810 */ /* 0x140fe40007ffe00c */
[C-C-:B------:R-:W-:Y:S02]  /*a100*/  IADD3 R18, PT, PT, R1.reuse, 0x2, R12.reuse ;  /* 0x0000000201127810 */ /* 0x140fe40007ffe00c */
[C-C-:B------:R-:W-:Y:S01]  /*a110*/  IADD3 R17, PT, PT, R1.reuse, 0x3, R12.reuse ;  /* 0x0000000301117810 */ /* 0x140fe20007ffe00c */
[----:B------:R0:W-:Y:S01]  /*a120*/  STL.U8 [R20+0x60], RZ ;  /* 0x000060ff14007387 */ /* 0x0001e20000100000 */
[C-C-:B------:R-:W-:Y:S02]  /*a130*/  IADD3 R16, PT, PT, R1.reuse, 0x4, R12.reuse ;  /* 0x0000000401107810 */ /* 0x140fe40007ffe00c */
[C-C-:B------:R-:W-:Y:S01]  /*a140*/  IADD3 R15, PT, PT, R1.reuse, 0x5, R12.reuse ;  /* 0x00000005010f7810 */ /* 0x140fe20007ffe00c */
[----:B------:R0:W-:Y:S01]  /*a150*/  STL.U8 [R19+0x60], RZ ;  /* 0x000060ff13007387 */ /* 0x0001e20000100000 */
[----:B------:R-:W-:-:S02]  /*a160*/  IADD3 R14, PT, PT, R1, 0x6, R12 ;  /* 0x00000006010e7810 */ /* 0x000fc40007ffe00c */
[----:B------:R-:W-:Y:S01]  /*a170*/  IADD3 R13, PT, PT, R1, 0x7, R12 ;  /* 0x00000007010d7810 */ /* 0x000fe20007ffe00c */
[----:B------:R0:W-:Y:S01]  /*a180*/  STL.U8 [R18+0x60], RZ ;  /* 0x000060ff12007387 */ /* 0x0001e20000100000 */
[----:B------:R-:W-:-:S03]  /*a190*/  VIADD R12, R12, 0x8 ;  /* 0x000000080c0c7836 */ /* 0x000fc60000000000 */
[----:B------:R0:W-:Y:S04]  /*a1a0*/  STL.U8 [R17+0x60], RZ ;  /* 0x000060ff11007387 */ /* 0x0001e80000100000 */
[----:B------:R0:W-:Y:S04]  /*a1b0*/  STL.U8 [R16+0x60], RZ ;  /* 0x000060ff10007387 */ /* 0x0001e80000100000 */
[----:B------:R0:W-:Y:S04]  /*a1c0*/  STL.U8 [R15+0x60], RZ ;  /* 0x000060ff0f007387 */ /* 0x0001e80000100000 */
[----:B------:R0:W-:Y:S04]  /*a1d0*/  STL.U8 [R14+0x60], RZ ;  /* 0x000060ff0e007387 */ /* 0x0001e80000100000 */
[----:B------:R0:W-:Y:S02]  /*a1e0*/  STL.U8 [R13+0x60], RZ ;  /* 0x000060ff0d007387 */ /* 0x0001e40000100000 */
.L_x_29:
[----:B------:R-:W-:Y:S05]  /*a1f0*/  BSYNC.RECONVERGENT B3 ;  /* 0x0000000000037941 */ /* 0x000fea0003800200 */
.L_x_28:
[----:B------:R-:W-:Y:S05]  /*a200*/  @!P1 BRA `(.L_x_24) ;  /* 0x0000000000649947 */ /* 0x000fea0003800000 */
[----:B------:R-:W-:Y:S01]  /*a210*/  ISETP.GE.U32.AND P0, PT, R21, 0x4, PT ;  /* 0x000000041500780c */ /* 0x000fe20003f06070 */
[----:B------:R-:W-:Y:S01]  /*a220*/  BSSY.RECONVERGENT B3, `(.L_x_30) ;  /* 0x000000d000037945 */ /* 0x000fe20003800200 */
[----:B------:R-:W-:-:S04]  /*a230*/  LOP3.LUT R23, R23, 0x3, RZ, 0xc0, !PT ;  /* 0x0000000317177812 */ /* 0x000fc800078ec0ff */
[----:B------:R-:W-:-:S07]  /*a240*/  ISETP.NE.AND P1, PT, R23, RZ, PT ;  /* 0x000000ff1700720c */ /* 0x000fce0003f25270 */
[----:B------:R-:W-:Y:S06]  /*a250*/  @!P0 BRA `(.L_x_31) ;  /* 0x0000000000248947 */ /* 0x000fec0003800000 */
[C-C-:B0-----:R-:W-:Y:S01]  /*a260*/  IMAD.IADD R13, R1.reuse, 0x1, R12.reuse ;  /* 0x00000001010d7824 */ /* 0x141fe200078e020c */
[C-C-:B------:R-:W-:Y:S02]  /*a270*/  IADD3 R14, PT, PT, R1.reuse, 0x1, R12.reuse ;  /* 0x00000001010e7810 */ /* 0x140fe40007ffe00c */
[C-C-:B------:R-:W-:Y:S02]  /*a280*/  IADD3 R15, PT, PT, R1.reuse, 0x2, R12.reuse ;  /* 0x00000002010f7810 */ /* 0x140fe40007ffe00c */
[----:B------:R-:W-:Y:S01]  /*a290*/  IADD3 R16, PT, PT, R1, 0x3, R12 ;  /* 0x0000000301107810 */ /* 0x000fe20007ffe00c */
[----:B------:R1:W-:Y:S01]  /*a2a0*/  STL.U8 [R13+0x60], RZ ;  /* 0x000060ff0d007387 */ /* 0x0003e20000100000 */
[----:B------:R-:W-:-:S03]  /*a2b0*/  VIADD R12, R12, 0x4 ;  /* 0x000000040c0c7836 */ /* 0x000fc60000000000 */
[----:B------:R1:W-:Y:S04]  /*a2c0*/  STL.U8 [R14+0x60], RZ ;  /* 0x000060ff0e007387 */ /* 0x0003e80000100000 */
[----:B------:R1:W-:Y:S04]  /*a2d0*/  STL.U8 [R15+0x60], RZ ;  /* 0x000060ff0f007387 */ /* 0x0003e80000100000 */
[----:B------:R1:W-:Y:S02]  /*a2e0*/  STL.U8 [R16+0x60], RZ ;  /* 0x000060ff10007387 */ /* 0x0003e40000100000 */
.L_x_31:
[----:B------:R-:W-:Y:S05]  /*a2f0*/  BSYNC.RECONVERGENT B3 ;  /* 0x0000000000037941 */ /* 0x000fea0003800200 */
.L_x_30:
[----:B------:R-:W-:Y:S05]  /*a300*/  @!P1 BRA `(.L_x_24) ;  /* 0x0000000000249947 */ /* 0x000fea0003800000 */
[----:B01----:R-:W-:Y:S01]  /*a310*/  IMAD.IADD R13, R1, 0x1, R12 ;  /* 0x00000001010d7824 */ /* 0x003fe200078e020c */
[----:B------:R-:W-:-:S04]  /*a320*/  ISETP.NE.AND P0, PT, R23, 0x1, PT ;  /* 0x000000011700780c */ /* 0x000fc80003f05270 */
[----:B------:R2:W-:Y:S09]  /*a330*/  STL.U8 [R13+0x60], RZ ;  /* 0x000060ff0d007387 */ /* 0x0005f20000100000 */
[----:B--2---:R-:W-:Y:S05]  /*a340*/  @!P0 BRA `(.L_x_24) ;  /* 0x0000000000148947 */ /* 0x004fea0003800000 */
[----:B------:R-:W-:Y:S02]  /*a350*/  ISETP.NE.AND P0, PT, R23, 0x2, PT ;  /* 0x000000021700780c */ /* 0x000fe40003f05270 */
[----:B------:R-:W-:-:S05]  /*a360*/  IADD3 R13, PT, PT, R1, 0x1, R12 ;  /* 0x00000001010d7810 */ /* 0x000fca0007ffe00c */
[----:B------:R2:W-:Y:S06]  /*a370*/  STL.U8 [R13+0x60], RZ ;  /* 0x000060ff0d007387 */ /* 0x0005ec0000100000 */
[----:B------:R-:W-:-:S05]  /*a380*/  @P0 IADD3 R12, PT, PT, R1, 0x2, R12 ;  /* 0x00000002010c0810 */ /* 0x000fca0007ffe00c */
[----:B------:R2:W-:Y:S02]  /*a390*/  @P0 STL.U8 [R12+0x60], RZ ;  /* 0x000060ff0c000387 */ /* 0x0005e40000100000 */
.L_x_24:
[----:B------:R-:W-:Y:S05]  /*a3a0*/  BSYNC.RECONVERGENT B2 ;  /* 0x0000000000027941 */ /* 0x000fea0003800200 */
.L_x_23:
[----:B------:R-:W3:Y:S01]  /*a3b0*/  LDL.128 R32, [R1+0x60] ;  /* 0x0000600001207983 */ /* 0x000ee20000100c00 */
[----:B------:R-:W4:Y:S03]  /*a3c0*/  LDCU.64 UR68, c[0x3][0x48] ;  /* 0x00c00900ff4477ac */ /* 0x000f260008000a00 */
[----:B012---:R-:W2:Y:S04]  /*a3d0*/  LDL.128 R12, [R1+0xc0] ;  /* 0x0000c000010c7983 */ /* 0x007ea80000100c00 */
[----:B------:R-:W4:Y:S04]  /*a3e0*/  LDL.128 R16, [R1+0xb0] ;  /* 0x0000b00001107983 */ /* 0x000f280000100c00 */
[----:B------:R-:W4:Y:S04]  /*a3f0*/  LDL.128 R20, [R1+0x80] ;  /* 0x0000800001147983 */ /* 0x000f280000100c00 */
[----:B------:R-:W4:Y:S04]  /*a400*/  LDL.128 R24, [R1+0x90] ;  /* 0x0000900001187983 */ /* 0x000f280000100c00 */
[----:B------:R-:W4:Y:S04]  /*a410*/  LDL.128 R28, [R1+0x70] ;  /* 0x00007000011c7983 */ /* 0x000f280000100c00 */
[----:B------:R0:W-:Y:S04]  /*a420*/  STL.128 [R1+0x60], RZ ;  /* 0x000060ff01007387 */ /* 0x0001e80000100c00 */
[----:B------:R0:W-:Y:S04]  /*a430*/  STL.128 [R1+0x80], RZ ;  /* 0x000080ff01007387 */ /* 0x0001e80000100c00 */
[----:B------:R0:W-:Y:S04]  /*a440*/  STL.64 [R1+0x90], RZ ;  /* 0x000090ff01007387 */ /* 0x0001e80000100a00 */
[----:B------:R0:W-:Y:S01]  /*a450*/  STL.128 [R1+0x70], RZ ;  /* 0x000070ff01007387 */ /* 0x0001e20000100c00 */
[----:B---3--:R-:W-:-:S02]  /*a460*/  PRMT R49, R32, 0x7771, RZ ;  /* 0x0000777120317816 */ /* 0x008fc400000000ff */
        /* <DEDUP_REMOVED lines=8> */
[----:B------:R-:W-:-:S02]  /*a4f0*/  LOP3.LUT R55, R54, 0xff0000, RZ, 0xc0, !PT ;  /* 0x00ff000036377812 */ /* 0x000fc400078ec0ff */
[----:B------:R-:W-:Y:S01]  /*a500*/  PRMT R44, R32, 0x7772, RZ ;  /* 0x00007772202c7816 */ /* 0x000fe200000000ff */
[----:B------:R-:W-:Y:S01]  /*a510*/  IMAD R50, R50, 0x1000000, R49 ;  /* 0x0100000032327824 */ /* 0x000fe200078e0231 */
[--C-:B--2---:R-:W-:Y:S01]  /*a520*/  SHF.L.W.U32.HI R49, R12, 0x1a, R12.reuse ;  /* 0x0000001a0c317819 */ /* 0x104fe20000010e0c */
[----:B------:R-:W-:Y:S01]  /*a530*/  IMAD R48, R48, 0x1000000, R55 ;  /* 0x0100000030307824 */ /* 0x000fe200078e0237 */
[--C-:B------:R-:W-:Y:S01]  /*a540*/  SHF.L.W.U32.HI R54, R12, 0x15, R12.reuse ;  /* 0x000000150c367819 */ /* 0x100fe20000010e0c */
[----:B------:R-:W-:Y:S01]  /*a550*/  IMAD.SHL.U32 R44, R44, 0x100, RZ ;  /* 0x000001002c2c7824 */ /* 0x000fe200078e00ff */
[----:B------:R-:W-:Y:S02]  /*a560*/  SHF.L.W.U32.HI R55, R12, 0x7, R12 ;  /* 0x000000070c377819 */ /* 0x000fe40000010e0c */
[----:B------:R-:W-:Y:S02]  /*a570*/  PRMT R56, R35, 0x7771, RZ ;  /* 0x0000777123387816 */ /* 0x000fe400000000ff */
[----:B------:R-:W-:-:S02]  /*a580*/  PRMT R46, R34, 0x7770, RZ ;  /* 0x00007770222e7816 */ /* 0x000fc400000000ff */
[----:B------:R-:W-:Y:S01]  /*a590*/  LOP3.LUT R51, R51, 0xff0000, RZ, 0xc0, !PT ;  /* 0x00ff000033337812 */ /* 0x000fe200078ec0ff */
[----:B------:R-:W-:Y:S01]  /*a5a0*/  IMAD.U32 R56, R56, 0x10000, RZ ;  /* 0x0001000038387824 */ /* 0x000fe200078e00ff */
[----:B------:R-:W-:Y:S02]  /*a5b0*/  LOP3.LUT R54, R55, R49, R54, 0x96, !PT ;  /* 0x0000003137367212 */ /* 0x000fe400078e9636 */
[----:B------:R-:W-:Y:S01]  /*a5c0*/  PRMT R45, R32, 0x7773, RZ ;  /* 0x00007773202d7816 */ /* 0x000fe200000000ff */
[----:B------:R-:W-:Y:S01]  /*a5d0*/  IMAD R51, R46, 0x1000000, R51 ;  /* 0x010000002e337824 */ /* 0x000fe200078e0233 */
[----:B------:R-:W-:Y:S02]  /*a5e0*/  LOP3.LUT R49, R14, R12, R13, 0xb8, !PT ;  /* 0x0000000c0e317212 */ /* 0x000fe400078eb80d */
[----:B------:R-:W-:Y:S02]  /*a5f0*/  PRMT R32, R33, 0x7772, RZ ;  /* 0x0000777221207816 */ /* 0x000fe400000000ff */
[----:B------:R-:W-:-:S02]  /*a600*/  LOP3.LUT R46, R45, R50, R44, 0xfe, !PT ;  /* 0x000000322d2e7212 */ /* 0x000fc400078efe2c */
[----:B------:R-:W-:Y:S01]  /*a610*/  IADD3 R49, PT, PT, R54, R49, R15 ;  /* 0x0000003136317210 */ /* 0x000fe20007ffe00f */
[----:B------:R-:W-:Y:S01]  /*a620*/  IMAD.SHL.U32 R45, R32, 0x100, RZ ;  /* 0x00000100202d7824 */ /* 0x000fe200078e00ff */
[----:B------:R-:W-:Y:S02]  /*a630*/  PRMT R53, R34, 0x7772, RZ ;  /* 0x0000777222357816 */ /* 0x000fe400000000ff */
[----:B------:R-:W-:Y:S02]  /*a640*/  PRMT R47, R35, 0x7770, RZ ;  /* 0x00007770232f7816 */ /* 0x000fe400000000ff */
[----:B------:R-:W-:Y:S01]  /*a650*/  LOP3.LUT R56, R56, 0xff0000, RZ, 0xc0, !PT ;  /* 0x00ff000038387812 */ /* 0x000fe200078ec0ff */
[----:B------:R-:W-:Y:S01]  /*a660*/  IMAD.SHL.U32 R44, R53, 0x100, RZ ;  /* 0x00000100352c7824 */ /* 0x000fe200078e00ff */
[----:B----4-:R-:W-:Y:S02]  /*a670*/  IADD3 R32, PT, PT, R46, UR68, R49 ;  /* 0x000000442e207c10 */ /* 0x010fe4000fffe031 */
[----:B------:R-:W-:Y:S01]  /*a680*/  PRMT R52, R34, 0x7773, RZ ;  /* 0x0000777322347816 */ /* 0x000fe200000000ff */
[----:B------:R-:W-:Y:S01]  /*a690*/  IMAD R47, R47, 0x1000000, R56 ;  /* 0x010000002f2f7824 */ /* 0x000fe200078e0238 */
[----:B------:R-:W-:Y:S01]  /*a6a0*/  PRMT R34, R35, 0x7772, RZ ;  /* 0x0000777223227816 */ /* 0x000fe200000000ff */
[----:B------:R-:W-:Y:S01]  /*a6b0*/  IMAD.IADD R56, R32, 0x1, R19 ;  /* 0x0000000120387824 */ /* 0x000fe200078e0213 */
[----:B------:R-:W-:-:S02]  /*a6c0*/  LOP3.LUT R48, R48, R45, RZ, 0xfc, !PT ;  /* 0x0000002d30307212 */ /* 0x000fc400078efcff */
[----:B------:R-:W-:Y:S01]  /*a6d0*/  LOP3.LUT R45, R51, R44, RZ, 0xfc, !PT ;  /* 0x0000002c332d7212 */ /* 0x000fe200078efcff */
[----:B------:R-:W-:Y:S01]  /*a6e0*/  IMAD.SHL.U32 R34, R34, 0x100, RZ ;  /* 0x0000010022227824 */ /* 0x000fe200078e00ff */
[C-C-:B------:R-:W-:Y:S02]  /*a6f0*/  SHF.L.W.U32.HI R51, R56.reuse, 0x1a, R56.reuse ;  /* 0x0000001a38337819 */ /* 0x140fe40000010e38 */
[C-C-:B------:R-:W-:Y:S02]  /*a700*/  SHF.L.W.U32.HI R54, R56.reuse, 0x15, R56.reuse ;  /* 0x0000001538367819 */ /* 0x140fe40000010e38 */
[----:B------:R-:W-:Y:S02]  /*a710*/  SHF.L.W.U32.HI R53, R56, 0x7, R56 ;  /* 0x0000000738357819 */ /* 0x000fe40000010e38 */
[----:B------:R-:W-:Y:S02]  /*a720*/  PRMT R33, R33, 0x7773, RZ ;  /* 0x0000777321217816 */ /* 0x000fe400000000ff */
[----:B------:R-:W-:-:S02]  /*a730*/  LOP3.LUT R51, R53, R51, R54, 0x96, !PT ;  /* 0x0000003335337212 */ /* 0x000fc400078e9636 */
[----:B------:R-:W-:Y:S02]  /*a740*/  LOP3.LUT R34, R47, R34, RZ, 0xfc, !PT ;  /* 0x000000222f227212 */ /* 0x000fe400078efcff */
[----:B------:R-:W-:Y:S02]  /*a750*/  LOP3.LUT R53, R13, R56, R12, 0xb8, !PT ;  /* 0x000000380d357212 */ /* 0x000fe400078eb80c */
[----:B------:R-:W-:Y:S02]  /*a760*/  LOP3.LUT R58, R48, R33, RZ, 0xfc, !PT ;  /* 0x00000021303a7212 */ /* 0x000fe400078efcff */
[C-C-:B------:R-:W-:Y:S02]  /*a770*/  SHF.L.W.U32.HI R47, R16.reuse, 0x1e, R16.reuse ;  /* 0x0000001e102f7819 */ /* 0x140fe40000010e10 */
[C-C-:B------:R-:W-:Y:S02]  /*a780*/  SHF.L.W.U32.HI R50, R16.reuse, 0x13, R16.reuse ;  /* 0x0000001310327819 */ /* 0x140fe40000010e10 */
[----:B------:R-:W-:-:S02]  /*a790*/  SHF.L.W.U32.HI R49, R16, 0xa, R16 ;  /* 0x0000000a10317819 */ /* 0x000fc40000010e10 */
[----:B------:R-:W-:Y:S02]  /*a7a0*/  PRMT R35, R35, 0x7773, RZ ;  /* 0x0000777323237816 */ /* 0x000fe400000000ff */
[----:B------:R-:W-:Y:S02]  /*a7b0*/  IADD3 R51, PT, PT, R51, R53, R14 ;  /* 0x0000003533337210 */ /* 0x000fe40007ffe00e */
[----:B------:R-:W-:Y:S02]  /*a7c0*/  SHF.L.W.U32.HI R33, R48, 0xe, R58 ;  /* 0x0000000e30217819 */ /* 0x000fe40000010e3a */
[----:B------:R-:W-:Y:S02]  /*a7d0*/  LOP3.LUT R47, R49, R47, R50, 0x96, !PT ;  /* 0x0000002f312f7212 */ /* 0x000fe400078e9632 */
[----:B------:R-:W-:Y:S02]  /*a7e0*/  LOP3.LUT R55, R17, R18, R16, 0xe8, !PT ;  /* 0x0000001211377212 */ /* 0x000fe400078ee810 */
[----:B------:R-:W-:-:S02]  /*a7f0*/  SHF.L.W.U32.HI R48, R58, 0x19, R58 ;  /* 0x000000193a307819 */ /* 0x000fc40000010e3a */
[----:B------:R-:W-:Y:S02]  /*a800*/  SHF.R.U32.HI R44, RZ, 0x3, R58 ;  /* 0x00000003ff2c7819 */ /* 0x000fe4000001163a */
[----:B------:R-:W-:Y:S02]  /*a810*/  LOP3.LUT R52, R45, R52, RZ, 0xfc, !PT ;  /* 0x000000342d347212 */ /* 0x000fe400078efcff */
[----:B------:R-:W-:Y:S02]  /*a820*/  LOP3.LUT R50, R34, R35, RZ, 0xfc, !PT ;  /* 0x0000002322327212 */ /* 0x000fe400078efcff */
[----:B------:R-:W-:Y:S01]  /*a830*/  IADD3 R51, PT, PT, R58, UR69, R51 ;  /* 0x000000453a337c10 */ /* 0x000fe2000fffe033 */
[----:B------:R-:W1:Y:S01]  /*a840*/  LDCU.128 UR68, c[0x3][0x50] ;  /* 0x00c00a00ff4477ac */ /* 0x000e620008000c00 */
[----:B------:R-:W-:Y:S02]  /*a850*/  IADD3 R55, PT, PT, R32, R47, R55 ;  /* 0x0000002f20377210 */ /* 0x000fe40007ffe037 */
[----:B------:R-:W-:Y:S01]  /*a860*/  LOP3.LUT R48, R44, R48, R33, 0x96, !PT ;  /* 0x000000302c307212 */ /* 0x000fe200078e9621 */
[----:B------:R-:W-:Y:S01]  /*a870*/  IMAD.IADD R57, R51, 0x1, R18 ;  /* 0x0000000133397824 */ /* 0x000fe200078e0212 */
[----:B------:R-:W-:-:S02]  /*a880*/  SHF.L.W.U32.HI R32, R45, 0xe, R52 ;  /* 0x0000000e2d207819 */ /* 0x000fc40000010e34 */
[--C-:B------:R-:W-:Y:S02]  /*a890*/  SHF.L.W.U32.HI R53, R52, 0x19, R52.reuse ;  /* 0x0000001934357819 */ /* 0x100fe40000010e34 */
[----:B------:R-:W-:Y:S02]  /*a8a0*/  SHF.R.U32.HI R33, RZ, 0x3, R52 ;  /* 0x00000003ff217819 */ /* 0x000fe40000011634 */
[--C-:B------:R-:W-:Y:S02]  /*a8b0*/  SHF.L.W.U32.HI R35, R34, 0xe, R50.reuse ;  /* 0x0000000e22237819 */ /* 0x100fe40000010e32 */
[--C-:B------:R-:W-:Y:S02]  /*a8c0*/  SHF.L.W.U32.HI R54, R50, 0x19, R50.reuse ;  /* 0x0000001932367819 */ /* 0x100fe40000010e32 */
[----:B------:R-:W-:Y:S02]  /*a8d0*/  SHF.R.U32.HI R34, RZ, 0x3, R50 ;  /* 0x00000003ff227819 */ /* 0x000fe40000011632 */
[----:B------:R-:W-:-:S02]  /*a8e0*/  SHF.L.W.U32.HI R44, R55, 0x1e, R55 ;  /* 0x0000001e372c7819 */ /* 0x000fc40000010e37 */
[C-C-:B------:R-:W-:Y:S02]  /*a8f0*/  SHF.L.W.U32.HI R45, R55.reuse, 0x13, R55.reuse ;  /* 0x00000013372d7819 */ /* 0x140fe40000010e37 */
[----:B------:R-:W-:Y:S02]  /*a900*/  SHF.L.W.U32.HI R47, R55, 0xa, R55 ;  /* 0x0000000a372f7819 */ /* 0x000fe40000010e37 */
[----:B------:R-:W-:Y:S02]  /*a910*/  LOP3.LUT R53, R33, R53, R32, 0x96, !PT ;  /* 0x0000003521357212 */ /* 0x000fe400078e9620 */
[----:B------:R-:W-:Y:S02]  /*a920*/  PRMT R32, R21, 0x7771, RZ ;  /* 0x0000777115207816 */ /* 0x000fe400000000ff */
[----:B------:R-:W-:Y:S02]  /*a930*/  LOP3.LUT R54, R34, R54, R35, 0x96, !PT ;  /* 0x0000003622367212 */ /* 0x000fe400078e9623 */
[----:B------:R-:W-:Y:S01]  /*a940*/  LOP3.LUT R44, R47, R44, R45, 0x96, !PT ;  /* 0x0000002c2f2c7212 */ /* 0x000fe200078e962d */
[----:B------:R-:W-:Y:S01]  /*a950*/  IMAD.U32 R32, R32, 0x10000, RZ ;  /* 0x0001000020207824 */ /* 0x000fe200078e00ff */
[----:B------:R-:W-:-:S02]  /*a960*/  SHF.L.W.U32.HI R35, R57, 0x1a, R57 ;  /* 0x0000001a39237819 */ /* 0x000fc40000010e39 */
[C-C-:B------:R-:W-:Y:S02]  /*a970*/  SHF.L.W.U32.HI R60, R57.reuse, 0x15, R57.reuse ;  /* 0x00000015393c7819 */ /* 0x140fe40000010e39 */
[----:B------:R-:W-:Y:S02]  /*a980*/  SHF.L.W.U32.HI R45, R57, 0x7, R57 ;  /* 0x00000007392d7819 */ /* 0x000fe40000010e39 */
[----:B------:R-:W-:Y:S02]  /*a990*/  PRMT R33, R26, 0x7771, RZ ;  /* 0x000077711a217816 */ /* 0x000fe400000000ff */
[----:B------:R-:W-:Y:S02]  /*a9a0*/  LOP3.LUT R34, R16, R17, R55, 0xe8, !PT ;  /* 0x0000001110227212 */ /* 0x000fe400078ee837 */
[----:B------:R-:W-:Y:S01]  /*a9b0*/  LOP3.LUT R60, R45, R35, R60, 0x96, !PT ;  /* 0x000000232d3c7212 */ /* 0x000fe200078e963c */
[----:B------:R-:W-:Y:S01]  /*a9c0*/  IMAD.U32 R35, R33, 0x10000, RZ ;  /* 0x0001000021237824 */ /* 0x000fe200078e00ff */
[----:B------:R-:W-:-:S02]  /*a9d0*/  IADD3 R51, PT, PT, R51, R44, R34 ;  /* 0x0000002c33337210 */ /* 0x000fc40007ffe022 */
[----:B------:R-:W-:Y:S02]  /*a9e0*/  LOP3.LUT R44, R12, R57, R56, 0xb8, !PT ;  /* 0x000000390c2c7212 */ /* 0x000fe400078eb838 */
[----:B------:R-:W-:Y:S02]  /*a9f0*/  PRMT R33, R21, 0x7770, RZ ;  /* 0x0000777015217816 */ /* 0x000fe400000000ff */
[----:B------:R-:W-:Y:S02]  /*aa00*/  LOP3.LUT R32, R32, 0xff0000, RZ, 0xc0, !PT ;  /* 0x00ff000020207812 */ /* 0x000fe400078ec0ff */
[----:B------:R-:W-:Y:S02]  /*aa10*/  PRMT R34, R26, 0x7770, RZ ;  /* 0x000077701a227816 */ /* 0x000fe400000000ff */
[----:B------:R-:W-:Y:S01]  /*aa20*/  LOP3.LUT R35, R35, 0xff0000, RZ, 0xc0, !PT ;  /* 0x00ff000023237812 */ /* 0x000fe200078ec0ff */
[----:B------:R-:W-:Y:S01]  /*aa30*/  IMAD R33, R33, 0x1000000, R32 ;  /* 0x0100000021217824 */ /* 0x000fe200078e0220 */
[----:B------:R-:W-:-:S02]  /*aa40*/  IADD3 R45, PT, PT, R60, R44, R13 ;  /* 0x0000002c3c2d7210 */ /* 0x000fc40007ffe00d */
[C---:B------:R-:W-:Y:S01]  /*aa50*/  SHF.L.W.U32.HI R47, R51.reuse, 0x1e, R51 ;  /* 0x0000001e332f7819 */ /* 0x040fe20000010e33 */
[----:B------:R-:W-:Y:S01]  /*aa60*/  IMAD R34, R34, 0x1000000, R35 ;  /* 0x0100000022227824 */ /* 0x000fe200078e0223 */
[C-C-:B------:R-:W-:Y:S02]  /*aa70*/  SHF.L.W.U32.HI R62, R51.reuse, 0x13, R51.reuse ;  /* 0x00000013333e7819 */ /* 0x140fe40000010e33 */
[----:B------:R-:W-:Y:S02]  /*aa80*/  SHF.L.W.U32.HI R49, R51, 0xa, R51 ;  /* 0x0000000a33317819 */ /* 0x000fe40000010e33 */
[----:B-1----:R-:W-:Y:S02]  /*aa90*/  IADD3 R32, PT, PT, R52, UR68, R45 ;  /* 0x0000004434207c10 */ /* 0x002fe4000fffe02d */
[----:B------:R-:W-:Y:S02]  /*aaa0*/  LOP3.LUT R49, R49, R47, R62, 0x96, !PT ;  /* 0x0000002f31317212 */ /* 0x000fe400078e963e */
[----:B------:R-:W-:Y:S01]  /*aab0*/  LOP3.LUT R44, R55, R16, R51, 0xe8, !PT ;  /* 0x00000010372c7212 */ /* 0x000fe200078ee833 */
[----:B------:R-:W-:Y:S01]  /*aac0*/  IMAD.IADD R47, R17, 0x1, R32 ;  /* 0x00000001112f7824 */ /* 0x000fe200078e0220 */
[----:B------:R-:W-:-:S02]  /*aad0*/  PRMT R35, R21, 0x7772, RZ ;  /* 0x0000777215237816 */ /* 0x000fc400000000ff */
[----:B------:R-:W-:Y:S02]  /*aae0*/  PRMT R45, R26, 0x7772, RZ ;  /* 0x000077721a2d7816 */ /* 0x000fe400000000ff */
[----:B------:R-:W-:Y:S01]  /*aaf0*/  IADD3 R32, PT, PT, R32, R49, R44 ;  /* 0x0000003120207210 */ /* 0x000fe20007ffe02c */
[----:B------:R-:W-:Y:S01]  /*ab00*/  IMAD.SHL.U32 R44, R35, 0x100, RZ ;  /* 0x00000100232c7824 */ /* 0x000fe200078e00ff */
[--C-:B------:R-:W-:Y:S01]  /*ab10*/  SHF.L.W.U32.HI R35, R47, 0x1a, R47.reuse ;  /* 0x0000001a2f237819 */ /* 0x100fe20000010e2f */
[----:B------:R-:W-:Y:S01]  /*ab20*/  IMAD.SHL.U32 R45, R45, 0x100, RZ ;  /* 0x000001002d2d7824 */ /* 0x000fe200078e00ff */
[C-C-:B------:R-:W-:Y:S02]  /*ab30*/  SHF.L.W.U32.HI R60, R47.reuse, 0x15, R47.reuse ;  /* 0x000000152f3c7819 */ /* 0x140fe40000010e2f */
[----:B------:R-:W-:Y:S02]  /*ab40*/  SHF.L.W.U32.HI R49, R47, 0x7, R47 ;  /* 0x000000072f317819 */ /* 0x000fe40000010e2f */
[----:B------:R-:W-:-:S02]  /*ab50*/  LOP3.LUT R44, R33, R44, RZ, 0xfc, !PT ;  /* 0x0000002c212c7212 */ /* 0x000fc400078efcff */
[----:B------:R-:W-:Y:S02]  /*ab60*/  LOP3.LUT R33, R34, R45, RZ, 0xfc, !PT ;  /* 0x0000002d22217212 */ /* 0x000fe400078efcff */
[----:B------:R-:W-:Y:S02]  /*ab70*/  LOP3.LUT R35, R49, R35, R60, 0x96, !PT ;  /* 0x0000002331237212 */ /* 0x000fe400078e963c */
[----:B------:R-:W-:Y:S02]  /*ab80*/  PRMT R21, R21, 0x7773, RZ ;  /* 0x0000777315157816 */ /* 0x000fe400000000ff */
[----:B------:R-:W-:Y:S02]  /*ab90*/  LOP3.LUT R34, R56, R47, R57, 0xb8, !PT ;  /* 0x0000002f38227212 */ /* 0x000fe400078eb839 */
[C-C-:B------:R-:W-:Y:S02]  /*aba0*/  SHF.L.W.U32.HI R45, R32.reuse, 0x1e, R32.reuse ;  /* 0x0000001e202d7819 */ /* 0x140fe40000010e20 */
[----:B------:R-:W-:-:S02]  /*abb0*/  SHF.L.W.U32.HI R60, R32, 0x13, R32 ;  /* 0x00000013203c7819 */ /* 0x000fc40000010e20 */
[----:B------:R-:W-:Y:S02]  /*abc0*/  SHF.L.W.U32.HI R49, R32, 0xa, R32 ;  /* 0x0000000a20317819 */ /* 0x000fe40000010e20 */
[----:B------:R-:W-:Y:S02]  /*abd0*/  LOP3.LUT R21, R44, R21, RZ, 0xfc, !PT ;  /* 0x000000152c157212 */ /* 0x000fe400078efcff */
[----:B------:R-:W-:Y:S02]  /*abe0*/  IADD3 R35, PT, PT, R35, R34, R12 ;  /* 0x0000002223237210 */ /* 0x000fe40007ffe00c */
[----:B------:R-:W-:Y:S02]  /*abf0*/  PRMT R34, R26, 0x7773, RZ ;  /* 0x000077731a227816 */ /* 0x000fe400000000ff */
[----:B------:R-:W-:Y:S02]  /*ac00*/  LOP3.LUT R60, R49, R45, R60, 0x96, !PT ;  /* 0x0000002d313c7212 */ /* 0x000fe400078e963c */
[----:B------:R-:W-:-:S02]  /*ac10*/  SHF.L.W.U32.HI R44, R44, 0xe, R21 ;  /* 0x0000000e2c2c7819 */ /* 0x000fc40000010e15 */
[--C-:B------:R-:W-:Y:S02]  /*ac20*/  SHF.L.W.U32.HI R45, R21, 0x19, R21.reuse ;  /* 0x00000019152d7819 */ /* 0x100fe40000010e15 */
[----:B------:R-:W-:Y:S02]  /*ac30*/  SHF.R.U32.HI R26, RZ, 0x3, R21 ;  /* 0x00000003ff1a7819 */ /* 0x000fe40000011615 */
[----:B------:R-:W-:Y:S02]  /*ac40*/  LOP3.LUT R49, R51, R55, R32, 0xe8, !PT ;  /* 0x0000003733317212 */ /* 0x000fe400078ee820 */
[----:B------:R-:W-:Y:S02]  /*ac50*/  IADD3 R61, PT, PT, R50, UR69, R35 ;  /* 0x00000045323d7c10 */ /* 0x000fe4000fffe023 */
[----:B------:R-:W-:Y:S02]  /*ac60*/  LOP3.LUT R34, R33, R34, RZ, 0xfc, !PT ;  /* 0x0000002221227212 */ /* 0x000fe400078efcff */
[----:B------:R-:W-:Y:S01]  /*ac70*/  LOP3.LUT R45, R26, R45, R44, 0x96, !PT ;  /* 0x0000002d1a2d7212 */ /* 0x000fe200078e962c */
[----:B------:R-:W-:Y:S01]  /*ac80*/  IMAD.IADD R44, R16, 0x1, R61 ;  /* 0x00000001102c7824 */ /* 0x000fe200078e023d */
[----:B------:R-:W-:-:S02]  /*ac90*/  IADD3 R35, PT, PT, R61, R60, R49 ;  /* 0x0000003c3d237210 */ /* 0x000fc40007ffe031 */
[----:B------:R-:W-:Y:S02]  /*aca0*/  SHF.R.U32.HI R49, RZ, 0xa, R33 ;  /* 0x0000000aff317819 */ /* 0x000fe40000011621 */
[C-C-:B------:R-:W-:Y:S02]  /*acb0*/  SHF.L.W.U32.HI R59, R33.reuse, 0xf, R34.reuse ;  /* 0x0000000f213b7819 */ /* 0x140fe40000010e22 */
[----:B------:R-:W-:Y:S02]  /*acc0*/  SHF.L.W.U32.HI R60, R33, 0xd, R34 ;  /* 0x0000000d213c7819 */ /* 0x000fe40000010e22 */
[----:B------:R-:W-:Y:S02]  /*acd0*/  PRMT R26, R27, 0x7771, RZ ;  /* 0x000077711b1a7816 */ /* 0x000fe400000000ff */
[----:B------:R-:W-:Y:S02]  /*ace0*/  LOP3.LUT R59, R49, R59, R60, 0x96, !PT ;  /* 0x0000003b313b7212 */ /* 0x000fe400078e963c */
[--C-:B------:R-:W-:Y:S01]  /*acf0*/  SHF.L.W.U32.HI R49, R44, 0x1a, R44.reuse ;  /* 0x0000001a2c317819 */ /* 0x100fe20000010e2c */
[----:B------:R-:W-:Y:S01]  /*ad00*/  IMAD.U32 R26, R26, 0x10000, RZ ;  /* 0x000100001a1a7824 */ /* 0x000fe200078e00ff */
[----:B------:R-:W-:-:S02]  /*ad10*/  SHF.L.W.U32.HI R60, R44, 0x15, R44 ;  /* 0x000000152c3c7819 */ /* 0x000fc40000010e2c */
[----:B------:R-:W-:Y:S02]  /*ad20*/  SHF.L.W.U32.HI R61, R44, 0x7, R44 ;  /* 0x000000072c3d7819 */ /* 0x000fe40000010e2c */
[----:B------:R-:W-:Y:S02]  /*ad30*/  IADD3 R59, PT, PT, R46, R59, R21 ;  /* 0x0000003b2e3b7210 */ /* 0x000fe40007ffe015 */
[----:B------:R-:W-:Y:S02]  /*ad40*/  LOP3.LUT R49, R61, R49, R60, 0x96, !PT ;  /* 0x000000313d317212 */ /* 0x000fe400078e963c */
[----:B------:R-:W-:Y:S01]  /*ad50*/  LOP3.LUT R61, R26, 0xff0000, RZ, 0xc0, !PT ;  /* 0x00ff00001a3d7812 */ /* 0x000fe200078ec0ff */
[----:B------:R-:W-:Y:S01]  /*ad60*/  IMAD.IADD R46, R48, 0x1, R59 ;  /* 0x00000001302e7824 */ /* 0x000fe200078e023b */
[C---:B------:R-:W-:Y:S02]  /*ad70*/  PRMT R60, R27.reuse, 0x7770, RZ ;  /* 0x000077701b3c7816 */ /* 0x040fe400000000ff */
[----:B------:R-:W-:-:S02]  /*ad80*/  PRMT R26, R27, 0x7772, RZ ;  /* 0x000077721b1a7816 */ /* 0x000fc400000000ff */
[----:B------:R-:W-:Y:S01]  /*ad90*/  PRMT R27, R27, 0x7773, RZ ;  /* 0x000077731b1b7816 */ /* 0x000fe200000000ff */
[----:B------:R-:W-:Y:S01]  /*ada0*/  IMAD R60, R60, 0x1000000, R61 ;  /* 0x010000003c3c7824 */ /* 0x000fe200078e023d */
[----:B------:R-:W-:Y:S01]  /*adb0*/  PRMT R48, R22, 0x7771, RZ ;  /* 0x0000777116307816 */ /* 0x000fe200000000ff */
[----:B------:R-:W-:Y:S01]  /*adc0*/  IMAD.SHL.U32 R61, R26, 0x100, RZ ;  /* 0x000001001a3d7824 */ /* 0x000fe200078e00ff */
[----:B------:R-:W-:Y:S02]  /*add0*/  SHF.L.W.U32.HI R62, R46, 0xd, R46 ;  /* 0x0000000d2e3e7819 */ /* 0x000fe40000010e2e */
[----:B------:R-:W-:Y:S01]  /*ade0*/  SHF.L.W.U32.HI R64, R35, 0x13, R35 ;  /* 0x0000001323407819 */ /* 0x000fe20000010e23 */
[----:B------:R-:W-:Y:S01]  /*adf0*/  IMAD.U32 R48, R48, 0x10000, RZ ;  /* 0x0001000030307824 */ /* 0x000fe200078e00ff */
[----:B------:R-:W-:Y:S02]  /*ae00*/  LOP3.LUT R26, R60, R61, RZ, 0xfc, !PT ;  /* 0x0000003d3c1a7212 */ /* 0x000fe400078efcff */
[----:B------:R-:W-:-:S02]  /*ae10*/  LOP3.LUT R60, R57, R44, R47, 0xb8, !PT ;  /* 0x0000002c393c7212 */ /* 0x000fc400078eb82f */
[C---:B------:R-:W-:Y:S02]  /*ae20*/  LOP3.LUT R27, R26.reuse, R27, RZ, 0xfc, !PT ;  /* 0x0000001b1a1b7212 */ /* 0x040fe400078efcff */
[----:B------:R-:W-:Y:S02]  /*ae30*/  IADD3 R56, PT, PT, R49, R60, R56 ;  /* 0x0000003c31387210 */ /* 0x000fe40007ffe038 */
[----:B------:R-:W-:Y:S02]  /*ae40*/  SHF.R.U32.HI R59, RZ, 0xa, R26 ;  /* 0x0000000aff3b7819 */ /* 0x000fe4000001161a */
[C-C-:B------:R-:W-:Y:S02]  /*ae50*/  SHF.L.W.U32.HI R60, R26.reuse, 0xf, R27.reuse ;  /* 0x0000000f1a3c7819 */ /* 0x140fe40000010e1b */
[----:B------:R-:W-:Y:S02]  /*ae60*/  SHF.L.W.U32.HI R49, R26, 0xd, R27 ;  /* 0x0000000d1a317819 */ /* 0x000fe40000010e1b */
[----:B------:R-:W-:-:S02]  /*ae70*/  SHF.L.W.U32.HI R63, R35, 0xa, R35 ;  /* 0x0000000a233f7819 */ /* 0x000fc40000010e23 */
[----:B------:R-:W-:Y:S02]  /*ae80*/  LOP3.LUT R60, R59, R60, R49, 0x96, !PT ;  /* 0x0000003c3b3c7212 */ /* 0x000fe400078e9631 */
[--C-:B------:R-:W-:Y:S02]  /*ae90*/  SHF.L.W.U32.HI R59, R46, 0xf, R46.reuse ;  /* 0x0000000f2e3b7819 */ /* 0x100fe40000010e2e */
[----:B------:R-:W-:-:S04]  /*aea0*/  SHF.R.U32.HI R49, RZ, 0xa, R46 ;  /* 0x0000000aff317819 */ /* 0x000fc8000001162e */
[----:B------:R-:W-:Y:S02]  /*aeb0*/  LOP3.LUT R59, R49, R59, R62, 0x96, !PT ;  /* 0x0000003b313b7212 */ /* 0x000fe400078e963e */
[----:B------:R-:W-:Y:S02]  /*aec0*/  LOP3.LUT R62, R48, 0xff0000, RZ, 0xc0, !PT ;  /* 0x00ff0000303e7812 */ /* 0x000fe400078ec0ff */
[C---:B------:R-:W-:Y:S02]  /*aed0*/  PRMT R49, R22.reuse, 0x7770, RZ ;  /* 0x0000777016317816 */ /* 0x040fe400000000ff */
[----:B------:R-:W-:-:S03]  /*aee0*/  PRMT R48, R22, 0x7772, RZ ;  /* 0x0000777216307816 */ /* 0x000fc600000000ff */
[----:B------:R-:W-:Y:S02]  /*aef0*/  IMAD R49, R49, 0x1000000, R62 ;  /* 0x0100000031317824 */ /* 0x000fe400078e023e */
[----:B------:R-:W-:-:S05]  /*af00*/  IMAD.SHL.U32 R48, R48, 0x100, RZ ;  /* 0x0000010030307824 */ /* 0x000fca00078e00ff */
[----:B------:R-:W-:Y:S02]  /*af10*/  LOP3.LUT R48, R49, R48, RZ, 0xfc, !PT ;  /* 0x0000003031307212 */ /* 0x000fe400078efcff */
[----:B------:R-:W-:Y:S02]  /*af20*/  PRMT R49, R22, 0x7773, RZ ;  /* 0x0000777316317816 */ /* 0x000fe400000000ff */
[----:B------:R-:W-:Y:S02]  /*af30*/  PRMT R22, R23, 0x7771, RZ ;  /* 0x0000777117167816 */ /* 0x000fe400000000ff */
[----:B------:R-:W-:-:S03]  /*af40*/  LOP3.LUT R49, R48, R49, RZ, 0xfc, !PT ;  /* 0x0000003130317212 */ /* 0x000fc600078efcff */
[----:B------:R-:W-:Y:S01]  /*af50*/  IMAD.U32 R22, R22, 0x10000, RZ ;  /* 0x0001000016167824 */ /* 0x000fe200078e00ff */
[----:B------:R-:W-:Y:S02]  /*af60*/  IADD3 R60, PT, PT, R58, R60, R49 ;  /* 0x0000003c3a3c7210 */ /* 0x000fe40007ffe031 */
[C---:B------:R-:W-:Y:S02]  /*af70*/  PRMT R58, R23.reuse, 0x7770, RZ ;  /* 0x00007770173a7816 */ /* 0x040fe400000000ff */
[----:B------:R-:W-:Y:S02]  /*af80*/  LOP3.LUT R61, R22, 0xff0000, RZ, 0xc0, !PT ;  /* 0x00ff0000163d7812 */ /* 0x000fe400078ec0ff */
[----:B------:R-:W-:-:S03]  /*af90*/  PRMT R22, R23, 0x7772, RZ ;  /* 0x0000777217167816 */ /* 0x000fc600000000ff */
[----:B------:R-:W-:Y:S02]  /*afa0*/  IMAD R58, R58, 0x1000000, R61 ;  /* 0x010000003a3a7824 */ /* 0x000fe400078e023d */
[----:B------:R-:W-:-:S05]  /*afb0*/  IMAD.SHL.U32 R61, R22, 0x100, RZ ;  /* 0x00000100163d7824 */ /* 0x000fca00078e00ff */
[----:B------:R-:W-:Y:S02]  /*afc0*/  LOP3.LUT R22, R58, R61, RZ, 0xfc, !PT ;  /* 0x0000003d3a167212 */ /* 0x000fe400078efcff */
[----:B------:R-:W-:Y:S02]  /*afd0*/  PRMT R58, R28, 0x7771, RZ ;  /* 0x000077711c3a7816 */ /* 0x000fe400000000ff */
[----:B------:R-:W-:Y:S01]  /*afe0*/  PRMT R61, R23, 0x7773, RZ ;  /* 0x00007773173d7816 */ /* 0x000fe200000000ff */
[----:B------:R-:W-:Y:S02]  /*aff0*/  IMAD.IADD R23, R53, 0x1, R60 ;  /* 0x0000000135177824 */ /* 0x000fe400078e023c */
[----:B------:R-:W-:Y:S01]  /*b000*/  IMAD.U32 R60, R58, 0x10000, RZ ;  /* 0x000100003a3c7824 */ /* 0x000fe200078e00ff */
[----:B------:R-:W-:Y:S02]  /*b010*/  LOP3.LUT R53, R22, R61, RZ, 0xfc, !PT ;  /* 0x0000003d16357212 */ /* 0x000fe400078efcff */
[----:B------:R-:W-:-:S02]  /*b020*/  PRMT R58, R28, 0x7770, RZ ;  /* 0x000077701c3a7816 */ /* 0x000fc400000000ff */
[----:B------:R-:W-:Y:S02]  /*b030*/  IADD3 R61, PT, PT, R52, R59, R53 ;  /* 0x0000003b343d7210 */ /* 0x000fe40007ffe035 */
[----:B------:R-:W-:Y:S02]  /*b040*/  LOP3.LUT R59, R60, 0xff0000, RZ, 0xc0, !PT ;  /* 0x00ff00003c3b7812 */ /* 0x000fe400078ec0ff */
[----:B------:R-:W-:Y:S02]  /*b050*/  PRMT R52, R28, 0x7772, RZ ;  /* 0x000077721c347816 */ /* 0x000fe400000000ff */
[C---:B------:R-:W-:Y:S01]  /*b060*/  SHF.L.W.U32.HI R62, R23.reuse, 0xf, R23 ;  /* 0x0000000f173e7819 */ /* 0x040fe20000010e17 */
[----:B------:R-:W-:Y:S02]  /*b070*/  IMAD R58, R58, 0x1000000, R59 ;  /* 0x010000003a3a7824 */ /* 0x000fe400078e023b */
[----:B------:R-:W-:Y:S02]  /*b080*/  IMAD.SHL.U32 R59, R52, 0x100, RZ ;  /* 0x00000100343b7824 */ /* 0x000fe400078e00ff */
[----:B------:R-:W-:Y:S01]  /*b090*/  IMAD.IADD R52, R54, 0x1, R61 ;  /* 0x0000000136347824 */ /* 0x000fe200078e023d */
[----:B------:R-:W-:-:S02]  /*b0a0*/  SHF.L.W.U32.HI R61, R23, 0xd, R23 ;  /* 0x0000000d173d7819 */ /* 0x000fc40000010e17 */
[----:B------:R-:W-:Y:S02]  /*b0b0*/  LOP3.LUT R54, R58, R59, RZ, 0xfc, !PT ;  /* 0x0000003b3a367212 */ /* 0x000fe400078efcff */
[----:B------:R-:W-:Y:S02]  /*b0c0*/  SHF.R.U32.HI R58, RZ, 0xa, R23 ;  /* 0x0000000aff3a7819 */ /* 0x000fe40000011617 */
[----:B------:R-:W-:Y:S02]  /*b0d0*/  PRMT R59, R28, 0x7773, RZ ;  /* 0x000077731c3b7816 */ /* 0x000fe400000000ff */
[----:B------:R-:W-:Y:S02]  /*b0e0*/  LOP3.LUT R62, R58, R62, R61, 0x96, !PT ;  /* 0x0000003e3a3e7212 */ /* 0x000fe400078e963d */
[C-C-:B------:R-:W-:Y:S02]  /*b0f0*/  SHF.L.W.U32.HI R58, R52.reuse, 0xf, R52.reuse ;  /* 0x0000000f343a7819 */ /* 0x140fe40000010e34 */
[----:B------:R-:W-:-:S02]  /*b100*/  SHF.L.W.U32.HI R61, R52, 0xd, R52 ;  /* 0x0000000d343d7819 */ /* 0x000fc40000010e34 */
[----:B------:R-:W-:Y:S02]  /*b110*/  SHF.R.U32.HI R28, RZ, 0xa, R52 ;  /* 0x0000000aff1c7819 */ /* 0x000fe40000011634 */
[----:B------:R-:W-:Y:S02]  /*b120*/  LOP3.LUT R59, R54, R59, RZ, 0xfc, !PT ;  /* 0x0000003b363b7212 */ /* 0x000fe400078efcff */
[----:B------:R-:W-:Y:S02]  /*b130*/  LOP3.LUT R58, R28, R58, R61, 0x96, !PT ;  /* 0x0000003a1c3a7212 */ /* 0x000fe400078e963d */
[--C-:B------:R-:W-:Y:S02]  /*b140*/  SHF.L.W.U32.HI R61, R54, 0xe, R59.reuse ;  /* 0x0000000e363d7819 */ /* 0x100fe40000010e3b */
[--C-:B------:R-:W-:Y:S02]  /*b150*/  SHF.L.W.U32.HI R60, R59, 0x19, R59.reuse ;  /* 0x000000193b3c7819 */ /* 0x100fe40000010e3b */
[----:B------:R-:W-:-:S02]  /*b160*/  SHF.R.U32.HI R28, RZ, 0x3, R59 ;  /* 0x00000003ff1c7819 */ /* 0x000fc4000001163b */
[----:B------:R-:W-:Y:S02]  /*b170*/  PRMT R54, R24, 0x7772, RZ ;  /* 0x0000777218367816 */ /* 0x000fe400000000ff */
[----:B------:R-:W-:Y:S02]  /*b180*/  LOP3.LUT R60, R28, R60, R61, 0x96, !PT ;  /* 0x0000003c1c3c7212 */ /* 0x000fe400078e963d */
[----:B------:R-:W-:Y:S01]  /*b190*/  PRMT R28, R24, 0x7771, RZ ;  /* 0x00007771181c7816 */ /* 0x000fe200000000ff */
[----:B------:R-:W-:Y:S01]  /*b1a0*/  IMAD.SHL.U32 R54, R54, 0x100, RZ ;  /* 0x0000010036367824 */ /* 0x000fe200078e00ff */
[----:B------:R-:W-:-:S03]  /*b1b0*/  IADD3 R56, PT, PT, R59, UR70, R56 ;  /* 0x000000463b387c10 */ /* 0x000fc6000fffe038 */
[----:B------:R-:W-:Y:S02]  /*b1c0*/  IMAD.U32 R28, R28, 0x10000, RZ ;  /* 0x000100001c1c7824 */ /* 0x000fe400078e00ff */
[----:B------:R-:W-:-:S03]  /*b1d0*/  IMAD.IADD R55, R55, 0x1, R56 ;  /* 0x0000000137377824 */ /* 0x000fc600078e0238 */
[----:B------:R-:W-:Y:S02]  /*b1e0*/  LOP3.LUT R61, R28, 0xff0000, RZ, 0xc0, !PT ;  /* 0x00ff00001c3d7812 */ /* 0x000fe400078ec0ff */
[----:B------:R-:W-:-:S05]  /*b1f0*/  PRMT R28, R24, 0x7770, RZ ;  /* 0x00007770181c7816 */ /* 0x000fca00000000ff */
[----:B------:R-:W-:Y:S01]  /*b200*/  IMAD R61, R28, 0x1000000, R61 ;  /* 0x010000001c3d7824 */ /* 0x000fe200078e023d */
[----:B------:R-:W-:-:S04]  /*b210*/  PRMT R28, R25, 0x7771, RZ ;  /* 0x00007771191c7816 */ /* 0x000fc800000000ff */
[----:B------:R-:W-:Y:S01]  /*b220*/  LOP3.LUT R54, R61, R54, RZ, 0xfc, !PT ;  /* 0x000000363d367212 */ /* 0x000fe200078efcff */
[----:B------:R-:W-:-:S05]  /*b230*/  IMAD.U32 R28, R28, 0x10000, RZ ;  /* 0x000100001c1c7824 */ /* 0x000fca00078e00ff */
[----:B------:R-:W-:Y:S02]  /*b240*/  LOP3.LUT R61, R28, 0xff0000, RZ, 0xc0, !PT ;  /* 0x00ff00001c3d7812 */ /* 0x000fe400078ec0ff */
[----:B------:R-:W-:-:S05]  /*b250*/  PRMT R28, R25, 0x7770, RZ ;  /* 0x00007770191c7816 */ /* 0x000fca00000000ff */
[----:B------:R-:W-:Y:S01]  /*b260*/  IMAD R61, R28, 0x1000000, R61 ;  /* 0x010000001c3d7824 */ /* 0x000fe200078e023d */
[C---:B------:R-:W-:Y:S02]  /*b270*/  PRMT R28, R25.reuse, 0x7772, RZ ;  /* 0x00007772191c7816 */ /* 0x040fe400000000ff */
[----:B------:R-:W-:-:S03]  /*b280*/  PRMT R25, R25, 0x7773, RZ ;  /* 0x0000777319197816 */ /* 0x000fc600000000ff */
[----:B------:R-:W-:-:S05]  /*b290*/  IMAD.SHL.U32 R28, R28, 0x100, RZ ;  /* 0x000001001c1c7824 */ /* 0x000fca00078e00ff */
[----:B------:R-:W-:Y:S02]  /*b2a0*/  LOP3.LUT R28, R61, R28, RZ, 0xfc, !PT ;  /* 0x0000001c3d1c7212 */ /* 0x000fe400078efcff */
[--C-:B------:R-:W-:Y:S02]  /*b2b0*/  SHF.L.W.U32.HI R61, R35, 0x1e, R35.reuse ;  /* 0x0000001e233d7819 */ /* 0x100fe40000010e23 */
[----:B------:R-:W-:Y:S02]  /*b2c0*/  LOP3.LUT R25, R28, R25, RZ, 0xfc, !PT ;  /* 0x000000191c197212 */ /* 0x000fe400078efcff */
[----:B------:R-:W-:Y:S02]  /*b2d0*/  LOP3.LUT R61, R63, R61, R64, 0x96, !PT ;  /* 0x0000003d3f3d7212 */ /* 0x000fe400078e9640 */
[----:B------:R-:W-:Y:S02]  /*b2e0*/  LOP3.LUT R63, R32, R51, R35, 0xe8, !PT ;  /* 0x00000033203f7212 */ /* 0x000fe400078ee823 */
[----:B------:R-:W-:-:S02]  /*b2f0*/  SHF.L.W.U32.HI R64, R55, 0x15, R55 ;  /* 0x0000001537407819 */ /* 0x000fc40000010e37 */
[----:B------:R-:W-:Y:S02]  /*b300*/  IADD3 R56, PT, PT, R56, R61, R63 ;  /* 0x0000003d38387210 */ /* 0x000fe40007ffe03f */
[C-C-:B------:R-:W-:Y:S02]  /*b310*/  SHF.L.W.U32.HI R61, R55.reuse, 0x1a, R55.reuse ;  /* 0x0000001a373d7819 */ /* 0x140fe40000010e37 */
[----:B------:R-:W-:Y:S02]  /*b320*/  SHF.L.W.U32.HI R63, R55, 0x7, R55 ;  /* 0x00000007373f7819 */ /* 0x000fe40000010e37 */
[----:B------:R-:W-:Y:S02]  /*b330*/  SHF.L.W.U32.HI R65, R56, 0x13, R56 ;  /* 0x0000001338417819 */ /* 0x000fe40000010e38 */
        /* <DEDUP_REMOVED lines=14> */
[C-C-:B------:R-:W-:Y:S02]  /*b420*/  SHF.L.W.U32.HI R61, R57.reuse, 0x19, R57.reuse ;  /* 0x00000019393d7819 */ /* 0x140fe40000010e39 */
[----:B------:R-:W-:Y:S02]  /*b430*/  SHF.R.U32.HI R29, RZ, 0x3, R57 ;  /* 0x00000003ff1d7819 */ /* 0x000fe40000011639 */
[----:B------:R-:W-:Y:S01]  /*b440*/  IADD3 R64, PT, PT, R57, UR71, R64 ;  /* 0x0000004739407c10 */ /* 0x000fe2000fffe040 */
[----:B------:R-:W1:Y:S01]  /*b450*/  LDCU.128 UR68, c[0x3][0x60] ;  /* 0x00c00c00ff4477ac */ /* 0x000e620008000c00 */
[----:B------:R-:W-:Y:S02]  /*b460*/  LOP3.LUT R61, R29, R61, R66, 0x96, !PT ;  /* 0x0000003d1d3d7212 */ /* 0x000fe400078e9642 */
[----:B------:R-:W-:-:S02]  /*b470*/  PRMT R29, R24, 0x7773, RZ ;  /* 0x00007773181d7816 */ /* 0x000fc400000000ff */
[----:B------:R-:W-:Y:S02]  /*b480*/  SHF.L.W.U32.HI R24, R56, 0x1e, R56 ;  /* 0x0000001e38187819 */ /* 0x000fe40000010e38 */
[----:B------:R-:W-:-:S04]  /*b490*/  LOP3.LUT R29, R54, R29, RZ, 0xfc, !PT ;  /* 0x0000001d361d7212 */ /* 0x000fc800078efcff */
[----:B------:R-:W-:Y:S02]  /*b4a0*/  IADD3 R63, PT, PT, R50, R62, R29 ;  /* 0x0000003e323f7210 */ /* 0x000fe40007ffe01d */
[----:B------:R-:W-:-:S04]  /*b4b0*/  SHF.L.W.U32.HI R50, R56, 0xa, R56 ;  /* 0x0000000a38327819 */ /* 0x000fc80000010e38 */
[----:B------:R-:W-:Y:S01]  /*b4c0*/  LOP3.LUT R65, R50, R24, R65, 0x96, !PT ;  /* 0x0000001832417212 */ /* 0x000fe200078e9641 */
        /* <DEDUP_REMOVED lines=8> */
[----:B------:R-:W-:Y:S02]  /*b550*/  PRMT R62, R30, 0x7773, RZ ;  /* 0x000077731e3e7816 */ /* 0x000fe400000000ff */
        /* <DEDUP_REMOVED lines=8> */
[----:B------:R-:W-:-:S04]  /*b5e0*/  LOP3.LUT R47, R47, R24, RZ, 0xfc, !PT ;  /* 0x000000182f2f7212 */ /* 0x000fc800078efcff */
[----:B------:R-:W-:-:S04]  /*b5f0*/  LOP3.LUT R62, R47, R62, RZ, 0xfc, !PT ;  /* 0x0000003e2f3e7212 */ /* 0x000fc800078efcff */
[--C-:B------:R-:W-:Y:S02]  /*b600*/  SHF.L.W.U32.HI R24, R47, 0xe, R62.reuse ;  /* 0x0000000e2f187819 */ /* 0x100fe40000010e3e */
[--C-:B------:R-:W-:Y:S02]  /*b610*/  SHF.L.W.U32.HI R47, R62, 0x19, R62.reuse ;  /* 0x000000193e2f7819 */ /* 0x100fe40000010e3e */
[----:B------:R-:W-:-:S04]  /*b620*/  SHF.R.U32.HI R30, RZ, 0x3, R62 ;  /* 0x00000003ff1e7819 */ /* 0x000fc8000001163e */
[----:B------:R-:W-:Y:S01]  /*b630*/  LOP3.LUT R47, R30, R47, R24, 0x96, !PT ;  /* 0x0000002f1e2f7212 */ /* 0x000fe200078e9618 */
[----:B------:R-:W-:Y:S01]  /*b640*/  IMAD.IADD R24, R60, 0x1, R63 ;  /* 0x000000013c187824 */ /* 0x000fe200078e023f */
[----:B------:R-:W-:-:S04]  /*b650*/  IADD3 R30, PT, PT, R59, R58, R25 ;  /* 0x0000003a3b1e7210 */ /* 0x000fc80007ffe019 */
[C---:B------:R-:W-:Y:S01]  /*b660*/  SHF.L.W.U32.HI R63, R24.reuse, 0xf, R24 ;  /* 0x0000000f183f7819 */ /* 0x040fe20000010e18 */
[----:B------:R-:W-:Y:S01]  /*b670*/  IMAD.IADD R30, R61, 0x1, R30 ;  /* 0x000000013d1e7824 */ /* 0x000fe200078e021e */
[--C-:B------:R-:W-:Y:S02]  /*b680*/  SHF.L.W.U32.HI R58, R24, 0xd, R24.reuse ;  /* 0x0000000d183a7819 */ /* 0x100fe40000010e18 */
[----:B------:R-:W-:Y:S02]  /*b690*/  SHF.R.U32.HI R59, RZ, 0xa, R24 ;  /* 0x0000000aff3b7819 */ /* 0x000fe40000011618 */
[----:B------:R-:W-:Y:S02]  /*b6a0*/  SHF.R.U32.HI R60, RZ, 0xa, R30 ;  /* 0x0000000aff3c7819 */ /* 0x000fe4000001161e */
[----:B------:R-:W-:Y:S02]  /*b6b0*/  LOP3.LUT R63, R59, R63, R58, 0x96, !PT ;  /* 0x0000003f3b3f7212 */ /* 0x000fe400078e963a */
[----:B------:R-:W-:-:S02]  /*b6c0*/  SHF.L.W.U32.HI R58, R30, 0xf, R30 ;  /* 0x0000000f1e3a7819 */ /* 0x000fc40000010e1e */
[----:B------:R-:W-:Y:S02]  /*b6d0*/  SHF.L.W.U32.HI R59, R30, 0xd, R30 ;  /* 0x0000000d1e3b7819 */ /* 0x000fe40000010e1e */
[----:B-1----:R-:W-:Y:S02]  /*b6e0*/  IADD3 R61, PT, PT, R62, UR68, R65 ;  /* 0x000000443e3d7c10 */ /* 0x002fe4000fffe041 */
[----:B------:R-:W-:Y:S02]  /*b6f0*/  LOP3.LUT R58, R60, R58, R59, 0x96, !PT ;  /* 0x0000003a3c3a7212 */ /* 0x000fe400078e963b */
[----:B------:R-:W-:Y:S01]  /*b700*/  IADD3 R64, PT, PT, R57, R63, R34 ;  /* 0x0000003f39407210 */ /* 0x000fe20007ffe022 */
[----:B------:R-:W-:-:S05]  /*b710*/  IMAD.IADD R59, R32, 0x1, R61 ;  /* 0x00000001203b7824 */ /* 0x000fca00078e023d */
[C-C-:B------:R-:W-:Y:S02]  /*b720*/  SHF.L.W.U32.HI R32, R59.reuse, 0x1a, R59.reuse ;  /* 0x0000001a3b207819 */ /* 0x140fe40000010e3b */
[C-C-:B------:R-:W-:Y:S02]  /*b730*/  SHF.L.W.U32.HI R65, R59.reuse, 0x15, R59.reuse ;  /* 0x000000153b417819 */ /* 0x140fe40000010e3b */
[----:B------:R-:W-:-:S04]  /*b740*/  SHF.L.W.U32.HI R60, R59, 0x7, R59 ;  /* 0x000000073b3c7819 */ /* 0x000fc80000010e3b */
[----:B------:R-:W-:Y:S02]  /*b750*/  LOP3.LUT R65, R60, R32, R65, 0x96, !PT ;  /* 0x000000203c417212 */ /* 0x000fe400078e9641 */
[----:B------:R-:W-:Y:S02]  /*b760*/  PRMT R32, R31, 0x7771, RZ ;  /* 0x000077711f207816 */ /* 0x000fe400000000ff */
[----:B------:R-:W-:-:S03]  /*b770*/  LOP3.LUT R60, R55, R59, R50, 0xb8, !PT ;  /* 0x0000003b373c7212 */ /* 0x000fc600078eb832 */
[----:B------:R-:W-:Y:S01]  /*b780*/  IMAD.U32 R32, R32, 0x10000, RZ ;  /* 0x0001000020207824 */ /* 0x000fe200078e00ff */
[----:B------:R-:W-:-:S04]  /*b790*/  IADD3 R60, PT, PT, R65, R60, R44 ;  /* 0x0000003c413c7210 */ /* 0x000fc80007ffe02c */
        /* <DEDUP_REMOVED lines=20> */
[----:B------:R-:W-:Y:S01]  /*b8e0*/  PRMT R44, R20, 0x7773, RZ ;  /* 0x00007773142c7816 */ /* 0x000fe200000000ff */
[----:B------:R-:W-:Y:S01]  /*b8f0*/  IMAD.IADD R20, R47, 0x1, R64 ;  /* 0x000000012f147824 */ /* 0x000fe200078e0240 */
[----:B------:R-:W-:Y:S02]  /*b900*/  IADD3 R47, PT, PT, R62, R58, R27 ;  /* 0x0000003a3e2f7210 */ /* 0x000fe40007ffe01b */
[C---:B------:R-:W-:Y:S02]  /*b910*/  LOP3.LUT R44, R65.reuse, R44, RZ, 0xfc, !PT ;  /* 0x0000002c412c7212 */ /* 0x040fe400078efcff */
[----:B------:R-:W-:Y:S01]  /*b920*/  SHF.L.W.U32.HI R62, R20, 0xd, R20 ;  /* 0x0000000d143e7819 */ /* 0x000fe20000010e14 */
[----:B------:R-:W-:Y:S01]  /*b930*/  IMAD.IADD R32, R32, 0x1, R47 ;  /* 0x0000000120207824 */ /* 0x000fe200078e022f */
[----:B------:R-:W-:-:S02]  /*b940*/  SHF.L.W.U32.HI R65, R65, 0xe, R44 ;  /* 0x0000000e41417819 */ /* 0x000fc40000010e2c */
[--C-:B------:R-:W-:Y:S02]  /*b950*/  SHF.L.W.U32.HI R58, R44, 0x19, R44.reuse ;  /* 0x000000192c3a7819 */ /* 0x100fe40000010e2c */
[----:B------:R-:W-:Y:S02]  /*b960*/  SHF.R.U32.HI R57, RZ, 0x3, R44 ;  /* 0x00000003ff397819 */ /* 0x000fe4000001162c */
[--C-:B------:R-:W-:Y:S02]  /*b970*/  SHF.L.W.U32.HI R47, R20, 0xf, R20.reuse ;  /* 0x0000000f142f7819 */ /* 0x100fe40000010e14 */
[----:B------:R-:W-:Y:S02]  /*b980*/  LOP3.LUT R58, R57, R58, R65, 0x96, !PT ;  /* 0x0000003a393a7212 */ /* 0x000fe400078e9641 */
[----:B------:R-:W-:Y:S02]  /*b990*/  SHF.R.U32.HI R57, RZ, 0xa, R20 ;  /* 0x0000000aff397819 */ /* 0x000fe40000011614 */
[----:B------:R-:W-:-:S02]  /*b9a0*/  SHF.R.U32.HI R63, RZ, 0xa, R32 ;  /* 0x0000000aff3f7819 */ /* 0x000fc40000011620 */
[----:B------:R-:W-:Y:S02]  /*b9b0*/  LOP3.LUT R57, R57, R47, R62, 0x96, !PT ;  /* 0x0000002f39397212 */ /* 0x000fe400078e963e */
[C-C-:B------:R-:W-:Y:S02]  /*b9c0*/  SHF.L.W.U32.HI R47, R32.reuse, 0xf, R32.reuse ;  /* 0x0000000f202f7819 */ /* 0x140fe40000010e20 */
[----:B------:R-:W-:-:S04]  /*b9d0*/  SHF.L.W.U32.HI R62, R32, 0xd, R32 ;  /* 0x0000000d203e7819 */ /* 0x000fc80000010e20 */
[----:B------:R-:W-:Y:S02]  /*b9e0*/  LOP3.LUT R47, R63, R47, R62, 0x96, !PT ;  /* 0x0000002f3f2f7212 */ /* 0x000fe400078e963e */
[C---:B------:R-:W-:Y:S02]  /*b9f0*/  IADD3 R62, PT, PT, R31.reuse, UR69, R60 ;  /* 0x000000451f3e7c10 */ /* 0x040fe4000fffe03c */
[----:B------:R-:W-:-:S03]  /*ba00*/  IADD3 R31, PT, PT, R31, R57, R46 ;  /* 0x000000391f1f7210 */ /* 0x000fc60007ffe02e */
[----:B------:R-:W-:Y:S01]  /*ba10*/  IMAD.IADD R60, R35, 0x1, R62 ;  /* 0x00000001233c7824 */ /* 0x000fe200078e023e */
[----:B------:R-:W-:Y:S01]  /*ba20*/  LOP3.LUT R35, R56, R35, R51, 0xe8, !PT ;  /* 0x0000002338237212 */ /* 0x000fe200078ee833 */
[----:B------:R-:W-:-:S03]  /*ba30*/  IMAD.IADD R31, R58, 0x1, R31 ;  /* 0x000000013a1f7824 */ /* 0x000fc600078e021f */
        /* <DEDUP_REMOVED lines=9> */
[----:B------:R-:W-:Y:S02]  /*bad0*/  LOP3.LUT R64, R57, R55, R64, 0x96, !PT ;  /* 0x0000003739407212 */ /* 0x000fe400078e9640 */
[C---:B------:R-:W-:Y:S02]  /*bae0*/  IADD3 R55, PT, PT, R44.reuse, UR70, R63 ;  /* 0x000000462c377c10 */ /* 0x040fe4000fffe03f */
[----:B------:R-:W-:Y:S02]  /*baf0*/  IADD3 R64, PT, PT, R61, R64, R35 ;  /* 0x000000403d407210 */ /* 0x000fe40007ffe023 */
[----:B------:R-:W-:Y:S01]  /*bb00*/  IADD3 R44, PT, PT, R44, R47, R23 ;  /* 0x0000002f2c2c7210 */ /* 0x000fe20007ffe017 */
[----:B------:R-:W-:Y:S01]  /*bb10*/  IMAD.IADD R35, R56, 0x1, R55 ;  /* 0x0000000138237824 */ /* 0x000fe200078e0237 */
[----:B------:R-:W-:-:S03]  /*bb20*/  LOP3.LUT R56, R51, R56, R64, 0xe8, !PT ;  /* 0x0000003833387212 */ /* 0x000fc600078ee840 */
[----:B------:R-:W-:Y:S01]  /*bb30*/  IMAD.IADD R44, R45, 0x1, R44 ;  /* 0x000000012d2c7824 */ /* 0x000fe200078e022c */
        /* <DEDUP_REMOVED lines=11> */
[----:B------:R-:W-:Y:S01]  /*bbf0*/  IADD3 R56, PT, PT, R21, UR71, R66 ;  /* 0x0000004715387c10 */ /* 0x000fe2000fffe042 */
[----:B------:R-:W1:Y:S04]  /*bc00*/  LDCU.128 UR68, c[0x3][0x70] ;  /* 0x00c00e00ff4477ac */ /* 0x000e680008000c00 */
        /* <DEDUP_REMOVED lines=13> */
[----:B-1----:R-:W-:-:S05]  /*bce0*/  IADD3 R55, PT, PT, R49, UR68, R66 ;  /* 0x0000004431377c10 */ /* 0x002fca000fffe042 */
        /* <DEDUP_REMOVED lines=51> */
[----:B------:R-:W-:Y:S01]  /*c020*/  IADD3 R62, PT, PT, R25, UR71, R50 ;  /* 0x00000047193e7c10 */ /* 0x000fe2000fffe032 */
[----:B------:R-:W1:Y:S01]  /*c030*/  LDCU.128 UR68, c[0x3][0x80] ;  /* 0x00c01000ff4477ac */ /* 0x000e620008000c00 */
        /* <DEDUP_REMOVED lines=12> */
[----:B-1----:R-:W-:Y:S02]  /*c100*/  IADD3 R59, PT, PT, R34, UR68, R59 ;  /* 0x00000044223b7c10 */ /* 0x002fe4000fffe03b */
        /* <DEDUP_REMOVED lines=66> */
[--C-:B------:R-:W-:Y:S02]  /*c530*/  SHF.L.W.U32.HI R63, R35, 0x13, R35.reuse ;  /* 0x00000013233f7819 */ /* 0x100fe40000010e23 */
        /* <DEDUP_REMOVED lines=32> */
[----:B------:R-:W-:Y:S01]  /*c740*/  IADD3 R63, PT, PT, R20, UR71, R55 ;  /* 0x00000047143f7c10 */ /* 0x000fe2000fffe037 */
[----:B------:R-:W1:Y:S04]  /*c750*/  LDCU.128 UR68, c[0x3][0xa0] ;  /* 0x00c01400ff4477ac */ /* 0x000e680008000c00 */
[----:B------:R-:W-:-:S05]  /*c760*/  IMAD.IADD R55, R57, 0x1, R63 ;  /* 0x0000000139377824 */ /* 0x000fca00078e023f */
[C-C-:B------:R-:W-:Y:S02]  /*c770*/  SHF.L.W.U32.HI R56, R55.reuse, 0x1a, R55.reuse ;  /* 0x0000001a37387819 */ /* 0x140fe40000010e37 */
[C-C-:B------:R-:W-:Y:S02]  /*c780*/  SHF.L.W.U32.HI R57, R55.reuse, 0x15, R55.reuse ;  /* 0x0000001537397819 */ /* 0x140fe40000010e37 */
[----:B------:R-:W-:-:S04]  /*c790*/  SHF.L.W.U32.HI R64, R55, 0x7, R55 ;  /* 0x0000000737407819 */ /* 0x000fc80000010e37 */
[----:B------:R-:W-:Y:S02]  /*c7a0*/  LOP3.LUT R56, R64, R56, R57, 0x96, !PT ;  /* 0x0000003840387212 */ /* 0x000fe400078e9639 */
[----:B------:R-:W-:-:S04]  /*c7b0*/  LOP3.LUT R57, R59, R55, R60, 0xb8, !PT ;  /* 0x000000373b397212 */ /* 0x000fc800078eb83c */
[----:B------:R-:W-:-:S04]  /*c7c0*/  IADD3 R57, PT, PT, R56, R57, R61 ;  /* 0x0000003938397210 */ /* 0x000fc80007ffe03d */
[----:B-1----:R-:W-:-:S05]  /*c7d0*/  IADD3 R64, PT, PT, R32, UR68, R57 ;  /* 0x0000004420407c10 */ /* 0x002fca000fffe039 */
[----:B------:R-:W-:Y:S01]  /*c7e0*/  IMAD.IADD R56, R35, 0x1, R64 ;  /* 0x0000000123387824 */ /* 0x000fe200078e0240 */
[----:B------:R-:W-:-:S04]  /*c7f0*/  LOP3.LUT R35, R62, R35, R51, 0xe8, !PT ;  /* 0x000000233e237212 */ /* 0x000fc800078ee833 */
[C-C-:B------:R-:W-:Y:S02]  /*c800*/  SHF.L.W.U32.HI R57, R56.reuse, 0x1a, R56.reuse ;  /* 0x0000001a38397819 */ /* 0x140fe40000010e38 */
[C-C-:B------:R-:W-:Y:S02]  /*c810*/  SHF.L.W.U32.HI R58, R56.reuse, 0x15, R56.reuse ;  /* 0x00000015383a7819 */ /* 0x140fe40000010e38 */
[----:B------:R-:W-:Y:S02]  /*c820*/  SHF.L.W.U32.HI R61, R56, 0x7, R56 ;  /* 0x00000007383d7819 */ /* 0x000fe40000010e38 */
[----:B------:R-:W-:Y:S02]  /*c830*/  IADD3 R50, PT, PT, R63, R50, R35 ;  /* 0x000000323f327210 */ /* 0x000fe40007ffe023 */
[----:B------:R-:W-:Y:S02]  /*c840*/  LOP3.LUT R58, R61, R57, R58, 0x96, !PT ;  /* 0x000000393d3a7212 */ /* 0x000fe400078e963a */
[----:B------:R-:W-:-:S02]  /*c850*/  LOP3.LUT R57, R60, R56, R55, 0xb8, !PT ;  /* 0x000000383c397212 */ /* 0x000fc400078eb837 */
[----:B------:R-:W-:Y:S02]  /*c860*/  SHF.L.W.U32.HI R45, R50, 0x1e, R50 ;  /* 0x0000001e322d7819 */ /* 0x000fe40000010e32 */
        /* <DEDUP_REMOVED lines=9> */
[----:B------:R-:W-:-:S02]  /*c900*/  SHF.L.W.U32.HI R58, R50, 0x13, R50 ;  /* 0x00000013323a7819 */ /* 0x000fc40000010e32 */
[----:B------:R-:W-:Y:S02]  /*c910*/  IADD3 R59, PT, PT, R59, R47, R60 ;  /* 0x0000002f3b3b7210 */ /* 0x000fe40007ffe03c */
[----:B------:R-:W-:Y:S02]  /*c920*/  SHF.L.W.U32.HI R47, R50, 0xa, R50 ;  /* 0x0000000a322f7819 */ /* 0x000fe40000010e32 */
[----:B------:R-:W-:Y:S02]  /*c930*/  IADD3 R60, PT, PT, R44, UR70, R59 ;  /* 0x000000462c3c7c10 */ /* 0x000fe4000fffe03b */
[----:B------:R-:W-:-:S03]  /*c940*/  LOP3.LUT R47, R47, R45, R58, 0x96, !PT ;  /* 0x0000002d2f2f7212 */ /* 0x000fc600078e963a */
[----:B------:R-:W-:Y:S01]  /*c950*/  IMAD.IADD R58, R51, 0x1, R60 ;  /* 0x00000001333a7824 */ /* 0x000fe200078e023c */
[----:B------:R-:W-:-:S04]  /*c960*/  IADD3 R47, PT, PT, R64, R47, R62 ;  /* 0x0000002f402f7210 */ /* 0x000fc80007ffe03e */
[C-C-:B------:R-:W-:Y:S02]  /*c970*/  SHF.L.W.U32.HI R45, R58.reuse, 0x1a, R58.reuse ;  /* 0x0000001a3a2d7819 */ /* 0x140fe40000010e3a */
[C-C-:B------:R-:W-:Y:S02]  /*c980*/  SHF.L.W.U32.HI R62, R58.reuse, 0x15, R58.reuse ;  /* 0x000000153a3e7819 */ /* 0x140fe40000010e3a */
[----:B------:R-:W-:Y:S02]  /*c990*/  SHF.L.W.U32.HI R59, R58, 0x7, R58 ;  /* 0x000000073a3b7819 */ /* 0x000fe40000010e3a */
[----:B------:R-:W-:Y:S02]  /*c9a0*/  LOP3.LUT R64, R56, R58, R35, 0xb8, !PT ;  /* 0x0000003a38407212 */ /* 0x000fe400078eb823 */
[----:B------:R-:W-:Y:S02]  /*c9b0*/  LOP3.LUT R62, R59, R45, R62, 0x96, !PT ;  /* 0x0000002d3b3e7212 */ /* 0x000fe400078e963e */
[----:B------:R-:W-:-:S02]  /*c9c0*/  SHF.L.W.U32.HI R45, R31, 0xf, R31 ;  /* 0x0000000f1f2d7819 */ /* 0x000fc40000010e1f */
[----:B------:R-:W-:Y:S02]  /*c9d0*/  IADD3 R64, PT, PT, R62, R64, R55 ;  /* 0x000000403e407210 */ /* 0x000fe40007ffe037 */
[--C-:B------:R-:W-:Y:S02]  /*c9e0*/  SHF.L.W.U32.HI R62, R31, 0xd, R31.reuse ;  /* 0x0000000d1f3e7819 */ /* 0x100fe40000010e1f */
[----:B------:R-:W-:Y:S02]  /*c9f0*/  SHF.R.U32.HI R55, RZ, 0xa, R31 ;  /* 0x0000000aff377819 */ /* 0x000fe4000001161f */
[--C-:B------:R-:W-:Y:S02]  /*ca00*/  SHF.R.U32.HI R59, RZ, 0x3, R49.reuse ;  /* 0x00000003ff3b7819 */ /* 0x100fe40000011631 */
[----:B------:R-:W-:Y:S02]  /*ca10*/  LOP3.LUT R45, R55, R45, R62, 0x96, !PT ;  /* 0x0000002d372d7212 */ /* 0x000fe400078e963e */
[----:B------:R-:W-:-:S02]  /*ca20*/  SHF.L.W.U32.HI R55, R48, 0xe, R49 ;  /* 0x0000000e30377819 */ /* 0x000fc40000010e31 */
[----:B------:R-:W-:Y:S02]  /*ca30*/  SHF.L.W.U32.HI R48, R49, 0x19, R49 ;  /* 0x0000001931307819 */ /* 0x000fe40000010e31 */
[----:B------:R-:W-:Y:S02]  /*ca40*/  IADD3 R21, PT, PT, R21, R45, R52 ;  /* 0x0000002d15157210 */ /* 0x000fe40007ffe034 */
[----:B------:R-:W-:Y:S02]  /*ca50*/  LOP3.LUT R48, R59, R48, R55, 0x96, !PT ;  /* 0x000000303b307212 */ /* 0x000fe400078e9637 */
[C-C-:B------:R-:W-:Y:S02]  /*ca60*/  SHF.L.W.U32.HI R45, R47.reuse, 0x1e, R47.reuse ;  /* 0x0000001e2f2d7819 */ /* 0x140fe40000010e2f */
[C---:B------:R-:W-:Y:S01]  /*ca70*/  SHF.L.W.U32.HI R62, R47.reuse, 0x13, R47 ;  /* 0x000000132f3e7819 */ /* 0x040fe20000010e2f */
[----:B------:R-:W-:Y:S01]  /*ca80*/  IMAD.IADD R21, R48, 0x1, R21 ;  /* 0x0000000130157824 */ /* 0x000fe200078e0215 */
[----:B------:R-:W-:-:S02]  /*ca90*/  SHF.L.W.U32.HI R55, R47, 0xa, R47 ;  /* 0x0000000a2f377819 */ /* 0x000fc40000010e2f */
[--C-:B------:R-:W-:Y:S02]  /*caa0*/  SHF.R.U32.HI R48, RZ, 0x3, R53.reuse ;  /* 0x00000003ff307819 */ /* 0x100fe40000011635 */
[----:B------:R-:W-:Y:S02]  /*cab0*/  LOP3.LUT R62, R55, R45, R62, 0x96, !PT ;  /* 0x0000002d373e7212 */ /* 0x000fe400078e963e */
[--C-:B------:R-:W-:Y:S02]  /*cac0*/  SHF.L.W.U32.HI R45, R22, 0xe, R53.reuse ;  /* 0x0000000e162d7819 */ /* 0x100fe40000010e35 */
[----:B------:R-:W-:Y:S02]  /*cad0*/  SHF.L.W.U32.HI R22, R53, 0x19, R53 ;  /* 0x0000001935167819 */ /* 0x000fe40000010e35 */
[----:B------:R-:W-:Y:S02]  /*cae0*/  LOP3.LUT R51, R50, R51, R47, 0xe8, !PT ;  /* 0x0000003332337212 */ /* 0x000fe400078ee82f */
[----:B------:R-:W-:Y:S01]  /*caf0*/  IADD3 R55, PT, PT, R21, UR71, R64 ;  /* 0x0000004715377c10 */ /* 0x000fe2000fffe040 */
[----:B------:R-:W1:Y:S01]  /*cb00*/  LDCU.128 UR68, c[0x3][0xb0] ;  /* 0x00c01600ff4477ac */ /* 0x000e620008000c00 */
        /* <DEDUP_REMOVED lines=16> */
[----:B------:R-:W-:Y:S02]  /*cc10*/  SHF.L.W.U32.HI R56, R54, 0xe, R29 ;  /* 0x0000000e36387819 */ /* 0x000fe40000010e1d */
[--C-:B------:R-:W-:Y:S02]  /*cc20*/  SHF.L.W.U32.HI R48, R21, 0xf, R21.reuse ;  /* 0x0000000f15307819 */ /* 0x100fe40000010e15 */
[----:B------:R-:W-:Y:S02]  /*cc30*/  SHF.R.U32.HI R54, RZ, 0xa, R21 ;  /* 0x0000000aff367819 */ /* 0x000fe40000011615 */
[----:B------:R-:W-:Y:S02]  /*cc40*/  SHF.L.W.U32.HI R45, R29, 0x19, R29 ;  /* 0x000000191d2d7819 */ /* 0x000fe40000010e1d */
[----:B------:R-:W-:-:S02]  /*cc50*/  LOP3.LUT R49, R54, R48, R49, 0x96, !PT ;  /* 0x0000003036317212 */ /* 0x000fc400078e9631 */
[----:B------:R-:W-:Y:S02]  /*cc60*/  SHF.R.U32.HI R57, RZ, 0x3, R29 ;  /* 0x00000003ff397819 */ /* 0x000fe4000001161d */
[----:B-1----:R-:W-:Y:S02]  /*cc70*/  IADD3 R54, PT, PT, R22, UR68, R59 ;  /* 0x0000004416367c10 */ /* 0x002fe4000fffe03b */
[----:B------:R-:W-:Y:S02]  /*cc80*/  LOP3.LUT R45, R57, R45, R56, 0x96, !PT ;  /* 0x0000002d392d7212 */ /* 0x000fe400078e9638 */
[C---:B------:R-:W-:Y:S01]  /*cc90*/  SHF.L.W.U32.HI R56, R62.reuse, 0x1e, R62 ;  /* 0x0000001e3e387819 */ /* 0x040fe20000010e3e */
[----:B------:R-:W-:Y:S01]  /*cca0*/  IMAD.IADD R48, R47, 0x1, R54 ;  /* 0x000000012f307824 */ /* 0x000fe200078e0236 */
[C-C-:B------:R-:W-:Y:S02]  /*ccb0*/  SHF.L.W.U32.HI R57, R62.reuse, 0x13, R62.reuse ;  /* 0x000000133e397819 */ /* 0x140fe40000010e3e */
[----:B------:R-:W-:-:S02]  /*ccc0*/  SHF.L.W.U32.HI R59, R62, 0xa, R62 ;  /* 0x0000000a3e3b7819 */ /* 0x000fc40000010e3e */
[C-C-:B------:R-:W-:Y:S02]  /*ccd0*/  SHF.L.W.U32.HI R61, R48.reuse, 0x7, R48.reuse ;  /* 0x00000007303d7819 */ /* 0x140fe40000010e30 */
        /* <DEDUP_REMOVED lines=11> */
[C-C-:B------:R-:W-:Y:S02]  /*cd90*/  SHF.L.W.U32.HI R56, R49.reuse, 0x13, R49.reuse ;  /* 0x0000001331387819 */ /* 0x140fe40000010e31 */
[----:B------:R-:W-:Y:S02]  /*cda0*/  SHF.L.W.U32.HI R57, R49, 0xa, R49 ;  /* 0x0000000a31397819 */ /* 0x000fe40000010e31 */
[--C-:B------:R-:W-:Y:S02]  /*cdb0*/  SHF.L.W.U32.HI R35, R28, 0xe, R25.reuse ;  /* 0x0000000e1c237819 */ /* 0x100fe40000010e19 */
[--C-:B------:R-:W-:Y:S02]  /*cdc0*/  SHF.L.W.U32.HI R50, R25, 0x19, R25.reuse ;  /* 0x0000001919327819 */ /* 0x100fe40000010e19 */
[----:B------:R-:W-:-:S02]  /*cdd0*/  SHF.R.U32.HI R28, RZ, 0x3, R25 ;  /* 0x00000003ff1c7819 */ /* 0x000fc40000011619 */
[----:B------:R-:W-:Y:S02]  /*cde0*/  LOP3.LUT R60, R57, R53, R56, 0x96, !PT ;  /* 0x00000035393c7212 */ /* 0x000fe400078e9638 */
[----:B------:R-:W-:Y:S02]  /*cdf0*/  IADD3 R53, PT, PT, R45, UR69, R64 ;  /* 0x000000452d357c10 */ /* 0x000fe4000fffe040 */
[----:B------:R-:W-:Y:S02]  /*ce00*/  LOP3.LUT R50, R28, R50, R35, 0x96, !PT ;  /* 0x000000321c327212 */ /* 0x000fe400078e9623 */
[--C-:B------:R-:W-:Y:S01]  /*ce10*/  SHF.L.W.U32.HI R28, R22, 0xf, R22.reuse ;  /* 0x0000000f161c7819 */ /* 0x100fe20000010e16 */
[----:B------:R-:W-:Y:S01]  /*ce20*/  IMAD.IADD R35, R62, 0x1, R53 ;  /* 0x000000013e237824 */ /* 0x000fe200078e0235 */
[--C-:B------:R-:W-:Y:S02]  /*ce30*/  SHF.L.W.U32.HI R57, R22, 0xd, R22.reuse ;  /* 0x0000000d16397819 */ /* 0x100fe40000010e16 */
[----:B------:R-:W-:-:S02]  /*ce40*/  SHF.R.U32.HI R56, RZ, 0xa, R22 ;  /* 0x0000000aff387819 */ /* 0x000fc40000011616 */
[----:B------:R-:W-:Y:S02]  /*ce50*/  LOP3.LUT R47, R62, R47, R49, 0xe8, !PT ;  /* 0x0000002f3e2f7212 */ /* 0x000fe400078ee831 */
[----:B------:R-:W-:Y:S02]  /*ce60*/  LOP3.LUT R56, R56, R28, R57, 0x96, !PT ;  /* 0x0000001c38387212 */ /* 0x000fe400078e9639 */
[----:B------:R-:W-:Y:S02]  /*ce70*/  IADD3 R28, PT, PT, R55, R60, R47 ;  /* 0x0000003c371c7210 */ /* 0x000fe40007ffe02f */
[C-C-:B------:R-:W-:Y:S02]  /*ce80*/  SHF.L.W.U32.HI R47, R35.reuse, 0x1a, R35.reuse ;  /* 0x0000001a232f7819 */ /* 0x140fe40000010e23 */
[C-C-:B------:R-:W-:Y:S02]  /*ce90*/  SHF.L.W.U32.HI R60, R35.reuse, 0x15, R35.reuse ;  /* 0x00000015233c7819 */ /* 0x140fe40000010e23 */
[----:B------:R-:W-:-:S02]  /*cea0*/  SHF.L.W.U32.HI R55, R35, 0x7, R35 ;  /* 0x0000000723377819 */ /* 0x000fc40000010e23 */
[----:B------:R-:W-:Y:S02]  /*ceb0*/  IADD3 R29, PT, PT, R29, R56, R20 ;  /* 0x000000381d1d7210 */ /* 0x000fe40007ffe014 */
[----:B------:R-:W-:Y:S02]  /*cec0*/  LOP3.LUT R59, R55, R47, R60, 0x96, !PT ;  /* 0x0000002f373b7212 */ /* 0x000fe400078e963c */
[--C-:B------:R-:W-:Y:S01]  /*ced0*/  SHF.L.W.U32.HI R47, R28, 0x1e, R28.reuse ;  /* 0x0000001e1c2f7819 */ /* 0x100fe20000010e1c */
[----:B------:R-:W-:Y:S01]  /*cee0*/  IMAD.IADD R29, R50, 0x1, R29 ;  /* 0x00000001321d7824 */ /* 0x000fe200078e021d */
[C-C-:B------:R-:W-:Y:S02]  /*cef0*/  SHF.L.W.U32.HI R56, R28.reuse, 0x13, R28.reuse ;  /* 0x000000131c387819 */ /* 0x140fe40000010e1c */
[----:B------:R-:W-:Y:S02]  /*cf00*/  SHF.L.W.U32.HI R55, R28, 0xa, R28 ;  /* 0x0000000a1c377819 */ /* 0x000fe40000010e1c */
[----:B------:R-:W-:-:S02]  /*cf10*/  LOP3.LUT R60, R51, R35, R48, 0xb8, !PT ;  /* 0x00000023333c7212 */ /* 0x000fc400078eb830 */
[----:B------:R-:W-:Y:S02]  /*cf20*/  LOP3.LUT R57, R55, R47, R56, 0x96, !PT ;  /* 0x0000002f37397212 */ /* 0x000fe400078e9638 */
[----:B------:R-:W-:Y:S02]  /*cf30*/  IADD3 R56, PT, PT, R59, R60, R58 ;  /* 0x0000003c3b387210 */ /* 0x000fe40007ffe03a */
[C-C-:B------:R-:W-:Y:S02]  /*cf40*/  SHF.L.W.U32.HI R47, R45.reuse, 0xf, R45.reuse ;  /* 0x0000000f2d2f7819 */ /* 0x140fe40000010e2d */
[--C-:B------:R-:W-:Y:S02]  /*cf50*/  SHF.L.W.U32.HI R50, R45, 0xd, R45.reuse ;  /* 0x0000000d2d327819 */ /* 0x100fe40000010e2d */
[----:B------:R-:W-:Y:S02]  /*cf60*/  SHF.R.U32.HI R55, RZ, 0xa, R45 ;  /* 0x0000000aff377819 */ /* 0x000fe4000001162d */
[----:B------:R-:W-:-:S02]  /*cf70*/  IADD3 R56, PT, PT, R29, UR70, R56 ;  /* 0x000000461d387c10 */ /* 0x000fc4000fffe038 */
[----:B------:R-:W-:Y:S02]  /*cf80*/  LOP3.LUT R62, R49, R62, R28, 0xe8, !PT ;  /* 0x0000003e313e7212 */ /* 0x000fe400078ee81c */
[----:B------:R-:W-:Y:S01]  /*cf90*/  LOP3.LUT R55, R55, R47, R50, 0x96, !PT ;  /* 0x0000002f37377212 */ /* 0x000fe200078e9632 */
[----:B------:R-:W-:Y:S01]  /*cfa0*/  IMAD.IADD R50, R49, 0x1, R56 ;  /* 0x0000000131327824 */ /* 0x000fe200078e0238 */
[----:B------:R-:W-:Y:S02]  /*cfb0*/  IADD3 R47, PT, PT, R54, R57, R62 ;  /* 0x00000039362f7210 */ /* 0x000fe40007ffe03e */
[--C-:B------:R-:W-:Y:S02]  /*cfc0*/  SHF.L.W.U32.HI R54, R33, 0xe, R34.reuse ;  /* 0x0000000e21367819 */ /* 0x100fe40000010e22 */
[--C-:B------:R-:W-:Y:S02]  /*cfd0*/  SHF.L.W.U32.HI R33, R34, 0x19, R34.reuse ;  /* 0x0000001922217819 */ /* 0x100fe40000010e22 */
[----:B------:R-:W-:-:S02]  /*cfe0*/  SHF.R.U32.HI R57, RZ, 0x3, R34 ;  /* 0x00000003ff397819 */ /* 0x000fc40000011622 */
[C-C-:B------:R-:W-:Y:S02]  /*cff0*/  SHF.L.W.U32.HI R58, R50.reuse, 0x1a, R50.reuse ;  /* 0x0000001a323a7819 */ /* 0x140fe40000010e32 */
[C-C-:B------:R-:W-:Y:S02]  /*d000*/  SHF.L.W.U32.HI R59, R50.reuse, 0x15, R50.reuse ;  /* 0x00000015323b7819 */ /* 0x140fe40000010e32 */
[----:B------:R-:W-:Y:S02]  /*d010*/  SHF.L.W.U32.HI R60, R50, 0x7, R50 ;  /* 0x00000007323c7819 */ /* 0x000fe40000010e32 */
[----:B------:R-:W-:Y:S02]  /*d020*/  LOP3.LUT R33, R57, R33, R54, 0x96, !PT ;  /* 0x0000002139217212 */ /* 0x000fe400078e9636 */
[----:B------:R-:W-:Y:S02]  /*d030*/  IADD3 R54, PT, PT, R25, R55, R32 ;  /* 0x0000003719367210 */ /* 0x000fe40007ffe020 */
[----:B------:R-:W-:-:S02]  /*d040*/  LOP3.LUT R60, R60, R58, R59, 0x96, !PT ;  /* 0x0000003a3c3c7212 */ /* 0x000fc400078e963b */
[----:B------:R-:W-:Y:S01]  /*d050*/  LOP3.LUT R59, R48, R50, R35, 0xb8, !PT ;  /* 0x00000032303b7212 */ /* 0x000fe200078eb823 */
[----:B------:R-:W-:Y:S01]  /*d060*/  IMAD.IADD R25, R33, 0x1, R54 ;  /* 0x0000000121197824 */ /* 0x000fe200078e0236 */
[C-C-:B------:R-:W-:Y:S02]  /*d070*/  SHF.L.W.U32.HI R55, R47.reuse, 0x1e, R47.reuse ;  /* 0x0000001e2f377819 */ /* 0x140fe40000010e2f */
[C-C-:B------:R-:W-:Y:S02]  /*d080*/  SHF.L.W.U32.HI R58, R47.reuse, 0x13, R47.reuse ;  /* 0x000000132f3a7819 */ /* 0x140fe40000010e2f */
[----:B------:R-:W-:Y:S02]  /*d090*/  SHF.L.W.U32.HI R57, R47, 0xa, R47 ;  /* 0x0000000a2f397819 */ /* 0x000fe40000010e2f */
[----:B------:R-:W-:Y:S02]  /*d0a0*/  IADD3 R60, PT, PT, R60, R59, R51 ;  /* 0x0000003b3c3c7210 */ /* 0x000fe40007ffe033 */
[----:B------:R-:W-:-:S02]  /*d0b0*/  LOP3.LUT R58, R57, R55, R58, 0x96, !PT ;  /* 0x00000037393a7212 */ /* 0x000fc400078e963a */
[C-C-:B------:R-:W-:Y:S02]  /*d0c0*/  SHF.L.W.U32.HI R33, R29.reuse, 0xf, R29.reuse ;  /* 0x0000000f1d217819 */ /* 0x140fe40000010e1d */
[--C-:B------:R-:W-:Y:S02]  /*d0d0*/  SHF.L.W.U32.HI R54, R29, 0xd, R29.reuse ;  /* 0x0000000d1d367819 */ /* 0x100fe40000010e1d */
[----:B------:R-:W-:Y:S02]  /*d0e0*/  SHF.R.U32.HI R55, RZ, 0xa, R29 ;  /* 0x0000000aff377819 */ /* 0x000fe4000001161d */
[----:B------:R-:W-:Y:S02]  /*d0f0*/  LOP3.LUT R49, R28, R49, R47, 0xe8, !PT ;  /* 0x000000311c317212 */ /* 0x000fe400078ee82f */
[----:B------:R-:W-:Y:S01]  /*d100*/  IADD3 R51, PT, PT, R25, UR71, R60 ;  /* 0x0000004719337c10 */ /* 0x000fe2000fffe03c */
[----:B------:R-:W1:Y:S01]  /*d110*/  LDCU.128 UR68, c[0x3][0xc0] ;  /* 0x00c01800ff4477ac */ /* 0x000e620008000c00 */
[----:B------:R-:W-:-:S02]  /*d120*/  LOP3.LUT R33, R55, R33, R54, 0x96, !PT ;  /* 0x0000002137217212 */ /* 0x000fc400078e9636 */
[----:B------:R-:W-:Y:S01]  /*d130*/  IADD3 R54, PT, PT, R53, R58, R49 ;  /* 0x0000003a35367210 */ /* 0x000fe20007ffe031 */
[----:B------:R-:W-:Y:S01]  /*d140*/  IMAD.IADD R49, R28, 0x1, R51 ;  /* 0x000000011c317824 */ /* 0x000fe200078e0233 */
[--C-:B------:R-:W-:Y:S02]  /*d150*/  SHF.L.W.U32.HI R53, R26, 0xe, R27.reuse ;  /* 0x0000000e1a357819 */ /* 0x100fe40000010e1b */
[--C-:B------:R-:W-:Y:S02]  /*d160*/  SHF.L.W.U32.HI R26, R27, 0x19, R27.reuse ;  /* 0x000000191b1a7819 */ /* 0x100fe40000010e1b */
[----:B------:R-:W-:Y:S02]  /*d170*/  SHF.R.U32.HI R55, RZ, 0x3, R27 ;  /* 0x00000003ff377819 */ /* 0x000fe4000001161b */
[C-C-:B------:R-:W-:Y:S02]  /*d180*/  SHF.L.W.U32.HI R57, R49.reuse, 0x1a, R49.reuse ;  /* 0x0000001a31397819 */ /* 0x140fe40000010e31 */
[----:B------:R-:W-:-:S02]  /*d190*/  SHF.L.W.U32.HI R58, R49, 0x15, R49 ;  /* 0x00000015313a7819 */ /* 0x000fc40000010e31 */
[----:B------:R-:W-:Y:S02]  /*d1a0*/  SHF.L.W.U32.HI R59, R49, 0x7, R49 ;  /* 0x00000007313b7819 */ /* 0x000fe40000010e31 */
[----:B------:R-:W-:Y:S02]  /*d1b0*/  LOP3.LUT R26, R55, R26, R53, 0x96, !PT ;  /* 0x0000001a371a7212 */ /* 0x000fe400078e9635 */
        /* <DEDUP_REMOVED lines=9> */
[----:B------:R-:W-:Y:S02]  /*d250*/  LOP3.LUT R48, R47, R28, R54, 0xe8, !PT ;  /* 0x0000001c2f307212 */ /* 0x000fe400078ee836 */
[----:B------:R-:W-:-:S02]  /*d260*/  SHF.L.W.U32.HI R26, R25, 0xf, R25 ;  /* 0x0000000f191a7819 */ /* 0x000fc40000010e19 */
[--C-:B------:R-:W-:Y:S02]  /*d270*/  SHF.L.W.U32.HI R53, R25, 0xd, R25.reuse ;  /* 0x0000000d19357819 */ /* 0x100fe40000010e19 */
[----:B------:R-:W-:Y:S02]  /*d280*/  SHF.R.U32.HI R34, RZ, 0xa, R25 ;  /* 0x0000000aff227819 */ /* 0x000fe40000011619 */
[----:B-1----:R-:W-:Y:S02]  /*d290*/  IADD3 R28, PT, PT, R33, UR68, R58 ;  /* 0x00000044211c7c10 */ /* 0x002fe4000fffe03a */
[----:B------:R-:W-:Y:S02]  /*d2a0*/  LOP3.LUT R26, R34, R26, R53, 0x96, !PT ;  /* 0x0000001a221a7212 */ /* 0x000fe400078e9635 */
[----:B------:R-:W-:Y:S01]  /*d2b0*/  IADD3 R53, PT, PT, R56, R55, R48 ;  /* 0x0000003738357210 */ /* 0x000fe20007ffe030 */
[----:B------:R-:W-:Y:S01]  /*d2c0*/  IMAD.IADD R34, R47, 0x1, R28 ;  /* 0x000000012f227824 */ /* 0x000fe200078e021c */
[----:B------:R-:W-:-:S02]  /*d2d0*/  SHF.L.W.U32.HI R48, R46, 0x19, R46 ;  /* 0x000000192e307819 */ /* 0x000fc40000010e2e */
[--C-:B------:R-:W-:Y:S02]  /*d2e0*/  SHF.L.W.U32.HI R55, R46, 0xe, R46.reuse ;  /* 0x0000000e2e377819 */ /* 0x100fe40000010e2e */
[----:B------:R-:W-:Y:S02]  /*d2f0*/  SHF.R.U32.HI R56, RZ, 0x3, R46 ;  /* 0x00000003ff387819 */ /* 0x000fe4000001162e */
[C-C-:B------:R-:W-:Y:S02]  /*d300*/  SHF.L.W.U32.HI R57, R34.reuse, 0x1a, R34.reuse ;  /* 0x0000001a22397819 */ /* 0x140fe40000010e22 */
[C-C-:B------:R-:W-:Y:S02]  /*d310*/  SHF.L.W.U32.HI R58, R34.reuse, 0x15, R34.reuse ;  /* 0x00000015223a7819 */ /* 0x140fe40000010e22 */
[----:B------:R-:W-:Y:S02]  /*d320*/  SHF.L.W.U32.HI R59, R34, 0x7, R34 ;  /* 0x00000007223b7819 */ /* 0x000fe40000010e22 */
[----:B------:R-:W-:-:S02]  /*d330*/  LOP3.LUT R48, R56, R48, R55, 0x96, !PT ;  /* 0x0000003038307212 */ /* 0x000fc400078e9637 */
[----:B------:R-:W-:Y:S02]  /*d340*/  IADD3 R27, PT, PT, R27, R26, R44 ;  /* 0x0000001a1b1b7210 */ /* 0x000fe40007ffe02c */
[----:B------:R-:W-:Y:S02]  /*d350*/  LOP3.LUT R58, R59, R57, R58, 0x96, !PT ;  /* 0x000000393b3a7212 */ /* 0x000fe400078e963a */
[----:B------:R-:W-:Y:S01]  /*d360*/  LOP3.LUT R57, R50, R34, R49, 0xb8, !PT ;  /* 0x0000002232397212 */ /* 0x000fe200078eb831 */
[----:B------:R-:W-:Y:S01]  /*d370*/  IMAD.IADD R27, R48, 0x1, R27 ;  /* 0x00000001301b7824 */ /* 0x000fe200078e021b */
[C-C-:B------:R-:W-:Y:S02]  /*d380*/  SHF.L.W.U32.HI R26, R53.reuse, 0x1e, R53.reuse ;  /* 0x0000001e351a7819 */ /* 0x140fe40000010e35 */
[C-C-:B------:R-:W-:Y:S02]  /*d390*/  SHF.L.W.U32.HI R55, R53.reuse, 0x13, R53.reuse ;  /* 0x0000001335377819 */ /* 0x140fe40000010e35 */
[----:B------:R-:W-:-:S02]  /*d3a0*/  SHF.L.W.U32.HI R56, R53, 0xa, R53 ;  /* 0x0000000a35387819 */ /* 0x000fc40000010e35 */
[----:B------:R-:W-:Y:S02]  /*d3b0*/  IADD3 R58, PT, PT, R58, R57, R35 ;  /* 0x000000393a3a7210 */ /* 0x000fe40007ffe023 */
[----:B------:R-:W-:Y:S02]  /*d3c0*/  LOP3.LUT R56, R56, R26, R55, 0x96, !PT ;  /* 0x0000001a38387212 */ /* 0x000fe400078e9637 */
[C-C-:B------:R-:W-:Y:S02]  /*d3d0*/  SHF.L.W.U32.HI R26, R33.reuse, 0xf, R33.reuse ;  /* 0x0000000f211a7819 */ /* 0x140fe40000010e21 */
[--C-:B------:R-:W-:Y:S02]  /*d3e0*/  SHF.L.W.U32.HI R55, R33, 0xd, R33.reuse ;  /* 0x0000000d21377819 */ /* 0x100fe40000010e21 */
[----:B------:R-:W-:Y:S02]  /*d3f0*/  SHF.R.U32.HI R48, RZ, 0xa, R33 ;  /* 0x0000000aff307819 */ /* 0x000fe40000011621 */
[----:B------:R-:W-:-:S02]  /*d400*/  LOP3.LUT R47, R54, R47, R53, 0xe8, !PT ;  /* 0x0000002f362f7212 */ /* 0x000fc400078ee835 */
[----:B------:R-:W-:Y:S02]  /*d410*/  IADD3 R35, PT, PT, R27, UR69, R58 ;  /* 0x000000451b237c10 */ /* 0x000fe4000fffe03a */
[----:B------:R-:W-:Y:S02]  /*d420*/  LOP3.LUT R26, R48, R26, R55, 0x96, !PT ;  /* 0x0000001a301a7212 */ /* 0x000fe400078e9637 */
[----:B------:R-:W-:Y:S01]  /*d430*/  IADD3 R48, PT, PT, R51, R56, R47 ;  /* 0x0000003833307210 */ /* 0x000fe20007ffe02f */
[----:B------:R-:W-:Y:S01]  /*d440*/  IMAD.IADD R47, R54, 0x1, R35 ;  /* 0x00000001362f7824 */ /* 0x000fe200078e0223 */
[C-C-:B------:R-:W-:Y:S02]  /*d450*/  SHF.L.W.U32.HI R51, R23.reuse, 0x19, R23.reuse ;  /* 0x0000001917337819 */ /* 0x140fe40000010e17 */
        /* <DEDUP_REMOVED lines=18> */
[----:B------:R-:W-:Y:S02]  /*d580*/  IADD3 R50, PT, PT, R26, UR70, R59 ;  /* 0x000000461a327c10 */ /* 0x000fe4000fffe03b */
[----:B------:R-:W-:Y:S02]  /*d590*/  LOP3.LUT R54, R53, R54, R48, 0xe8, !PT ;  /* 0x0000003635367212 */ /* 0x000fe400078ee830 */
[----:B------:R-:W-:Y:S01]  /*d5a0*/  LOP3.LUT R55, R55, R46, R51, 0x96, !PT ;  /* 0x0000002e37377212 */ /* 0x000fe200078e9633 */
[----:B------:R-:W-:Y:S01]  /*d5b0*/  IMAD.IADD R46, R53, 0x1, R50 ;  /* 0x00000001352e7824 */ /* 0x000fe200078e0232 */
[----:B------:R-:W-:-:S02]  /*d5c0*/  IADD3 R51, PT, PT, R28, R57, R54 ;  /* 0x000000391c337210 */ /* 0x000fc40007ffe036 */
[C-C-:B------:R-:W-:Y:S02]  /*d5d0*/  SHF.L.W.U32.HI R28, R52.reuse, 0x19, R52.reuse ;  /* 0x00000019341c7819 */ /* 0x140fe40000010e34 */
[--C-:B------:R-:W-:Y:S02]  /*d5e0*/  SHF.L.W.U32.HI R57, R52, 0xe, R52.reuse ;  /* 0x0000000e34397819 */ /* 0x100fe40000010e34 */
[----:B------:R-:W-:Y:S02]  /*d5f0*/  SHF.R.U32.HI R54, RZ, 0x3, R52 ;  /* 0x00000003ff367819 */ /* 0x000fe40000011634 */
[C-C-:B------:R-:W-:Y:S02]  /*d600*/  SHF.L.W.U32.HI R56, R46.reuse, 0x1a, R46.reuse ;  /* 0x0000001a2e387819 */ /* 0x140fe40000010e2e */
[C-C-:B------:R-:W-:Y:S02]  /*d610*/  SHF.L.W.U32.HI R59, R46.reuse, 0x15, R46.reuse ;  /* 0x000000152e3b7819 */ /* 0x140fe40000010e2e */
[----:B------:R-:W-:-:S02]  /*d620*/  SHF.L.W.U32.HI R58, R46, 0x7, R46 ;  /* 0x000000072e3a7819 */ /* 0x000fc40000010e2e */
[----:B------:R-:W-:Y:S02]  /*d630*/  LOP3.LUT R28, R54, R28, R57, 0x96, !PT ;  /* 0x0000001c361c7212 */ /* 0x000fe400078e9639 */
[----:B------:R-:W-:Y:S02]  /*d640*/  IADD3 R23, PT, PT, R23, R55, R22 ;  /* 0x0000003717177210 */ /* 0x000fe40007ffe016 */
[----:B------:R-:W-:Y:S02]  /*d650*/  LOP3.LUT R58, R58, R56, R59, 0x96, !PT ;  /* 0x000000383a3a7212 */ /* 0x000fe400078e963b */
[----:B------:R-:W-:Y:S01]  /*d660*/  LOP3.LUT R57, R34, R46, R47, 0xb8, !PT ;  /* 0x0000002e22397212 */ /* 0x000fe200078eb82f */
[----:B------:R-:W-:Y:S01]  /*d670*/  IMAD.IADD R23, R28, 0x1, R23 ;  /* 0x000000011c177824 */ /* 0x000fe200078e0217 */
[C-C-:B------:R-:W-:Y:S02]  /*d680*/  SHF.L.W.U32.HI R54, R51.reuse, 0x1e, R51.reuse ;  /* 0x0000001e33367819 */ /* 0x140fe40000010e33 */
[----:B------:R-:W-:-:S02]  /*d690*/  SHF.L.W.U32.HI R55, R51, 0x13, R51 ;  /* 0x0000001333377819 */ /* 0x000fc40000010e33 */
[----:B------:R-:W-:Y:S02]  /*d6a0*/  SHF.L.W.U32.HI R56, R51, 0xa, R51 ;  /* 0x0000000a33387819 */ /* 0x000fe40000010e33 */
[----:B------:R-:W-:Y:S02]  /*d6b0*/  IADD3 R58, PT, PT, R58, R57, R49 ;  /* 0x000000393a3a7210 */ /* 0x000fe40007ffe031 */
[----:B------:R-:W-:Y:S02]  /*d6c0*/  LOP3.LUT R56, R56, R54, R55, 0x96, !PT ;  /* 0x0000003638387212 */ /* 0x000fe400078e9637 */
[----:B------:R-:W-:Y:S02]  /*d6d0*/  LOP3.LUT R55, R48, R53, R51, 0xe8, !PT ;  /* 0x0000003530377212 */ /* 0x000fe400078ee833 */
[C-C-:B------:R-:W-:Y:S02]  /*d6e0*/  SHF.L.W.U32.HI R28, R26.reuse, 0xf, R26.reuse ;  /* 0x0000000f1a1c7819 */ /* 0x140fe40000010e1a */
[----:B------:R-:W-:-:S02]  /*d6f0*/  SHF.L.W.U32.HI R49, R26, 0xd, R26 ;  /* 0x0000000d1a317819 */ /* 0x000fc40000010e1a */
[----:B------:R-:W-:Y:S02]  /*d700*/  SHF.R.U32.HI R54, RZ, 0xa, R26 ;  /* 0x0000000aff367819 */ /* 0x000fe4000001161a */
[----:B------:R-:W-:Y:S01]  /*d710*/  IADD3 R53, PT, PT, R23, UR71, R58 ;  /* 0x0000004717357c10 */ /* 0x000fe2000fffe03a */
[----:B------:R-:W1:Y:S01]  /*d720*/  LDCU.128 UR68, c[0x3][0xd0] ;  /* 0x00c01a00ff4477ac */ /* 0x000e620008000c00 */
[----:B------:R-:W-:Y:S02]  /*d730*/  LOP3.LUT R28, R54, R28, R49, 0x96, !PT ;  /* 0x0000001c361c7212 */ /* 0x000fe400078e9631 */
[----:B------:R-:W-:Y:S01]  /*d740*/  IADD3 R54, PT, PT, R35, R56, R55 ;  /* 0x0000003823367210 */ /* 0x000fe20007ffe037 */
[----:B------:R-:W-:Y:S01]  /*d750*/  IMAD.IADD R49, R48, 0x1, R53 ;  /* 0x0000000130317824 */ /* 0x000fe200078e0235 */
[C-C-:B------:R-:W-:Y:S02]  /*d760*/  SHF.L.W.U32.HI R35, R24.reuse, 0x19, R24.reuse ;  /* 0x0000001918237819 */ /* 0x140fe40000010e18 */
[----:B------:R-:W-:-:S02]  /*d770*/  SHF.L.W.U32.HI R56, R24, 0xe, R24 ;  /* 0x0000000e18387819 */ /* 0x000fc40000010e18 */
[----:B------:R-:W-:Y:S02]  /*d780*/  SHF.R.U32.HI R55, RZ, 0x3, R24 ;  /* 0x00000003ff377819 */ /* 0x000fe40000011618 */
[C-C-:B------:R-:W-:Y:S02]  /*d790*/  SHF.L.W.U32.HI R57, R49.reuse, 0x1a, R49.reuse ;  /* 0x0000001a31397819 */ /* 0x140fe40000010e31 */
[C-C-:B------:R-:W-:Y:S02]  /*d7a0*/  SHF.L.W.U32.HI R58, R49.reuse, 0x15, R49.reuse ;  /* 0x00000015313a7819 */ /* 0x140fe40000010e31 */
[----:B------:R-:W-:Y:S02]  /*d7b0*/  SHF.L.W.U32.HI R59, R49, 0x7, R49 ;  /* 0x00000007313b7819 */ /* 0x000fe40000010e31 */
[----:B------:R-:W-:Y:S02]  /*d7c0*/  LOP3.LUT R35, R55, R35, R56, 0x96, !PT ;  /* 0x0000002337237212 */ /* 0x000fe400078e9638 */
[----:B------:R-:W-:-:S02]  /*d7d0*/  IADD3 R28, PT, PT, R52, R28, R45 ;  /* 0x0000001c341c7210 */ /* 0x000fc40007ffe02d */
[----:B------:R-:W-:Y:S02]  /*d7e0*/  LOP3.LUT R57, R59, R57, R58, 0x96, !PT ;  /* 0x000000393b397212 */ /* 0x000fe400078e963a */
[----:B------:R-:W-:Y:S01]  /*d7f0*/  LOP3.LUT R58, R47, R49, R46, 0xb8, !PT ;  /* 0x000000312f3a7212 */ /* 0x000fe200078eb82e */
[----:B------:R-:W-:Y:S01]  /*d800*/  IMAD.IADD R28, R35, 0x1, R28 ;  /* 0x00000001231c7824 */ /* 0x000fe200078e021c */
[C-C-:B------:R-:W-:Y:S02]  /*d810*/  SHF.L.W.U32.HI R52, R54.reuse, 0x1e, R54.reuse ;  /* 0x0000001e36347819 */ /* 0x140fe40000010e36 */
[C-C-:B------:R-:W-:Y:S02]  /*d820*/  SHF.L.W.U32.HI R55, R54.reuse, 0x13, R54.reuse ;  /* 0x0000001336377819 */ /* 0x140fe40000010e36 */
[----:B------:R-:W-:Y:S02]  /*d830*/  SHF.L.W.U32.HI R56, R54, 0xa, R54 ;  /* 0x0000000a36387819 */ /* 0x000fe40000010e36 */
[----:B------:R-:W-:-:S02]  /*d840*/  IADD3 R57, PT, PT, R57, R58, R34 ;  /* 0x0000003a39397210 */ /* 0x000fc40007ffe022 */
[----:B------:R-:W-:Y:S02]  /*d850*/  LOP3.LUT R55, R56, R52, R55, 0x96, !PT ;  /* 0x0000003438377212 */ /* 0x000fe400078e9637 */
[----:B------:R-:W-:Y:S02]  /*d860*/  LOP3.LUT R56, R51, R48, R54, 0xe8, !PT ;  /* 0x0000003033387212 */ /* 0x000fe400078ee836 */
[C-C-:B------:R-:W-:Y:S02]  /*d870*/  SHF.L.W.U32.HI R34, R23.reuse, 0xf, R23.reuse ;  /* 0x0000000f17227819 */ /* 0x140fe40000010e17 */
[--C-:B------:R-:W-:Y:S02]  /*d880*/  SHF.L.W.U32.HI R35, R23, 0xd, R23.reuse ;  /* 0x0000000d17237819 */ /* 0x100fe40000010e17 */
[----:B------:R-:W-:Y:S02]  /*d890*/  SHF.R.U32.HI R52, RZ, 0xa, R23 ;  /* 0x0000000aff347819 */ /* 0x000fe40000011617 */
[----:B-1----:R-:W-:-:S02]  /*d8a0*/  IADD3 R48, PT, PT, R28, UR68, R57 ;  /* 0x000000441c307c10 */ /* 0x002fc4000fffe039 */
[----:B------:R-:W-:Y:S02]  /*d8b0*/  LOP3.LUT R35, R52, R34, R35, 0x96, !PT ;  /* 0x0000002234237212 */ /* 0x000fe400078e9623 */
[----:B------:R-:W-:Y:S01]  /*d8c0*/  IADD3 R55, PT, PT, R50, R55, R56 ;  /* 0x0000003732377210 */ /* 0x000fe20007ffe038 */
[----:B------:R-:W-:Y:S01]  /*d8d0*/  IMAD.IADD R34, R51, 0x1, R48 ;  /* 0x0000000133227824 */ /* 0x000fe200078e0230 */
[C-C-:B------:R-:W-:Y:S02]  /*d8e0*/  SHF.L.W.U32.HI R50, R30.reuse, 0x19, R30.reuse ;  /* 0x000000191e327819 */ /* 0x140fe40000010e1e */
[--C-:B------:R-:W-:Y:S02]  /*d8f0*/  SHF.L.W.U32.HI R57, R30, 0xe, R30.reuse ;  /* 0x0000000e1e397819 */ /* 0x100fe40000010e1e */
[----:B------:R-:W-:Y:S02]  /*d900*/  SHF.R.U32.HI R52, RZ, 0x3, R30 ;  /* 0x00000003ff347819 */ /* 0x000fe4000001161e */
        /* <DEDUP_REMOVED lines=17> */
[----:B------:R-:W-:Y:S02]  /*da20*/  IADD3 R51, PT, PT, R35, UR69, R58 ;  /* 0x0000004523337c10 */ /* 0x000fe4000fffe03a */
        /* <DEDUP_REMOVED lines=22> */
[----:B------:R-:W-:-:S02]  /*db90*/  IADD3 R52, PT, PT, R24, UR70, R59 ;  /* 0x0000004618347c10 */ /* 0x000fc4000fffe03b */
[C---:B------:R-:W-:Y:S02]  /*dba0*/  LOP3.LUT R54, R55.reuse, R54, R50, 0xe8, !PT ;  /* 0x0000003637367212 */ /* 0x040fe400078ee832 */
[----:B------:R-:W-:Y:S01]  /*dbb0*/  LOP3.LUT R30, R46, R30, R53, 0x96, !PT ;  /* 0x0000001e2e1e7212 */ /* 0x000fe200078e9635 */
[----:B------:R-:W-:Y:S01]  /*dbc0*/  IMAD.IADD R46, R55, 0x1, R52 ;  /* 0x00000001372e7824 */ /* 0x000fe200078e0234 */
[----:B------:R-:W-:Y:S02]  /*dbd0*/  IADD3 R53, PT, PT, R48, R57, R54 ;  /* 0x0000003930357210 */ /* 0x000fe40007ffe036 */
        /* <DEDUP_REMOVED lines=16> */
[----:B------:R-:W-:Y:S02]  /*dce0*/  LOP3.LUT R56, R50, R55, R53, 0xe8, !PT ;  /* 0x0000003732387212 */ /* 0x000fe400078ee835 */
[C-C-:B------:R-:W-:Y:S02]  /*dcf0*/  SHF.L.W.U32.HI R30, R24.reuse, 0xf, R24.reuse ;  /* 0x0000000f181e7819 */ /* 0x140fe40000010e18 */
[--C-:B------:R-:W-:Y:S02]  /*dd00*/  SHF.L.W.U32.HI R49, R24, 0xd, R24.reuse ;  /* 0x0000000d18317819 */ /* 0x100fe40000010e18 */
[----:B------:R-:W-:Y:S02]  /*dd10*/  SHF.R.U32.HI R48, RZ, 0xa, R24 ;  /* 0x0000000aff307819 */ /* 0x000fe40000011618 */
        /* <DEDUP_REMOVED lines=21> */
[C-C-:B------:R-:W-:Y:S02]  /*de70*/  SHF.L.W.U32.HI R32, R20.reuse, 0xf, R20.reuse ;  /* 0x0000000f14207819 */ /* 0x140fe40000010e14 */
[----:B------:R-:W-:-:S02]  /*de80*/  SHF.L.W.U32.HI R51, R20, 0xd, R20 ;  /* 0x0000000d14337819 */ /* 0x000fc40000010e14 */
[----:B------:R-:W-:Y:S02]  /*de90*/  SHF.R.U32.HI R34, RZ, 0xa, R20 ;  /* 0x0000000aff227819 */ /* 0x000fe40000011614 */
[C---:B------:R-:W-:Y:S02]  /*dea0*/  LOP3.LUT R50, R53.reuse, R50, R48, 0xe8, !PT ;  /* 0x0000003235327212 */ /* 0x040fe400078ee830 */
        /* <DEDUP_REMOVED lines=120> */
[----:B------:R-:W-:Y:S02]  /*e630*/  IADD3 R47, PT, PT, R31, UR69, R58 ;  /* 0x000000451f2f7c10 */ /* 0x000fe4000fffe03a */
[----:B------:R-:W-:Y:S02]  /*e640*/  LOP3.LUT R53, R48, R53, R55, 0xe8, !PT ;  /* 0x0000003530357212 */ /* 0x000fe400078ee837 */
[----:B------:R-:W-:Y:S01]  /*e650*/  LOP3.LUT R44, R54, R44, R45, 0x96, !PT ;  /* 0x0000002c362c7212 */ /* 0x000fe200078e962d */
[----:B------:R-:W-:Y:S01]  /*e660*/  IMAD.IADD R45, R48, 0x1, R47 ;  /* 0x00000001302d7824 */ /* 0x000fe200078e022f */
[----:B------:R-:W-:Y:S02]  /*e670*/  IADD3 R54, PT, PT, R51, R56, R53 ;  /* 0x0000003833367210 */ /* 0x000fe40007ffe035 */
        /* <DEDUP_REMOVED lines=16> */
[----:B------:R-:W-:Y:S02]  /*e780*/  LOP3.LUT R56, R55, R48, R54, 0xe8, !PT ;  /* 0x0000003037387212 */ /* 0x000fe400078ee836 */
[C-C-:B------:R-:W-:Y:S02]  /*e790*/  SHF.L.W.U32.HI R29, R31.reuse, 0xf, R31.reuse ;  /* 0x0000000f1f1d7819 */ /* 0x140fe40000010e1f */
[--C-:B------:R-:W-:Y:S02]  /*e7a0*/  SHF.L.W.U32.HI R46, R31, 0xd, R31.reuse ;  /* 0x0000000d1f2e7819 */ /* 0x100fe40000010e1f */
[----:B------:R-:W-:-:S02]  /*e7b0*/  SHF.R.U32.HI R51, RZ, 0xa, R31 ;  /* 0x0000000aff337819 */ /* 0x000fc4000001161f */
        /* <DEDUP_REMOVED lines=48> */
[----:B------:R-:W-:Y:S02]  /*eac0*/  LOP3.LUT R54, R51, R54, R52, 0xe8, !PT ;  /* 0x0000003633367212 */ /* 0x000fe400078ee834 */
        /* <DEDUP_REMOVED lines=72> */
[----:B------:R-:W-:Y:S01]  /*ef50*/  IADD3 R53, PT, PT, R23, UR71, R58 ;  /* 0x0000004717357c10 */ /* 0x000fe2000fffe03a */
[----:B------:R-:W1:Y:S01]  /*ef60*/  LDCU.128 UR68, c[0x3][0x110] ;  /* 0x00c02200ff4477ac */ /* 0x000e620008000c00 */
        /* <DEDUP_REMOVED lines=22> */
[----:B-1----:R-:W-:-:S02]  /*f0d0*/  IADD3 R48, PT, PT, R26, UR68, R59 ;  /* 0x000000441a307c10 */ /* 0x002fc4000fffe03b */
        /* <DEDUP_REMOVED lines=72> */
[----:B------:R-:W-:Y:S01]  /*f560*/  IADD3 R51, PT, PT, R45, UR71, R58 ;  /* 0x000000472d337c10 */ /* 0x000fe2000fffe03a */
[----:B------:R-:W1:Y:S01]  /*f570*/  LDCU.128 UR68, c[0x3][0x120] ;  /* 0x00c02400ff4477ac */ /* 0x000e620008000c00 */
        /* <DEDUP_REMOVED lines=23> */
[----:B-1----:R-:W-:Y:S02]  /*f6f0*/  IADD3 R52, PT, PT, R20, UR68, R59 ;  /* 0x0000004414347c10 */ /* 0x002fe4000fffe03b */
        /* <DEDUP_REMOVED lines=36> */
[C---:B------:R-:W-:Y:S01]  /*f940*/  SHF.L.W.U32.HI R23, R32.reuse, 0x1e, R32 ;  /* 0x0000001e20177819 */ /* 0x040fe20000010e20 */
        /* <DEDUP_REMOVED lines=9> */
[----:B------:R-:W-:-:S02]  /*f9e0*/  LOP3.LUT R56, R55, R48, R32, 0xe8, !PT ;  /* 0x0000003037387212 */ /* 0x000fc400078ee820 */
[----:B------:R-:W-:Y:S02]  /*f9f0*/  LOP3.LUT R46, R46, R23, R34, 0x96, !PT ;  /* 0x000000172e2e7212 */ /* 0x000fe400078e9622 */
[----:B------:R-:W-:Y:S02]  /*fa00*/  IADD3 R34, PT, PT, R30, UR70, R59 ;  /* 0x000000461e227c10 */ /* 0x000fe4000fffe03b */
[----:B------:R-:W-:Y:S02]  /*fa10*/  IADD3 R21, PT, PT, R21, R46, R26 ;  /* 0x0000002e15157210 */ /* 0x000fe40007ffe01a */
[C---:B------:R-:W-:Y:S01]  /*fa20*/  SHF.L.W.U32.HI R51, R22.reuse, 0x19, R22 ;  /* 0x0000001916337819 */ /* 0x040fe20000010e16 */
[----:B------:R-:W-:Y:S01]  /*fa30*/  IMAD.IADD R26, R55, 0x1, R34 ;  /* 0x00000001371a7824 */ /* 0x000fe200078e0222 */
[--C-:B------:R-:W-:Y:S02]  /*fa40*/  SHF.L.W.U32.HI R54, R22, 0xe, R22.reuse ;  /* 0x0000000e16367819 */ /* 0x100fe40000010e16 */
[----:B------:R-:W-:-:S02]  /*fa50*/  SHF.R.U32.HI R48, RZ, 0x3, R22 ;  /* 0x00000003ff307819 */ /* 0x000fc40000011616 */
[----:B------:R-:W-:Y:S02]  /*fa60*/  IADD3 R23, PT, PT, R52, R57, R56 ;  /* 0x0000003934177210 */ /* 0x000fe40007ffe038 */
[----:B------:R-:W-:Y:S02]  /*fa70*/  LOP3.LUT R48, R48, R51, R54, 0x96, !PT ;  /* 0x0000003330307212 */ /* 0x000fe400078e9636 */
[C-C-:B------:R-:W-:Y:S02]  /*fa80*/  SHF.L.W.U32.HI R54, R26.reuse, 0x1a, R26.reuse ;  /* 0x0000001a1a367819 */ /* 0x140fe40000010e1a */
[--C-:B------:R-:W-:Y:S01]  /*fa90*/  SHF.L.W.U32.HI R57, R26, 0x15, R26.reuse ;  /* 0x000000151a397819 */ /* 0x100fe20000010e1a */
[----:B------:R-:W-:Y:S01]  /*faa0*/  IMAD.IADD R48, R48, 0x1, R21 ;  /* 0x0000000130307824 */ /* 0x000fe200078e0215 */
[----:B------:R-:W-:Y:S02]  /*fab0*/  SHF.L.W.U32.HI R58, R26, 0x7, R26 ;  /* 0x000000071a3a7819 */ /* 0x000fe40000010e1a */
[----:B------:R-:W-:-:S02]  /*fac0*/  SHF.L.W.U32.HI R46, R23, 0x1e, R23 ;  /* 0x0000001e172e7819 */ /* 0x000fc40000010e17 */
[C-C-:B------:R-:W-:Y:S02]  /*fad0*/  SHF.L.W.U32.HI R51, R23.reuse, 0x13, R23.reuse ;  /* 0x0000001317337819 */ /* 0x140fe40000010e17 */
[----:B------:R-:W-:Y:S02]  /*fae0*/  SHF.L.W.U32.HI R52, R23, 0xa, R23 ;  /* 0x0000000a17347819 */ /* 0x000fe40000010e17 */
[----:B------:R-:W-:Y:S02]  /*faf0*/  LOP3.LUT R58, R58, R54, R57, 0x96, !PT ;  /* 0x000000363a3a7212 */ /* 0x000fe400078e9639 */
[----:B------:R-:W-:Y:S02]  /*fb00*/  LOP3.LUT R59, R50, R26, R49, 0xb8, !PT ;  /* 0x0000001a323b7212 */ /* 0x000fe400078eb831 */
[----:B------:R-:W-:Y:S02]  /*fb10*/  LOP3.LUT R56, R52, R46, R51, 0x96, !PT ;  /* 0x0000002e34387212 */ /* 0x000fe400078e9633 */
[----:B------:R-:W-:-:S02]  /*fb20*/  SHF.L.W.U32.HI R21, R30, 0xf, R30 ;  /* 0x0000000f1e157819 */ /* 0x000fc40000010e1e */
[--C-:B------:R-:W-:Y:S02]  /*fb30*/  SHF.L.W.U32.HI R46, R30, 0xd, R30.reuse ;  /* 0x0000000d1e2e7819 */ /* 0x100fe40000010e1e */
[----:B------:R-:W-:Y:S02]  /*fb40*/  SHF.R.U32.HI R51, RZ, 0xa, R30 ;  /* 0x0000000aff337819 */ /* 0x000fe4000001161e */
[----:B------:R-:W-:Y:S02]  /*fb50*/  IADD3 R47, PT, PT, R58, R59, R47 ;  /* 0x0000003b3a2f7210 */ /* 0x000fe40007ffe02f */
[----:B------:R-:W-:Y:S02]  /*fb60*/  LOP3.LUT R21, R51, R21, R46, 0x96, !PT ;  /* 0x0000001533157212 */ /* 0x000fe400078e962e */
[----:B------:R-:W-:Y:S01]  /*fb70*/  IADD3 R47, PT, PT, R48, UR71, R47 ;  /* 0x00000047302f7c10 */ /* 0x000fe2000fffe02f */
[----:B------:R-:W1:Y:S01]  /*fb80*/  LDCU.128 UR68, c[0x3][0x130] ;  /* 0x00c02600ff4477ac */ /* 0x000e620008000c00 */
[----:B------:R-:W-:-:S02]  /*fb90*/  LOP3.LUT R55, R32, R55, R23, 0xe8, !PT ;  /* 0x0000003720377212 */ /* 0x000fc400078ee817 */
[C-C-:B------:R-:W-:Y:S02]  /*fba0*/  SHF.L.W.U32.HI R52, R31.reuse, 0x19, R31.reuse ;  /* 0x000000191f347819 */ /* 0x140fe40000010e1f */
[--C-:B------:R-:W-:Y:S02]  /*fbb0*/  SHF.L.W.U32.HI R57, R31, 0xe, R31.reuse ;  /* 0x0000000e1f397819 */ /* 0x100fe40000010e1f */
[----:B------:R-:W-:Y:S02]  /*fbc0*/  SHF.R.U32.HI R54, RZ, 0x3, R31 ;  /* 0x00000003ff367819 */ /* 0x000fe4000001161f */
[----:B------:R-:W-:Y:S01]  /*fbd0*/  IADD3 R22, PT, PT, R22, R21, R35 ;  /* 0x0000001516167210 */ /* 0x000fe20007ffe023 */
[----:B------:R-:W-:Y:S01]  /*fbe0*/  IMAD.IADD R21, R32, 0x1, R47 ;  /* 0x0000000120157824 */ /* 0x000fe200078e022f */
[----:B------:R-:W-:Y:S02]  /*fbf0*/  IADD3 R46, PT, PT, R53, R56, R55 ;  /* 0x00000038352e7210 */ /* 0x000fe40007ffe037 */
[----:B------:R-:W-:-:S02]  /*fc00*/  LOP3.LUT R51, R54, R52, R57, 0x96, !PT ;  /* 0x0000003436337212 */ /* 0x000fc400078e9639 */
[C-C-:B------:R-:W-:Y:S02]  /*fc10*/  SHF.L.W.U32.HI R35, R46.reuse, 0x1e, R46.reuse ;  /* 0x0000001e2e237819 */ /* 0x140fe40000010e2e */
[C---:B------:R-:W-:Y:S01]  /*fc20*/  SHF.L.W.U32.HI R52, R46.reuse, 0x13, R46 ;  /* 0x000000132e347819 */ /* 0x040fe20000010e2e */
[----:B------:R-:W-:Y:S01]  /*fc30*/  IMAD.IADD R51, R51, 0x1, R22 ;  /* 0x0000000133337824 */ /* 0x000fe200078e0216 */
[----:B------:R-:W-:Y:S02]  /*fc40*/  SHF.L.W.U32.HI R53, R46, 0xa, R46 ;  /* 0x0000000a2e357819 */ /* 0x000fe40000010e2e */
[C-C-:B------:R-:W-:Y:S02]  /*fc50*/  SHF.L.W.U32.HI R54, R21.reuse, 0x1a, R21.reuse ;  /* 0x0000001a15367819 */ /* 0x140fe40000010e15 */
[C-C-:B------:R-:W-:Y:S02]  /*fc60*/  SHF.L.W.U32.HI R55, R21.reuse, 0x15, R21.reuse ;  /* 0x0000001515377819 */ /* 0x140fe40000010e15 */
[----:B------:R-:W-:-:S02]  /*fc70*/  SHF.L.W.U32.HI R56, R21, 0x7, R21 ;  /* 0x0000000715387819 */ /* 0x000fc40000010e15 */
[----:B------:R-:W-:Y:S02]  /*fc80*/  LOP3.LUT R53, R53, R35, R52, 0x96, !PT ;  /* 0x0000002335357212 */ /* 0x000fe400078e9634 */
[----:B------:R-:W-:Y:S02]  /*fc90*/  LOP3.LUT R55, R56, R54, R55, 0x96, !PT ;  /* 0x0000003638377212 */ /* 0x000fe400078e9637 */
[----:B------:R-:W-:Y:S02]  /*fca0*/  LOP3.LUT R52, R49, R21, R26, 0xb8, !PT ;  /* 0x0000001531347212 */ /* 0x000fe400078eb81a */
[C-C-:B------:R-:W-:Y:S02]  /*fcb0*/  SHF.L.W.U32.HI R22, R48.reuse, 0xf, R48.reuse ;  /* 0x0000000f30167819 */ /* 0x140fe40000010e30 */
[--C-:B------:R-:W-:Y:S02]  /*fcc0*/  SHF.L.W.U32.HI R35, R48, 0xd, R48.reuse ;  /* 0x0000000d30237819 */ /* 0x100fe40000010e30 */
[----:B------:R-:W-:-:S02]  /*fcd0*/  SHF.R.U32.HI R48, RZ, 0xa, R48 ;  /* 0x0000000aff307819 */ /* 0x000fc40000011630 */
[----:B------:R-:W-:Y:S02]  /*fce0*/  LOP3.LUT R32, R23, R32, R46, 0xe8, !PT ;  /* 0x0000002017207212 */ /* 0x000fe400078ee82e */
[----:B------:R-:W-:Y:S02]  /*fcf0*/  IADD3 R52, PT, PT, R55, R52, R50 ;  /* 0x0000003437347210 */ /* 0x000fe40007ffe032 */
[----:B------:R-:W-:Y:S02]  /*fd00*/  LOP3.LUT R48, R48, R22, R35, 0x96, !PT ;  /* 0x0000001630307212 */ /* 0x000fe400078e9623 */
[----:B------:R-:W-:Y:S02]  /*fd10*/  IADD3 R35, PT, PT, R34, R53, R32 ;  /* 0x0000003522237210 */ /* 0x000fe40007ffe020 */
[----:B-1----:R-:W-:Y:S02]  /*fd20*/  IADD3 R32, PT, PT, R51, UR68, R52 ;  /* 0x0000004433207c10 */ /* 0x002fe4000fffe034 */
[----:B------:R-:W-:-:S02]  /*fd30*/  SHF.L.W.U32.HI R34, R44, 0x19, R44 ;  /* 0x000000192c227819 */ /* 0x000fc40000010e2c */
[----:B------:R-:W-:Y:S01]  /*fd40*/  SHF.L.W.U32.HI R53, R44, 0xe, R44 ;  /* 0x0000000e2c357819 */ /* 0x000fe20000010e2c */
[----:B------:R-:W-:Y:S01]  /*fd50*/  IMAD.IADD R22, R23, 0x1, R32 ;  /* 0x0000000117167824 */ /* 0x000fe200078e0220 */
        /* <DEDUP_REMOVED lines=19> */
[----:B------:R-:W-:Y:S01]  /*fe90*/  IADD3 R47, PT, PT, R34, UR69, R47 ;  /* 0x00000045222f7c10 */ /* 0x000fe2000fffe02f */
[----:B------:R-:W1:Y:S01]  /*fea0*/  LDCU.64 UR68, c[0x3][0x140] ;  /* 0x00c02800ff4477ac */ /* 0x000e620008000a00 */
[C-C-:B------:R-:W-:Y:S02]  /*feb0*/  SHF.L.W.U32.HI R31, R24.reuse, 0x1e, R24.reuse ;  /* 0x0000001e181f7819 */ /* 0x140fe40000010e18 */
[C-C-:B------:R-:W-:Y:S02]  /*fec0*/  SHF.L.W.U32.HI R50, R24.reuse, 0x13, R24.reuse ;  /* 0x0000001318327819 */ /* 0x140fe40000010e18 */
[----:B------:R-:W-:Y:S02]  /*fed0*/  SHF.L.W.U32.HI R49, R24, 0xa, R24 ;  /* 0x0000000a18317819 */ /* 0x000fe40000010e18 */
[----:B------:R-:W-:Y:S01]  /*fee0*/  LOP3.LUT R48, R51, R23, R48, 0x96, !PT ;  /* 0x0000001733307212 */ /* 0x000fe200078e9630 */
[----:B------:R-:W-:Y:S01]  /*fef0*/  IMAD.IADD R23, R46, 0x1, R47 ;  /* 0x000000012e177824 */ /* 0x000fe200078e022f */
[----:B------:R-:W-:-:S02]  /*ff00*/  LOP3.LUT R31, R49, R31, R50, 0x96, !PT ;  /* 0x0000001f311f7212 */ /* 0x000fc400078e9632 */
[----:B------:R-:W-:Y:S02]  /*ff10*/  LOP3.LUT R46, R35, R46, R24, 0xe8, !PT ;  /* 0x0000002e232e7212 */ /* 0x000fe400078ee818 */
[C-C-:B------:R-:W-:Y:S02]  /*ff20*/  SHF.L.W.U32.HI R49, R25.reuse, 0x19, R25.reuse ;  /* 0x0000001919317819 */ /* 0x140fe40000010e19 */
[--C-:B------:R-:W-:Y:S02]  /*ff30*/  SHF.L.W.U32.HI R50, R25, 0xe, R25.reuse ;  /* 0x0000000e19327819 */ /* 0x100fe40000010e19 */
[----:B------:R-:W-:Y:S02]  /*ff40*/  SHF.R.U32.HI R51, RZ, 0x3, R25 ;  /* 0x00000003ff337819 */ /* 0x000fe40000011619 */
[C-C-:B------:R-:W-:Y:S02]  /*ff50*/  SHF.L.W.U32.HI R52, R23.reuse, 0x1a, R23.reuse ;  /* 0x0000001a17347819 */ /* 0x140fe40000010e17 */
[----:B------:R-:W-:-:S02]  /*ff60*/  SHF.L.W.U32.HI R53, R23, 0x15, R23 ;  /* 0x0000001517357819 */ /* 0x000fc40000010e17 */
[----:B------:R-:W-:Y:S02]  /*ff70*/  SHF.L.W.U32.HI R54, R23, 0x7, R23 ;  /* 0x0000000717367819 */ /* 0x000fe40000010e17 */
[----:B------:R-:W-:Y:S02]  /*ff80*/  IADD3 R31, PT, PT, R32, R31, R46 ;  /* 0x0000001f201f7210 */ /* 0x000fe40007ffe02e */
[----:B------:R-:W-:Y:S02]  /*ff90*/  LOP3.LUT R32, R51, R49, R50, 0x96, !PT ;  /* 0x0000003133207212 */ /* 0x000fe400078e9632 */
[----:B------:R-:W-:Y:S02]  /*ffa0*/  IADD3 R45, PT, PT, R44, R48, R45 ;  /* 0x000000302c2d7210 */ /* 0x000fe40007ffe02d */
[----:B------:R-:W-:Y:S02]  /*ffb0*/  LOP3.LUT R53, R54, R52, R53, 0x96, !PT ;  /* 0x0000003436357212 */ /* 0x000fe400078e9635 */
[----:B------:R-:W-:Y:S01]  /*ffc0*/  LOP3.LUT R50, R21, R23, R22, 0xb8, !PT ;  /* 0x0000001715327212 */ /* 0x000fe200078eb816 */
[----:B------:R-:W-:Y:S01]  /*ffd0*/  IMAD.IADD R32, R32, 0x1, R45 ;  /* 0x0000000120207824 */ /* 0x000fe200078e022d */
[----:B------:R-:W-:-:S02]  /*ffe0*/  SHF.L.W.U32.HI R45, R34, 0xd, R34 ;  /* 0x0000000d222d7819 */ /* 0x000fc40000010e22 */
[----:B------:R-:W-:Y:S02]  /*fff0*/  IADD3 R53, PT, PT, R53, R50, R26 ;  /* 0x0000003235357210 */ /* 0x000fe40007ffe01a */
[--C-:B------:R-:W-:Y:S02]  /*10000*/  SHF.L.W.U32.HI R26, R34, 0xf, R34.reuse ;  /* 0x0000000f221a7819 */ /* 0x100fe40000010e22 */
[----:B------:R-:W-:Y:S02]  /*10010*/  SHF.R.U32.HI R34, RZ, 0xa, R34 ;  /* 0x0000000aff227819 */ /* 0x000fe40000011622 */
[C---:B------:R-:W-:Y:S02]  /*10020*/  SHF.L.W.U32.HI R44, R31.reuse, 0x1e, R31 ;  /* 0x0000001e1f2c7819 */ /* 0x040fe40000010e1f */
[----:B------:R-:W-:Y:S02]  /*10030*/  LOP3.LUT R45, R34, R26, R45, 0x96, !PT ;  /* 0x0000001a222d7212 */ /* 0x000fe400078e962d */
[----:B------:R-:W-:-:S02]  /*10040*/  SHF.L.W.U32.HI R49, R31, 0x13, R31 ;  /* 0x000000131f317819 */ /* 0x000fc40000010e1f */
[----:B------:R-:W-:Y:S02]  /*10050*/  SHF.L.W.U32.HI R46, R31, 0xa, R31 ;  /* 0x0000000a1f2e7819 */ /* 0x000fe40000010e1f */
[----:B------:R-:W-:Y:S02]  /*10060*/  IADD3 R34, PT, PT, R32, UR70, R53 ;  /* 0x0000004620227c10 */ /* 0x000fe4000fffe035 */
[----:B------:R-:W-:Y:S02]  /*10070*/  LOP3.LUT R48, R46, R44, R49, 0x96, !PT ;  /* 0x0000002c2e307212 */ /* 0x000fe400078e9631 */
[----:B------:R-:W-:Y:S01]  /*10080*/  IADD3 R25, PT, PT, R25, R45, R20 ;  /* 0x0000002d19197210 */ /* 0x000fe20007ffe014 */
[----:B------:R-:W-:Y:S01]  /*10090*/  IMAD.IADD R20, R35, 0x1, R34 ;  /* 0x0000000123147824 */ /* 0x000fe200078e0222 */
[C-C-:B------:R-:W-:Y:S02]  /*100a0*/  SHF.L.W.U32.HI R44, R29.reuse, 0x19, R29.reuse ;  /* 0x000000191d2c7819 */ /* 0x140fe40000010e1d */
[----:B------:R-:W-:Y:S01]  /*100b0*/  SHF.L.W.U32.HI R49, R29, 0xe, R29 ;  /* 0x0000000e1d317819 */ /* 0x000fe20000010e1d */
[----:B------:R-:W-:Y:S01]  /*100c0*/  IMAD.IADD R15, R20, 0x1, R15 ;  /* 0x00000001140f7824 */ /* 0x000fe200078e020f */
[----:B------:R-:W-:-:S02]  /*100d0*/  LOP3.LUT R50, R24, R35, R31, 0xe8, !PT ;  /* 0x0000002318327212 */ /* 0x000fc400078ee81f */
[----:B------:R-:W-:Y:S02]  /*100e0*/  SHF.R.U32.HI R46, RZ, 0x3, R29 ;  /* 0x00000003ff2e7819 */ /* 0x000fe4000001161d */
[----:B------:R-:W-:Y:S02]  /*100f0*/  IADD3 R26, PT, PT, R47, R48, R50 ;  /* 0x000000302f1a7210 */ /* 0x000fe40007ffe032 */
[----:B------:R-:W-:Y:S02]  /*10100*/  LOP3.LUT R44, R46, R44, R49, 0x96, !PT ;  /* 0x0000002c2e2c7212 */ /* 0x000fe400078e9631 */
[C-C-:B------:R-:W-:Y:S02]  /*10110*/  SHF.L.W.U32.HI R47, R20.reuse, 0x1a, R20.reuse ;  /* 0x0000001a142f7819 */ /* 0x140fe40000010e14 */
[--C-:B------:R-:W-:Y:S01]  /*10120*/  SHF.L.W.U32.HI R48, R20, 0x15, R20.reuse ;  /* 0x0000001514307819 */ /* 0x100fe20000010e14 */
[----:B------:R-:W-:Y:S01]  /*10130*/  IMAD.IADD R25, R44, 0x1, R25 ;  /* 0x000000012c197824 */ /* 0x000fe200078e0219 */
[----:B------:R-:W-:-:S02]  /*10140*/  SHF.L.W.U32.HI R49, R20, 0x7, R20 ;  /* 0x0000000714317819 */ /* 0x000fc40000010e14 */
[----:B------:R-:W-:Y:S02]  /*10150*/  SHF.L.W.U32.HI R35, R26, 0x1e, R26 ;  /* 0x0000001e1a237819 */ /* 0x000fe40000010e1a */
[----:B------:R-:W-:Y:S02]  /*10160*/  LOP3.LUT R48, R49, R47, R48, 0x96, !PT ;  /* 0x0000002f31307212 */ /* 0x000fe400078e9630 */
[----:B------:R-:W-:Y:S02]  /*10170*/  LOP3.LUT R47, R22, R20, R23, 0xb8, !PT ;  /* 0x00000014162f7212 */ /* 0x000fe400078eb817 */
[--C-:B------:R-:W-:Y:S02]  /*10180*/  SHF.L.W.U32.HI R46, R26, 0x13, R26.reuse ;  /* 0x000000131a2e7819 */ /* 0x100fe40000010e1a */
[----:B------:R-:W-:Y:S02]  /*10190*/  IADD3 R48, PT, PT, R48, R47, R21 ;  /* 0x0000002f30307210 */ /* 0x000fe40007ffe015 */
[----:B------:R-:W-:-:S02]  /*101a0*/  SHF.L.W.U32.HI R45, R26, 0xa, R26 ;  /* 0x0000000a1a2d7819 */ /* 0x000fc40000010e1a */
[----:B------:R-:W-:Y:S02]  /*101b0*/  IADD3 R47, PT, PT, R25, UR71, R48 ;  /* 0x00000047192f7c10 */ /* 0x000fe4000fffe030 */
[----:B------:R-:W-:Y:S02]  /*101c0*/  LOP3.LUT R45, R45, R35, R46, 0x96, !PT ;  /* 0x000000232d2d7212 */ /* 0x000fe400078e962e */
[--C-:B------:R-:W-:Y:S01]  /*101d0*/  SHF.L.W.U32.HI R35, R32, 0xf, R32.reuse ;  /* 0x0000000f20237819 */ /* 0x100fe20000010e20 */
[----:B------:R-:W-:Y:S01]  /*101e0*/  IMAD.IADD R21, R24, 0x1, R47 ;  /* 0x0000000118157824 */ /* 0x000fe200078e022f */
[--C-:B------:R-:W-:Y:S02]  /*101f0*/  SHF.L.W.U32.HI R44, R32, 0xd, R32.reuse ;  /* 0x0000000d202c7819 */ /* 0x100fe40000010e20 */
[----:B------:R-:W-:Y:S01]  /*10200*/  SHF.R.U32.HI R32, RZ, 0xa, R32 ;  /* 0x0000000aff207819 */ /* 0x000fe20000011620 */
[----:B------:R-:W-:Y:S01]  /*10210*/  IMAD.IADD R14, R21, 0x1, R14 ;  /* 0x00000001150e7824 */ /* 0x000fe200078e020e */
[----:B------:R-:W-:-:S02]  /*10220*/  LOP3.LUT R46, R31, R24, R26, 0xe8, !PT ;  /* 0x000000181f2e7212 */ /* 0x000fc400078ee81a */
[----:B------:R-:W-:Y:S02]  /*10230*/  LOP3.LUT R32, R32, R35, R44, 0x96, !PT ;  /* 0x0000002320207212 */ /* 0x000fe400078e962c */
[----:B------:R-:W-:Y:S02]  /*10240*/  IADD3 R34, PT, PT, R34, R45, R46 ;  /* 0x0000002d22227210 */ /* 0x000fe40007ffe02e */
[C-C-:B------:R-:W-:Y:S02]  /*10250*/  SHF.L.W.U32.HI R35, R27.reuse, 0x19, R27.reuse ;  /* 0x000000191b237819 */ /* 0x140fe40000010e1b */
[----:B------:R-:W-:Y:S01]  /*10260*/  SHF.L.W.U32.HI R44, R27, 0xe, R27 ;  /* 0x0000000e1b2c7819 */ /* 0x000fe20000010e1b */
[----:B------:R-:W-:Y:S01]  /*10270*/  IMAD.IADD R19, R34, 0x1, R19 ;  /* 0x0000000122137824 */ /* 0x000fe200078e0213 */
[----:B------:R-:W-:Y:S02]  /*10280*/  SHF.R.U32.HI R45, RZ, 0x3, R27 ;  /* 0x00000003ff2d7819 */ /* 0x000fe4000001161b */
[----:B------:R-:W-:-:S02]  /*10290*/  SHF.L.W.U32.HI R48, R21, 0x1a, R21 ;  /* 0x0000001a15307819 */ /* 0x000fc40000010e15 */
[C-C-:B------:R-:W-:Y:S02]  /*102a0*/  SHF.L.W.U32.HI R51, R21.reuse, 0x15, R21.reuse ;  /* 0x0000001515337819 */ /* 0x140fe40000010e15 */
[----:B------:R-:W-:Y:S02]  /*102b0*/  SHF.L.W.U32.HI R50, R21, 0x7, R21 ;  /* 0x0000000715327819 */ /* 0x000fe40000010e15 */
        /* <DEDUP_REMOVED lines=8> */
[----:B------:R-:W-:Y:S02]  /*10340*/  LOP3.LUT R24, R46, R24, R49, 0x96, !PT ;  /* 0x000000182e187212 */ /* 0x000fe400078e9631 */
[----:B------:R-:W-:Y:S02]  /*10350*/  LOP3.LUT R29, R26, R31, R34, 0xe8, !PT ;  /* 0x0000001f1a1d7212 */ /* 0x000fe400078ee822 */
[----:B------:R-:W-:-:S02]  /*10360*/  IADD3 R51, PT, PT, R51, R28, R22 ;  /* 0x0000001c33337210 */ /* 0x000fc40007ffe016 */
[----:B------:R-:W-:Y:S02]  /*10370*/  IADD3 R29, PT, PT, R47, R24, R29 ;  /* 0x000000182f1d7210 */ /* 0x000fe40007ffe01d */
[----:B-1----:R-:W-:Y:S02]  /*10380*/  IADD3 R32, PT, PT, R32, UR68, R51 ;  /* 0x0000004420207c10 */ /* 0x002fe4000fffe033 */
[--C-:B------:R-:W-:Y:S01]  /*10390*/  SHF.L.W.U32.HI R22, R25, 0xf, R25.reuse ;  /* 0x0000000f19167819 */ /* 0x100fe20000010e19 */
[----:B------:R-:W-:Y:S01]  /*103a0*/  IMAD.IADD R18, R29, 0x1, R18 ;  /* 0x000000011d127824 */ /* 0x000fe200078e0212 */
[--C-:B------:R-:W-:Y:S01]  /*103b0*/  SHF.L.W.U32.HI R35, R25, 0xd, R25.reuse ;  /* 0x0000000d19237819 */ /* 0x100fe20000010e19 */
[----:B------:R-:W-:Y:S01]  /*103c0*/  IMAD.IADD R44, R31, 0x1, R32 ;  /* 0x000000011f2c7824 */ /* 0x000fe200078e0220 */
[----:B------:R-:W-:Y:S02]  /*103d0*/  SHF.R.U32.HI R25, RZ, 0xa, R25 ;  /* 0x0000000aff197819 */ /* 0x000fe40000011619 */
[--C-:B------:R-:W-:Y:S01]  /*103e0*/  SHF.L.W.U32.HI R24, R29, 0x1e, R29.reuse ;  /* 0x0000001e1d187819 */ /* 0x100fe20000010e1d */
[----:B------:R-:W-:Y:S01]  /*103f0*/  IMAD.IADD R13, R13, 0x1, R44 ;  /* 0x000000010d0d7824 */ /* 0x000fe200078e022c */
[----:B------:R-:W-:-:S02]  /*10400*/  SHF.L.W.U32.HI R45, R29, 0x13, R29 ;  /* 0x000000131d2d7819 */ /* 0x000fc40000010e1d */
[----:B------:R-:W-:Y:S02]  /*10410*/  SHF.L.W.U32.HI R28, R29, 0xa, R29 ;  /* 0x0000000a1d1c7819 */ /* 0x000fe40000010e1d */
[----:B------:R-:W-:Y:S02]  /*10420*/  LOP3.LUT R22, R25, R22, R35, 0x96, !PT ;  /* 0x0000001619167212 */ /* 0x000fe400078e9623 */
[----:B------:R-:W-:Y:S02]  /*10430*/  LOP3.LUT R45, R28, R24, R45, 0x96, !PT ;  /* 0x000000181c2d7212 */ /* 0x000fe400078e962d */
[C-C-:B------:R-:W-:Y:S02]  /*10440*/  SHF.L.W.U32.HI R24, R33.reuse, 0x19, R33.reuse ;  /* 0x0000001921187819 */ /* 0x140fe40000010e21 */
[--C-:B------:R-:W-:Y:S02]  /*10450*/  SHF.L.W.U32.HI R25, R33, 0xe, R33.reuse ;  /* 0x0000000e21197819 */ /* 0x100fe40000010e21 */
[----:B------:R-:W-:-:S02]  /*10460*/  SHF.R.U32.HI R33, RZ, 0x3, R33 ;  /* 0x00000003ff217819 */ /* 0x000fc40000011621 */
[----:B------:R-:W-:Y:S02]  /*10470*/  LOP3.LUT R28, R34, R26, R29, 0xe8, !PT ;  /* 0x0000001a221c7212 */ /* 0x000fe400078ee81d */
[C-C-:B------:R-:W-:Y:S02]  /*10480*/  SHF.L.W.U32.HI R31, R44.reuse, 0x1a, R44.reuse ;  /* 0x0000001a2c1f7819 */ /* 0x140fe40000010e2c */
[C-C-:B------:R-:W-:Y:S02]  /*10490*/  SHF.L.W.U32.HI R46, R44.reuse, 0x15, R44.reuse ;  /* 0x000000152c2e7819 */ /* 0x140fe40000010e2c */
[----:B------:R-:W-:Y:S02]  /*104a0*/  SHF.L.W.U32.HI R35, R44, 0x7, R44 ;  /* 0x000000072c237819 */ /* 0x000fe40000010e2c */
[----:B------:R-:W-:Y:S02]  /*104b0*/  LOP3.LUT R24, R33, R24, R25, 0x96, !PT ;  /* 0x0000001821187212 */ /* 0x000fe400078e9619 */
[----:B------:R-:W-:-:S02]  /*104c0*/  IADD3 R27, PT, PT, R27, R22, R30 ;  /* 0x000000161b1b7210 */ /* 0x000fc40007ffe01e */
[----:B------:R-:W-:Y:S02]  /*104d0*/  IADD3 R28, PT, PT, R32, R45, R28 ;  /* 0x0000002d201c7210 */ /* 0x000fe40007ffe01c */
[----:B------:R-:W-:Y:S01]  /*104e0*/  LOP3.LUT R46, R35, R31, R46, 0x96, !PT ;  /* 0x0000001f232e7212 */ /* 0x000fe200078e962e */
[----:B------:R-:W-:Y:S01]  /*104f0*/  IMAD.IADD R24, R24, 0x1, R27 ;  /* 0x0000000118187824 */ /* 0x000fe200078e021b */
[----:B------:R-:W-:Y:S01]  /*10500*/  LOP3.LUT R22, R20, R44, R21, 0xb8, !PT ;  /* 0x0000002c14167212 */ /* 0x000fe200078eb815 */
[--C-:B------:R-:W-:Y:S01]  /*10510*/  IMAD.IADD R17, R17, 0x1, R28.reuse ;  /* 0x0000000111117824 */ /* 0x100fe200078e021c */
[C-C-:B------:R-:W-:Y:S02]  /*10520*/  SHF.L.W.U32.HI R25, R28.reuse, 0x1e, R28.reuse ;  /* 0x0000001e1c197819 */ /* 0x140fe40000010e1c */
[C-C-:B------:R-:W-:Y:S02]  /*10530*/  SHF.L.W.U32.HI R30, R28.reuse, 0x13, R28.reuse ;  /* 0x000000131c1e7819 */ /* 0x140fe40000010e1c */
[----:B------:R-:W-:-:S02]  /*10540*/  SHF.L.W.U32.HI R31, R28, 0xa, R28 ;  /* 0x0000000a1c1f7819 */ /* 0x000fc40000010e1c */
[----:B------:R-:W-:Y:S02]  /*10550*/  IADD3 R23, PT, PT, R46, R22, R23 ;  /* 0x000000162e177210 */ /* 0x000fe40007ffe017 */
[----:B------:R-:W-:Y:S02]  /*10560*/  LOP3.LUT R30, R31, R25, R30, 0x96, !PT ;  /* 0x000000191f1e7212 */ /* 0x000fe400078e961e */
[----:B------:R-:W-:Y:S02]  /*10570*/  LOP3.LUT R22, R29, R34, R28, 0xe8, !PT ;  /* 0x000000221d167212 */ /* 0x000fe400078ee81c */
[----:B------:R-:W-:-:S04]  /*10580*/  IADD3 R23, PT, PT, R24, UR69, R23 ;  /* 0x0000004518177c10 */ /* 0x000fc8000fffe017 */
[----:B------:R-:W-:Y:S02]  /*10590*/  IADD3 R25, PT, PT, R23, R30, R22 ;  /* 0x0000001e17197210 */ /* 0x000fe40007ffe016 */
[----:B------:R-:W-:-:S03]  /*105a0*/  IADD3 R12, PT, PT, R12, R23, R26 ;  /* 0x000000170c0c7210 */ /* 0x000fc60007ffe01a */
[----:B------:R-:W-:Y:S02]  /*105b0*/  IMAD.IADD R16, R16, 0x1, R25 ;  /* 0x0000000110107824 */ /* 0x000fe400078e0219 */
[----:B------:R0:W-:Y:S04]  /*105c0*/  STL.128 [R1+0xc0], R12 ;  /* 0x0000c00c01007387 */ /* 0x0001e80000100c00 */
[----:B------:R0:W-:Y:S02]  /*105d0*/  STL.128 [R1+0xb0], R16 ;  /* 0x0000b01001007387 */ /* 0x0001e40000100c00 */
.L_x_17:
[----:B------:R-:W-:Y:S05]  /*105e0*/  BSYNC.RECONVERGENT B1 ;  /* 0x0000000000017941 */ /* 0x000fea0003800200 */
.L_x_15:
[----:B------:R-:W4:Y:S01]  /*105f0*/  LDL R31, [R1+0xa0] ;  /* 0x0000a000011f7983 */ /* 0x000f220000100800 */
[----:B------:R-:W4:Y:S03]  /*10600*/  LDCU.64 UR68, c[0x3][0x48] ;  /* 0x00c00900ff4477ac */ /* 0x000f260008000a00 */
[----:B---3--:R-:W4:Y:S04]  /*10610*/  LDL.64 R28, [R1+0xa8] ;  /* 0x0000a800011c7983 */ /* 0x008f280000100a00 */
[----:B------:R-:W3:Y:S04]  /*10620*/  LDL.128 R24, [R1+0x60] ;  /* 0x0000600001187983 */ /* 0x000ee80000100c00 */
[----:B012---:R-:W2:Y:S04]  /*10630*/  LDL.128 R12, [R1+0x80] ;  /* 0x00008000010c7983 */ /* 0x007ea80000100c00 */
[----:B------:R-:W2:Y:S04]  /*10640*/  LDL.128 R20, [R1+0xc0] ;  /* 0x0000c00001147983 */ /* 0x000ea80000100c00 */
[----:B------:R-:W2:Y:S01]  /*10650*/  LDL.128 R16, [R1+0xb0] ;  /* 0x0000b00001107983 */ /* 0x000ea20000100c00 */
[----:B----4-:R-:W-:-:S02]  /*10660*/  LEA R28, P0, R31, R28, 0x3 ;  /* 0x0000001c1f1c7211 */ /* 0x010fc400078018ff */
[----:B---3--:R-:W-:-:S03]  /*10670*/  PRMT R58, R25, 0x7770, RZ ;  /* 0x00007770193a7816 */ /* 0x008fc600000000ff */
[----:B------:R-:W-:Y:S01]  /*10680*/  IMAD.X R29, RZ, RZ, R29, P0 ;  /* 0x000000ffff1d7224 */ /* 0x000fe200000e061d */
[----:B------:R-:W-:Y:S02]  /*10690*/  PRMT R55, R24, 0x7770, RZ ;  /* 0x0000777018377816 */ /* 0x000fe400000000ff */
[----:B------:R-:W-:Y:S02]  /*106a0*/  PRMT R59, R26, 0x7770, RZ ;  /* 0x000077701a3b7816 */ /* 0x000fe400000000ff */
[--C-:B------:R-:W-:Y:S01]  /*106b0*/  SHF.R.U32.HI R35, RZ, 0x10, R29.reuse ;  /* 0x00000010ff237819 */ /* 0x100fe2000001161d */
[----:B------:R0:W-:Y:S01]  /*106c0*/  STL.64 [R1+0xa8], R28 ;  /* 0x0000a81c01007387 */ /* 0x0001e20000100a00 */
[--C-:B------:R-:W-:Y:S02]  /*106d0*/  SHF.R.U32.HI R49, RZ, 0x8, R29.reuse ;  /* 0x00000008ff317819 */ /* 0x100fe4000001161d */
[--C-:B------:R-:W-:Y:S01]  /*106e0*/  SHF.R.U32.HI R32, RZ, 0x18, R29.reuse ;  /* 0x00000018ff207819 */ /* 0x100fe2000001161d */
[----:B------:R-:W-:Y:S01]  /*106f0*/  IMAD.U32 R30, R35, 0x10000, RZ ;  /* 0x00010000231e7824 */ /* 0x000fe200078e00ff */
[----:B------:R-:W-:Y:S01]  /*10700*/  SHF.R.U64 R45, R28, 0x8, R29 ;  /* 0x000000081c2d7819 */ /* 0x000fe2000000121d */
[----:B------:R-:W-:Y:S01]  /*10710*/  IMAD.SHL.U32 R33, R49, 0x100, RZ ;  /* 0x0000010031217824 */ /* 0x000fe200078e00ff */
[----:B------:R-:W-:-:S02]  /*10720*/  PRMT R60, R27, 0x7773, RZ ;  /* 0x000077731b3c7816 */ /* 0x000fc400000000ff */
[----:B------:R-:W-:Y:S01]  /*10730*/  LOP3.LUT R31, R30, 0xff0000, RZ, 0xc0, !PT ;  /* 0x00ff00001e1f7812 */ /* 0x000fe200078ec0ff */
[----:B------:R-:W-:Y:S01]  /*10740*/  IMAD.SHL.U32 R53, R45, 0x100, RZ ;  /* 0x000001002d357824 */ /* 0x000fe200078e00ff */
[----:B------:R-:W-:-:S03]  /*10750*/  SHF.R.U64 R30, R28, 0x10, R29 ;  /* 0x000000101c1e7819 */ /* 0x000fc6000000121d */
[----:B------:R-:W-:Y:S02]  /*10760*/  IMAD R34, R32, 0x1000000, R31 ;  /* 0x0100000020227824 */ /* 0x000fe400078e021f */
[----:B------:R-:W-:-:S03]  /*10770*/  IMAD.U32 R44, R30, 0x10000, RZ ;  /* 0x000100001e2c7824 */ /* 0x000fc600078e00ff */
[----:B------:R-:W-:Y:S02]  /*10780*/  LOP3.LUT R47, R34, 0xff00, R33, 0xf8, !PT ;  /* 0x0000ff00222f7812 */ /* 0x000fe400078ef821 */
[--C-:B------:R-:W-:Y:S02]  /*10790*/  SHF.R.U64 R33, R28, 0x18, R29.reuse ;  /* 0x000000181c217819 */ /* 0x100fe4000000121d */
[----:B------:R-:W-:Y:S02]  /*107a0*/  LOP3.LUT R31, R47, 0xff, R29, 0xf8, !PT ;  /* 0x000000ff2f1f7812 */ /* 0x000fe400078ef81d */
[----:B------:R-:W-:Y:S02]  /*107b0*/  LOP3.LUT R44, R44, 0xff0000, RZ, 0xc0, !PT ;  /* 0x00ff00002c2c7812 */ /* 0x000fe400078ec0ff */
[----:B------:R-:W-:Y:S02]  /*107c0*/  SHF.R.U32.HI R46, RZ, 0xa, R47 ;  /* 0x0000000aff2e7819 */ /* 0x000fe4000001162f */
[C-C-:B------:R-:W-:Y:S01]  /*107d0*/  SHF.L.W.U32.HI R50, R34.reuse, 0xf, R31.reuse ;  /* 0x0000000f22327819 */ /* 0x140fe20000010e1f */
[----:B------:R-:W-:Y:S01]  /*107e0*/  IMAD R48, R33, 0x1000000, R44 ;  /* 0x0100000021307824 */ /* 0x000fe200078e022c */
[----:B------:R-:W-:-:S02]  /*107f0*/  SHF.L.W.U32.HI R47, R34, 0xd, R31 ;  /* 0x0000000d222f7819 */ /* 0x000fc40000010e1f */
[----:B------:R-:W-:Y:S02]  /*10800*/  SHF.L.W.U32.HI R51, R34, 0xe, R31 ;  /* 0x0000000e22337819 */ /* 0x000fe40000010e1f */
[----:B------:R-:W-:Y:S02]  /*10810*/  SHF.L.W.U32.HI R34, R31, 0x19, R29 ;  /* 0x000000191f227819 */ /* 0x000fe40000010e1d */
[----:B------:R-:W-:Y:S02]  /*10820*/  SHF.R.U32.HI R52, RZ, 0x3, R31 ;  /* 0x00000003ff347819 */ /* 0x000fe4000001161f */
[----:B------:R-:W-:Y:S02]  /*10830*/  LOP3.LUT R50, R46, R50, R47, 0x96, !PT ;  /* 0x000000322e327212 */ /* 0x000fe400078e962f */
[----:B------:R-:W-:Y:S02]  /*10840*/  LOP3.LUT R44, R52, R34, R51, 0x96, !PT ;  /* 0x00000022342c7212 */ /* 0x000fe400078e9633 */
[----:B------:R-:W-:-:S02]  /*10850*/  PRMT R34, R25, 0x7771, RZ ;  /* 0x0000777119227816 */ /* 0x000fc400000000ff */
[----:B------:R-:W-:Y:S02]  /*10860*/  PRMT R46, R24, 0x7771, RZ ;  /* 0x00007771182e7816 */ /* 0x000fe400000000ff */
[----:B------:R-:W-:Y:S01]  /*10870*/  LOP3.LUT R47, R48, 0xff00, R53, 0xf8, !PT ;  /* 0x0000ff00302f7812 */ /* 0x000fe200078ef835 */
[----:B------:R-:W-:Y:S02]  /*10880*/  IMAD.U32 R34, R34, 0x10000, RZ ;  /* 0x0001000022227824 */ /* 0x000fe400078e00ff */
[----:B------:R-:W-:Y:S01]  /*10890*/  IMAD.U32 R46, R46, 0x10000, RZ ;  /* 0x000100002e2e7824 */ /* 0x000fe200078e00ff */
[----:B------:R-:W-:Y:S02]  /*108a0*/  LOP3.LUT R53, R47, 0xff, R28, 0xf8, !PT ;  /* 0x000000ff2f357812 */ /* 0x000fe400078ef81c */
[----:B------:R-:W-:Y:S02]  /*108b0*/  SHF.R.U32.HI R54, RZ, 0xa, R47 ;  /* 0x0000000aff367819 */ /* 0x000fe4000001162f */
[----:B------:R-:W-:-:S02]  /*108c0*/  LOP3.LUT R47, R34, 0xff0000, RZ, 0xc0, !PT ;  /* 0x00ff0000222f7812 */ /* 0x000fc400078ec0ff */
[----:B------:R-:W-:Y:S02]  /*108d0*/  LOP3.LUT R46, R46, 0xff0000, RZ, 0xc0, !PT ;  /* 0x00ff00002e2e7812 */ /* 0x000fe400078ec0ff */
[----:B------:R-:W-:Y:S01]  /*108e0*/  SHF.L.W.U32.HI R52, R48, 0xf, R53 ;  /* 0x0000000f30347819 */ /* 0x000fe20000010e35 */
[----:B------:R-:W-:Y:S01]  /*108f0*/  IMAD R58, R58, 0x1000000, R47 ;  /* 0x010000003a3a7824 */ /* 0x000fe200078e022f */
[C---:B------:R-:W-:Y:S01]  /*10900*/  PRMT R47, R24.reuse, 0x7772, RZ ;  /* 0x00007772182f7816 */ /* 0x040fe200000000ff */
[----:B------:R-:W-:Y:S01]  /*10910*/  IMAD R55, R55, 0x1000000, R46 ;  /* 0x0100000037377824 */ /* 0x000fe200078e022e */
[----:B------:R-:W-:Y:S02]  /*10920*/  PRMT R46, R24, 0x7773, RZ ;  /* 0x00007773182e7816 */ /* 0x000fe400000000ff */
[C-C-:B------:R-:W-:Y:S01]  /*10930*/  SHF.L.W.U32.HI R51, R48.reuse, 0xd, R53.reuse ;  /* 0x0000000d30337819 */ /* 0x140fe20000010e35 */
[----:B------:R-:W-:Y:S01]  /*10940*/  IMAD.SHL.U32 R47, R47, 0x100, RZ ;  /* 0x000001002f2f7824 */ /* 0x000fe200078e00ff */
[----:B------:R-:W-:-:S02]  /*10950*/  SHF.L.W.U32.HI R57, R48, 0xe, R53 ;  /* 0x0000000e30397819 */ /* 0x000fc40000010e35 */
[----:B------:R-:W-:Y:S02]  /*10960*/  SHF.L.W.U32.HI R48, R53, 0x19, R28 ;  /* 0x0000001935307819 */ /* 0x000fe40000010e1c */
[----:B------:R-:W-:Y:S02]  /*10970*/  LOP3.LUT R55, R46, R55, R47, 0xfe, !PT ;  /* 0x000000372e377212 */ /* 0x000fe400078efe2f */
[----:B------:R-:W-:Y:S01]  /*10980*/  SHF.R.U32.HI R56, RZ, 0x3, R53 ;  /* 0x00000003ff387819 */ /* 0x000fe20000011635 */
[----:B------:R-:W3:Y:S01]  /*10990*/  LDL.64 R46, [R1+0x90] ;  /* 0x00009000012e7983 */ /* 0x000ee20000100a00 */
[----:B------:R-:W-:Y:S02]  /*109a0*/  LOP3.LUT R52, R54, R52, R51, 0x96, !PT ;  /* 0x0000003436347212 */ /* 0x000fe400078e9633 */
[C---:B------:R-:W-:Y:S02]  /*109b0*/  PRMT R34, R25.reuse, 0x7772, RZ ;  /* 0x0000777219227816 */ /* 0x040fe400000000ff */
[----:B------:R-:W-:-:S02]  /*109c0*/  PRMT R54, R25, 0x7773, RZ ;  /* 0x0000777319367816 */ /* 0x000fc400000000ff */
[----:B------:R-:W-:Y:S02]  /*109d0*/  PRMT R24, R26, 0x7771, RZ ;  /* 0x000077711a187816 */ /* 0x000fe400000000ff */
[----:B------:R-:W-:Y:S02]  /*109e0*/  PRMT R25, R27, 0x7771, RZ ;  /* 0x000077711b197816 */ /* 0x000fe400000000ff */
[----:B------:R-:W-:Y:S02]  /*109f0*/  LOP3.LUT R48, R56, R48, R57, 0x96, !PT ;  /* 0x0000003038307212 */ /* 0x000fe400078e9639 */
[C---:B------:R-:W-:Y:S01]  /*10a00*/  PRMT R51, R26.reuse, 0x7772, RZ ;  /* 0x000077721a337816 */ /* 0x040fe200000000ff */
[----:B------:R-:W-:Y:S01]  /*10a10*/  IMAD.U32 R25, R25, 0x10000, RZ ;  /* 0x0001000019197824 */ /* 0x000fe200078e00ff */
[----:B------:R-:W-:Y:S01]  /*10a20*/  PRMT R57, R26, 0x7773, RZ ;  /* 0x000077731a397816 */ /* 0x000fe200000000ff */
[----:B------:R-:W-:Y:S01]  /*10a30*/  IMAD.U32 R26, R24, 0x10000, RZ ;  /* 0x00010000181a7824 */ /* 0x000fe200078e00ff */
[----:B------:R-:W-:-:S02]  /*10a40*/  PRMT R24, R27, 0x7770, RZ ;  /* 0x000077701b187816 */ /* 0x000fc400000000ff */
[----:B------:R-:W-:Y:S02]  /*10a50*/  PRMT R56, R27, 0x7772, RZ ;  /* 0x000077721b387816 */ /* 0x000fe400000000ff */
[----:B--2---:R-:W-:Y:S02]  /*10a60*/  PRMT R27, R13, 0x7771, RZ ;  /* 0x000077710d1b7816 */ /* 0x004fe400000000ff */
[----:B------:R-:W-:Y:S02]  /*10a70*/  LOP3.LUT R26, R26, 0xff0000, RZ, 0xc0, !PT ;  /* 0x00ff00001a1a7812 */ /* 0x000fe400078ec0ff */
[----:B------:R-:W-:Y:S01]  /*10a80*/  LOP3.LUT R25, R25, 0xff0000, RZ, 0xc0, !PT ;  /* 0x00ff000019197812 */ /* 0x000fe200078ec0ff */
[----:B------:R-:W-:Y:S02]  /*10a90*/  IMAD.U32 R27, R27, 0x10000, RZ ;  /* 0x000100001b1b7824 */ /* 0x000fe400078e00ff */
[----:B------:R-:W-:Y:S02]  /*10aa0*/  IMAD R59, R59, 0x1000000, R26 ;  /* 0x010000003b3b7824 */ /* 0x000fe400078e021a */
[----:B------:R-:W-:-:S02]  /*10ab0*/  IMAD R24, R24, 0x1000000, R25 ;  /* 0x0100000018187824 */ /* 0x000fc400078e0219 */
[----:B------:R-:W-:Y:S01]  /*10ac0*/  IMAD.SHL.U32 R26, R51, 0x100, RZ ;  /* 0x00000100331a7824 */ /* 0x000fe200078e00ff */
[----:B------:R-:W-:Y:S01]  /*10ad0*/  LOP3.LUT R51, R27, 0xff0000, RZ, 0xc0, !PT ;  /* 0x00ff00001b337812 */ /* 0x000fe200078ec0ff */
[----:B------:R-:W-:Y:S01]  /*10ae0*/  IMAD.SHL.U32 R25, R34, 0x100, RZ ;  /* 0x0000010022197824 */ /* 0x000fe200078e00ff */
[C---:B------:R-:W-:Y:S02]  /*10af0*/  PRMT R34, R13.reuse, 0x7770, RZ ;  /* 0x000077700d227816 */ /* 0x040fe400000000ff */
[----:B------:R-:W-:Y:S02]  /*10b00*/  PRMT R27, R13, 0x7772, RZ ;  /* 0x000077720d1b7816 */ /* 0x000fe400000000ff */
[----:B------:R-:W-:Y:S01]  /*10b10*/  LOP3.LUT R26, R59, R26, RZ, 0xfc, !PT ;  /* 0x0000001a3b1a7212 */ /* 0x000fe200078efcff */
[----:B------:R-:W-:Y:S01]  /*10b20*/  IMAD R34, R34, 0x1000000, R51 ;  /* 0x0100000022227824 */ /* 0x000fe200078e0233 */
[----:B------:R-:W-:Y:S01]  /*10b30*/  LOP3.LUT R25, R58, R25, RZ, 0xfc, !PT ;  /* 0x000000193a197212 */ /* 0x000fe200078efcff */
[----:B------:R-:W-:-:S02]  /*10b40*/  IMAD.SHL.U32 R59, R56, 0x100, RZ ;  /* 0x00000100383b7824 */ /* 0x000fc400078e00ff */
[----:B------:R-:W-:Y:S01]  /*10b50*/  IMAD.SHL.U32 R27, R27, 0x100, RZ ;  /* 0x000001001b1b7824 */ /* 0x000fe200078e00ff */
[----:B------:R-:W-:Y:S02]  /*10b60*/  LOP3.LUT R54, R25, R54, RZ, 0xfc, !PT ;  /* 0x0000003619367212 */ /* 0x000fe400078efcff */
[----:B------:R-:W-:Y:S02]  /*10b70*/  LOP3.LUT R51, R26, R57, RZ, 0xfc, !PT ;  /* 0x000000391a337212 */ /* 0x000fe400078efcff */
[----:B------:R-:W-:Y:S02]  /*10b80*/  LOP3.LUT R59, R24, R59, RZ, 0xfc, !PT ;  /* 0x0000003b183b7212 */ /* 0x000fe400078efcff */
        /* <DEDUP_REMOVED lines=9> */
[----:B------:R-:W-:Y:S02]  /*10c20*/  LOP3.LUT R56, R27, R56, RZ, 0xfc, !PT ;  /* 0x000000381b387212 */ /* 0x000fe400078efcff */
[----:B------:R-:W-:Y:S02]  /*10c30*/  LOP3.LUT R58, R24, R58, R25, 0x96, !PT ;  /* 0x0000003a183a7212 */ /* 0x000fe400078e9619 */
[----:B------:R-:W-:Y:S02]  /*10c40*/  LOP3.LUT R61, R34, R61, R26, 0x96, !PT ;  /* 0x0000003d223d7212 */ /* 0x000fe400078e961a */
[----:B------:R-:W-:Y:S02]  /*10c50*/  SHF.L.W.U32.HI R24, R59, 0xe, R60 ;  /* 0x0000000e3b187819 */ /* 0x000fe40000010e3c */
[--C-:B------:R-:W-:Y:S02]  /*10c60*/  SHF.L.W.U32.HI R26, R27, 0xe, R56.reuse ;  /* 0x0000000e1b1a7819 */ /* 0x100fe40000010e38 */
[----:B------:R-:W-:-:S02]  /*10c70*/  SHF.R.U32.HI R25, RZ, 0x3, R56 ;  /* 0x00000003ff197819 */ /* 0x000fc40000011638 */
[--C-:B------:R-:W-:Y:S02]  /*10c80*/  SHF.L.W.U32.HI R59, R60, 0x19, R60.reuse ;  /* 0x000000193c3b7819 */ /* 0x100fe40000010e3c */
[----:B------:R-:W-:Y:S02]  /*10c90*/  SHF.R.U32.HI R13, RZ, 0x3, R60 ;  /* 0x00000003ff0d7819 */ /* 0x000fe4000001163c */
[----:B------:R-:W-:Y:S02]  /*10ca0*/  SHF.L.W.U32.HI R57, R56, 0x19, R56 ;  /* 0x0000001938397819 */ /* 0x000fe40000010e38 */
[----:B------:R-:W-:Y:S02]  /*10cb0*/  LOP3.LUT R59, R13, R59, R24, 0x96, !PT ;  /* 0x0000003b0d3b7212 */ /* 0x000fe400078e9618 */
[----:B------:R-:W-:Y:S02]  /*10cc0*/  LOP3.LUT R57, R25, R57, R26, 0x96, !PT ;  /* 0x0000003919397212 */ /* 0x000fe400078e961a */
[----:B------:R-:W2:Y:S01]  /*10cd0*/  LDL.128 R24, [R1+0x70] ;  /* 0x0000700001187983 */ /* 0x000ea20000100c00 */
        /* <DEDUP_REMOVED lines=20> */
[----:B------:R-:W-:Y:S01]  /*10e20*/  IMAD.SHL.U32 R14, R14, 0x100, RZ ;  /* 0x000001000e0e7824 */ /* 0x000fe200078e00ff */
[----:B------:R-:W-:-:S04]  /*10e30*/  PRMT R64, R15, 0x7773, RZ ;  /* 0x000077730f407816 */ /* 0x000fc800000000ff */
[----:B------:R-:W-:Y:S02]  /*10e40*/  LOP3.LUT R63, R63, R14, RZ, 0xfc, !PT ;  /* 0x0000000e3f3f7212 */ /* 0x000fe400078efcff */
[----:B------:R-:W-:Y:S02]  /*10e50*/  IADD3 R15, PT, PT, R55, R50, R56 ;  /* 0x00000032370f7210 */ /* 0x000fe40007ffe038 */
[C---:B------:R-:W-:Y:S02]  /*10e60*/  LOP3.LUT R64, R63.reuse, R64, RZ, 0xfc, !PT ;  /* 0x000000403f407212 */ /* 0x040fe400078efcff */
[----:B------:R-:W-:Y:S01]  /*10e70*/  IADD3 R52, PT, PT, R54, R52, R13 ;  /* 0x0000003436347210 */ /* 0x000fe20007ffe00d */
[----:B------:R-:W-:Y:S01]  /*10e80*/  IMAD.IADD R58, R58, 0x1, R15 ;  /* 0x000000013a3a7824 */ /* 0x000fe200078e020f */
[--C-:B------:R-:W-:Y:S02]  /*10e90*/  SHF.L.W.U32.HI R63, R63, 0xe, R64.reuse ;  /* 0x0000000e3f3f7819 */ /* 0x100fe40000010e40 */
[----:B------:R-:W-:-:S02]  /*10ea0*/  SHF.L.W.U32.HI R62, R64, 0x19, R64 ;  /* 0x00000019403e7819 */ /* 0x000fc40000010e40 */
[----:B------:R-:W-:Y:S01]  /*10eb0*/  SHF.R.U32.HI R14, RZ, 0x3, R64 ;  /* 0x00000003ff0e7819 */ /* 0x000fe20000011640 */
[----:B------:R-:W-:Y:S01]  /*10ec0*/  IMAD.IADD R61, R61, 0x1, R52 ;  /* 0x000000013d3d7824 */ /* 0x000fe200078e0234 */
[--C-:B------:R-:W-:Y:S02]  /*10ed0*/  SHF.L.W.U32.HI R15, R58, 0xd, R58.reuse ;  /* 0x0000000d3a0f7819 */ /* 0x100fe40000010e3a */
[----:B------:R-:W-:Y:S02]  /*10ee0*/  LOP3.LUT R62, R14, R62, R63, 0x96, !PT ;  /* 0x0000003e0e3e7212 */ /* 0x000fe400078e963f */
[--C-:B------:R-:W-:Y:S02]  /*10ef0*/  SHF.L.W.U32.HI R14, R58, 0xf, R58.reuse ;  /* 0x0000000f3a0e7819 */ /* 0x100fe40000010e3a */
[----:B------:R-:W-:Y:S02]  /*10f00*/  SHF.R.U32.HI R50, RZ, 0xa, R58 ;  /* 0x0000000aff327819 */ /* 0x000fe4000001163a */
[----:B------:R-:W-:-:S02]  /*10f10*/  SHF.R.U32.HI R52, RZ, 0xa, R61 ;  /* 0x0000000aff347819 */ /* 0x000fc4000001163d */
[----:B------:R-:W-:Y:S02]  /*10f20*/  LOP3.LUT R14, R50, R14, R15, 0x96, !PT ;  /* 0x0000000e320e7212 */ /* 0x000fe400078e960f */
[C-C-:B------:R-:W-:Y:S02]  /*10f30*/  SHF.L.W.U32.HI R15, R61.reuse, 0xf, R61.reuse ;  /* 0x0000000f3d0f7819 */ /* 0x140fe40000010e3d */
[----:B------:R-:W-:Y:S02]  /*10f40*/  SHF.L.W.U32.HI R50, R61, 0xd, R61 ;  /* 0x0000000d3d327819 */ /* 0x000fe40000010e3d */
[----:B------:R-:W-:Y:S02]  /*10f50*/  SHF.L.W.U32.HI R63, R20, 0x15, R20 ;  /* 0x00000015143f7819 */ /* 0x000fe40000010e14 */
[----:B------:R-:W-:Y:S02]  /*10f60*/  LOP3.LUT R15, R52, R15, R50, 0x96, !PT ;  /* 0x0000000f340f7212 */ /* 0x000fe400078e9632 */
[----:B------:R-:W-:-:S02]  /*10f70*/  SHF.L.W.U32.HI R50, R20, 0x1a, R20 ;  /* 0x0000001a14327819 */ /* 0x000fc40000010e14 */
[----:B------:R-:W-:Y:S02]  /*10f80*/  SHF.L.W.U32.HI R52, R20, 0x7, R20 ;  /* 0x0000000714347819 */ /* 0x000fe40000010e14 */
[--C-:B------:R-:W-:Y:S02]  /*10f90*/  SHF.L.W.U32.HI R65, R16, 0xa, R16.reuse ;  /* 0x0000000a10417819 */ /* 0x100fe40000010e10 */
[----:B------:R-:W-:Y:S02]  /*10fa0*/  LOP3.LUT R50, R52, R50, R63, 0x96, !PT ;  /* 0x0000003234327212 */ /* 0x000fe400078e963f */
[C-C-:B------:R-:W-:Y:S02]  /*10fb0*/  SHF.L.W.U32.HI R52, R16.reuse, 0x1e, R16.reuse ;  /* 0x0000001e10347819 */ /* 0x140fe40000010e10 */
[----:B------:R-:W-:-:S04]  /*10fc0*/  SHF.L.W.U32.HI R63, R16, 0x13, R16 ;  /* 0x00000013103f7819 */ /* 0x000fc80000010e10 */
[----:B------:R-:W-:Y:S02]  /*10fd0*/  LOP3.LUT R63, R65, R52, R63, 0x96, !PT ;  /* 0x00000034413f7212 */ /* 0x000fe400078e963f */
[----:B------:R-:W-:-:S04]  /*10fe0*/  LOP3.LUT R52, R22, R20, R21, 0xb8, !PT ;  /* 0x0000001416347212 */ /* 0x000fc800078eb815 */
[----:B------:R-:W-:-:S04]  /*10ff0*/  IADD3 R50, PT, PT, R50, R52, R23 ;  /* 0x0000003432327210 */ /* 0x000fc80007ffe017 */
[----:B------:R-:W-:Y:S02]  /*11000*/  IADD3 R50, PT, PT, R55, UR68, R50 ;  /* 0x0000004437327c10 */ /* 0x000fe4000fffe032 */
[----:B------:R-:W-:-:S04]  /*11010*/  LOP3.LUT R55, R17, R18, R16, 0xe8, !PT ;  /* 0x0000001211377212 */ /* 0x000fc800078ee810 */
[C---:B------:R-:W-:Y:S01]  /*11020*/  IADD3 R55, PT, PT, R50.reuse, R63, R55 ;  /* 0x0000003f32377210 */ /* 0x040fe20007ffe037 */
[----:B------:R-:W-:-:S05]  /*11030*/  IMAD.IADD R63, R50, 0x1, R19 ;  /* 0x00000001323f7824 */ /* 0x000fca00078e0213 */
        /* <DEDUP_REMOVED lines=9> */
[----:B------:R-:W-:Y:S01]  /*110d0*/  IADD3 R65, PT, PT, R54, UR69, R65 ;  /* 0x0000004536417c10 */ /* 0x000fe2000fffe041 */
[----:B------:R-:W1:Y:S01]  /*110e0*/  LDCU.128 UR68, c[0x3][0x50] ;  /* 0x00c00a00ff4477ac */ /* 0x000e620008000c00 */
[----:B------:R-:W-:Y:S02]  /*110f0*/  LOP3.LUT R52, R52, R50, R67, 0x96, !PT ;  /* 0x0000003234347212 */ /* 0x000fe400078e9643 */
[----:B------:R-:W-:-:S04]  /*11100*/  LOP3.LUT R50, R16, R17, R55, 0xe8, !PT ;  /* 0x0000001110327212 */ /* 0x000fc800078ee837 */
[C---:B------:R-:W-:Y:S01]  /*11110*/  IADD3 R52, PT, PT, R65.reuse, R52, R50 ;  /* 0x0000003441347210 */ /* 0x040fe20007ffe032 */
[----:B------:R-:W-:Y:S01]  /*11120*/  IMAD.IADD R50, R65, 0x1, R18 ;  /* 0x0000000141327824 */ /* 0x000fe200078e0212 */
[----:B0-----:R-:W-:-:S04]  /*11130*/  PRMT R28, R45, 0x3340, R28 ;  /* 0x000033402d1c7816 */ /* 0x001fc8000000001c */
[C-C-:B------:R-:W-:Y:S02]  /*11140*/  SHF.L.W.U32.HI R54, R50.reuse, 0x1a, R50.reuse ;  /* 0x0000001a32367819 */ /* 0x140fe40000010e32 */
[C-C-:B------:R-:W-:Y:S02]  /*11150*/  SHF.L.W.U32.HI R65, R50.reuse, 0x15, R50.reuse ;  /* 0x0000001532417819 */ /* 0x140fe40000010e32 */
[----:B------:R-:W-:Y:S02]  /*11160*/  SHF.L.W.U32.HI R66, R50, 0x7, R50 ;  /* 0x0000000732427819 */ /* 0x000fe40000010e32 */
[--C-:B------:R-:W-:Y:S02]  /*11170*/  SHF.L.W.U32.HI R45, R52, 0xa, R52.reuse ;  /* 0x0000000a342d7819 */ /* 0x100fe40000010e34 */
[----:B------:R-:W-:Y:S02]  /*11180*/  LOP3.LUT R54, R66, R54, R65, 0x96, !PT ;  /* 0x0000003642367212 */ /* 0x000fe400078e9641 */
[----:B------:R-:W-:-:S02]  /*11190*/  SHF.L.W.U32.HI R65, R52, 0x1e, R52 ;  /* 0x0000001e34417819 */ /* 0x000fc40000010e34 */
[----:B------:R-:W-:-:S04]  /*111a0*/  SHF.L.W.U32.HI R66, R52, 0x13, R52 ;  /* 0x0000001334427819 */ /* 0x000fc80000010e34 */
[----:B------:R-:W-:Y:S02]  /*111b0*/  LOP3.LUT R65, R45, R65, R66, 0x96, !PT ;  /* 0x000000412d417212 */ /* 0x000fe400078e9642 */
[----:B------:R-:W-:-:S04]  /*111c0*/  LOP3.LUT R45, R20, R50, R63, 0xb8, !PT ;  /* 0x00000032142d7212 */ /* 0x000fc800078eb83f */
[----:B------:R-:W-:Y:S02]  /*111d0*/  IADD3 R54, PT, PT, R54, R45, R21 ;  /* 0x0000002d36367210 */ /* 0x000fe40007ffe015 */
[----:B------:R-:W-:Y:S02]  /*111e0*/  LOP3.LUT R45, R55, R16, R52, 0xe8, !PT ;  /* 0x00000010372d7212 */ /* 0x000fe400078ee834 */
[----:B-1----:R-:W-:-:S04]  /*111f0*/  IADD3 R54, PT, PT, R51, UR68, R54 ;  /* 0x0000004433367c10 */ /* 0x002fc8000fffe036 */
[----:B------:R-:W-:Y:S01]  /*11200*/  IADD3 R65, PT, PT, R54, R65, R45 ;  /* 0x0000004136417210 */ /* 0x000fe20007ffe02d */
[----:B------:R-:W-:Y:S01]  /*11210*/  IMAD.IADD R45, R17, 0x1, R54 ;  /* 0x00000001112d7824 */ /* 0x000fe200078e0236 */
[----:B------:R-:W-:-:S04]  /*11220*/  PRMT R33, R33, 0x3340, R30 ;  /* 0x0000334021217816 */ /* 0x000fc8000000001e */
[C-C-:B------:R-:W-:Y:S02]  /*11230*/  SHF.L.W.U32.HI R30, R45.reuse, 0x1a, R45.reuse ;  /* 0x0000001a2d1e7819 */ /* 0x140fe40000010e2d */
[C-C-:B------:R-:W-:Y:S02]  /*11240*/  SHF.L.W.U32.HI R67, R45.reuse, 0x15, R45.reuse ;  /* 0x000000152d437819 */ /* 0x140fe40000010e2d */
[----:B------:R-:W-:-:S04]  /*11250*/  SHF.L.W.U32.HI R54, R45, 0x7, R45 ;  /* 0x000000072d367819 */ /* 0x000fc80000010e2d */
[----:B------:R-:W-:Y:S02]  /*11260*/  LOP3.LUT R67, R54, R30, R67, 0x96, !PT ;  /* 0x0000001e36437212 */ /* 0x000fe400078e9643 */
[----:B------:R-:W-:-:S04]  /*11270*/  LOP3.LUT R30, R63, R45, R50, 0xb8, !PT ;  /* 0x0000002d3f1e7212 */ /* 0x000fc800078eb832 */
[----:B------:R-:W-:Y:S02]  /*11280*/  IADD3 R67, PT, PT, R67, R30, R20 ;  /* 0x0000001e43437210 */ /* 0x000fe40007ffe014 */
[----:B------:R-:W-:Y:S02]  /*11290*/  PRMT R29, R49, 0x3340, R29 ;  /* 0x00003340311d7816 */ /* 0x000fe4000000001d */
[C-C-:B------:R-:W-:Y:S02]  /*112a0*/  SHF.L.W.U32.HI R30, R65.reuse, 0x1e, R65.reuse ;  /* 0x0000001e411e7819 */ /* 0x140fe40000010e41 */
[C-C-:B------:R-:W-:Y:S02]  /*112b0*/  SHF.L.W.U32.HI R49, R65.reuse, 0x13, R65.reuse ;  /* 0x0000001341317819 */ /* 0x140fe40000010e41 */
[----:B------:R-:W-:Y:S02]  /*112c0*/  SHF.L.W.U32.HI R54, R65, 0xa, R65 ;  /* 0x0000000a41367819 */ /* 0x000fe40000010e41 */
[----:B------:R-:W-:-:S02]  /*112d0*/  IADD3 R67, PT, PT, R60, UR69, R67 ;  /* 0x000000453c437c10 */ /* 0x000fc4000fffe043 */
        /* <DEDUP_REMOVED lines=8> */
[----:B------:R-:W-:-:S04]  /*11360*/  LOP3.LUT R49, R50, R54, R45, 0xb8, !PT ;  /* 0x0000003632317212 */ /* 0x000fc800078eb82d */
[----:B------:R-:W-:Y:S02]  /*11370*/  IADD3 R63, PT, PT, R66, R49, R63 ;  /* 0x00000031423f7210 */ /* 0x000fe40007ffe03f */
[----:B------:R-:W-:Y:S02]  /*11380*/  PRMT R66, R32, 0x3340, R35 ;  /* 0x0000334020427816 */ /* 0x000fe40000000023 */
[----:B---3--:R-:W-:-:S05]  /*11390*/  PRMT R32, R46, 0x7771, RZ ;  /* 0x000077712e207816 */ /* 0x008fca00000000ff */
        /* <DEDUP_REMOVED lines=14> */
[----:B--2---:R-:W-:-:S05]  /*11480*/  PRMT R14, R24, 0x7771, RZ ;  /* 0x00007771180e7816 */ /* 0x004fca00000000ff */
        /* <DEDUP_REMOVED lines=8> */
[----:B------:R-:W-:-:S03]  /*11510*/  IMAD.IADD R59, R59, 0x1, R46 ;  /* 0x000000013b3b7824 */ /* 0x000fc600078e022e */
        /* <DEDUP_REMOVED lines=12> */
[----:B------:R-:W-:Y:S02]  /*115e0*/  PRMT R47, R47, 0x7773, RZ ;  /* 0x000077732f2f7816 */ /* 0x000fe400000000ff */
[----:B------:R-:W-:Y:S02]  /*115f0*/  IADD3 R15, PT, PT, R60, R15, R35 ;  /* 0x0000000f3c0f7210 */ /* 0x000fe40007ffe023 */
[----:B------:R-:W-:-:S04]  /*11600*/  LOP3.LUT R46, R49, R46, RZ, 0xfc, !PT ;  /* 0x0000002e312e7212 */ /* 0x000fc800078efcff */
[----:B------:R-:W-:Y:S01]  /*11610*/  LOP3.LUT R47, R46, R47, RZ, 0xfc, !PT ;  /* 0x0000002f2e2f7212 */ /* 0x000fe200078efcff */
[----:B------:R-:W-:-:S03]  /*11620*/  IMAD.IADD R24, R24, 0x1, R15 ;  /* 0x0000000118187824 */ /* 0x000fc600078e020f */
[--C-:B------:R-:W-:Y:S02]  /*11630*/  SHF.L.W.U32.HI R15, R46, 0xe, R47.reuse ;  /* 0x0000000e2e0f7819 */ /* 0x100fe40000010e2f */
[--C-:B------:R-:W-:Y:S02]  /*11640*/  SHF.L.W.U32.HI R46, R47, 0x19, R47.reuse ;  /* 0x000000192f2e7819 */ /* 0x100fe40000010e2f */
[----:B------:R-:W-:-:S04]  /*11650*/  SHF.R.U32.HI R49, RZ, 0x3, R47 ;  /* 0x00000003ff317819 */ /* 0x000fc8000001162f */
[----:B------:R-:W-:Y:S02]  /*11660*/  LOP3.LUT R46, R49, R46, R15, 0x96, !PT ;  /* 0x0000002e312e7212 */ /* 0x000fe400078e960f */
[----:B------:R-:W-:Y:S02]  /*11670*/  PRMT R15, R33, 0x5410, R28 ;  /* 0x00005410210f7816 */ /* 0x000fe4000000001c */
[C-C-:B------:R-:W-:Y:S02]  /*11680*/  SHF.L.W.U32.HI R28, R59.reuse, 0xf, R59.reuse ;  /* 0x0000000f3b1c7819 */ /* 0x140fe40000010e3b */
[--C-:B------:R-:W-:Y:S02]  /*11690*/  SHF.L.W.U32.HI R33, R59, 0xd, R59.reuse ;  /* 0x0000000d3b217819 */ /* 0x100fe40000010e3b */
[----:B------:R-:W-:-:S04]  /*116a0*/  SHF.R.U32.HI R49, RZ, 0xa, R59 ;  /* 0x0000000aff317819 */ /* 0x000fc8000001163b */
[----:B------:R-:W-:Y:S02]  /*116b0*/  LOP3.LUT R28, R49, R28, R33, 0x96, !PT ;  /* 0x0000001c311c7212 */ /* 0x000fe400078e9621 */
[--C-:B------:R-:W-:Y:S02]  /*116c0*/  SHF.L.W.U32.HI R33, R30, 0x1e, R30.reuse ;  /* 0x0000001e1e217819 */ /* 0x100fe40000010e1e */
[C---:B------:R-:W-:Y:S02]  /*116d0*/  IADD3 R28, PT, PT, R14.reuse, R28, R47 ;  /* 0x0000001c0e1c7210 */ /* 0x040fe40007ffe02f */
[----:B------:R-:W-:Y:S02]  /*116e0*/  IADD3 R14, PT, PT, R14, UR70, R63 ;  /* 0x000000460e0e7c10 */ /* 0x000fe4000fffe03f */
[C-C-:B------:R-:W-:Y:S02]  /*116f0*/  SHF.L.W.U32.HI R60, R30.reuse, 0x13, R30.reuse ;  /* 0x000000131e3c7819 */ /* 0x140fe40000010e1e */
[----:B------:R-:W-:Y:S01]  /*11700*/  SHF.L.W.U32.HI R49, R30, 0xa, R30 ;  /* 0x0000000a1e317819 */ /* 0x000fe20000010e1e */
[----:B------:R-:W-:-:S03]  /*11710*/  IMAD.IADD R55, R55, 0x1, R14 ;  /* 0x0000000137377824 */ /* 0x000fc600078e020e */
[----:B------:R-:W-:Y:S02]  /*11720*/  LOP3.LUT R33, R49, R33, R60, 0x96, !PT ;  /* 0x0000002131217212 */ /* 0x000fe400078e963c */
[----:B------:R-:W-:Y:S02]  /*11730*/  LOP3.LUT R49, R65, R52, R30, 0xe8, !PT ;  /* 0x0000003441317212 */ /* 0x000fe400078ee81e */
[C---:B------:R-:W-:Y:S02]  /*11740*/  SHF.L.W.U32.HI R51, R55.reuse, 0x7, R55 ;  /* 0x0000000737337819 */ /* 0x040fe40000010e37 */
[----:B------:R-:W-:Y:S02]  /*11750*/  IADD3 R33, PT, PT, R14, R33, R49 ;  /* 0x000000210e217210 */ /* 0x000fe40007ffe031 */
        /* <DEDUP_REMOVED lines=19> */
[C-C-:B------:R-:W-:Y:S02]  /*11890*/  SHF.L.W.U32.HI R14, R24.reuse, 0xf, R24.reuse ;  /* 0x0000000f180e7819 */ /* 0x140fe40000010e18 */
[----:B------:R-:W-:Y:S01]  /*118a0*/  SHF.L.W.U32.HI R51, R24, 0xd, R24 ;  /* 0x0000000d18337819 */ /* 0x000fe20000010e18 */
[----:B------:R-:W-:Y:S01]  /*118b0*/  IMAD.IADD R25, R25, 0x1, R28 ;  /* 0x0000000119197824 */ /* 0x000fe200078e021c */
[----:B------:R-:W-:-:S04]  /*118c0*/  SHF.R.U32.HI R28, RZ, 0xa, R24 ;  /* 0x0000000aff1c7819 */ /* 0x000fc80000011618 */
[----:B------:R-:W-:-:S04]  /*118d0*/  LOP3.LUT R14, R28, R14, R51, 0x96, !PT ;  /* 0x0000000e1c0e7212 */ /* 0x000fc800078e9633 */
[C---:B------:R-:W-:Y:S02]  /*118e0*/  IADD3 R14, PT, PT, R49.reuse, R14, R31 ;  /* 0x0000000e310e7210 */ /* 0x040fe40007ffe01f */
[----:B------:R-:W-:Y:S01]  /*118f0*/  IADD3 R49, PT, PT, R49, UR71, R50 ;  /* 0x0000004731317c10 */ /* 0x000fe2000fffe032 */
[----:B------:R-:W0:Y:S01]  /*11900*/  LDCU.128 UR68, c[0x3][0x60] ;  /* 0x00c00c00ff4477ac */ /* 0x000e220008000c00 */
[C-C-:B------:R-:W-:Y:S02]  /*11910*/  SHF.L.W.U32.HI R28, R33.reuse, 0x1e, R33.reuse ;  /* 0x0000001e211c7819 */ /* 0x140fe40000010e21 */
[C-C-:B------:R-:W-:Y:S02]  /*11920*/  SHF.L.W.U32.HI R51, R33.reuse, 0x13, R33.reuse ;  /* 0x0000001321337819 */ /* 0x140fe40000010e21 */
[----:B------:R-:W-:Y:S01]  /*11930*/  SHF.L.W.U32.HI R50, R33, 0xa, R33 ;  /* 0x0000000a21327819 */ /* 0x000fe20000010e21 */
[----:B------:R-:W-:Y:S01]  /*11940*/  IMAD.IADD R60, R52, 0x1, R49 ;  /* 0x00000001343c7824 */ /* 0x000fe200078e0231 */
[----:B------:R-:W-:-:S02]  /*11950*/  LOP3.LUT R52, R30, R65, R33, 0xe8, !PT ;  /* 0x000000411e347212 */ /* 0x000fc400078ee821 */
[----:B------:R-:W-:Y:S02]  /*11960*/  LOP3.LUT R28, R50, R28, R51, 0x96, !PT ;  /* 0x0000001c321c7212 */ /* 0x000fe400078e9633 */
[C---:B------:R-:W-:Y:S02]  /*11970*/  SHF.L.W.U32.HI R50, R60.reuse, 0x7, R60 ;  /* 0x000000073c327819 */ /* 0x040fe40000010e3c */
[----:B------:R-:W-:Y:S02]  /*11980*/  IADD3 R52, PT, PT, R49, R28, R52 ;  /* 0x0000001c31347210 */ /* 0x000fe40007ffe034 */
[C-C-:B------:R-:W-:Y:S02]  /*11990*/  SHF.L.W.U32.HI R28, R60.reuse, 0x1a, R60.reuse ;  /* 0x0000001a3c1c7819 */ /* 0x140fe40000010e3c */
[----:B------:R-:W-:Y:S02]  /*119a0*/  SHF.L.W.U32.HI R49, R60, 0x15, R60 ;  /* 0x000000153c317819 */ /* 0x000fe40000010e3c */
[----:B------:R-:W-:-:S02]  /*119b0*/  LOP3.LUT R68, R54, R60, R55, 0xb8, !PT ;  /* 0x0000003c36447212 */ /* 0x000fc400078eb837 */
        /* <DEDUP_REMOVED lines=16> */
[----:B0-----:R-:W-:Y:S02]  /*11ac0*/  IADD3 R68, PT, PT, R28, UR68, R68 ;  /* 0x000000441c447c10 */ /* 0x001fe4000fffe044 */
[--C-:B------:R-:W-:Y:S01]  /*11ad0*/  SHF.R.U32.HI R49, RZ, 0xa, R25.reuse ;  /* 0x0000000aff317819 */ /* 0x100fe20000011619 */
[----:B------:R-:W-:Y:S01]  /*11ae0*/  IMAD.IADD R26, R45, 0x1, R14 ;  /* 0x000000012d1a7824 */ /* 0x000fe200078e020e */
[C-C-:B------:R-:W-:Y:S02]  /*11af0*/  SHF.L.W.U32.HI R14, R25.reuse, 0xf, R25.reuse ;  /* 0x0000000f190e7819 */ /* 0x140fe40000010e19 */
[----:B------:R-:W-:Y:S01]  /*11b00*/  SHF.L.W.U32.HI R45, R25, 0xd, R25 ;  /* 0x0000000d192d7819 */ /* 0x000fe20000010e19 */
[----:B------:R-:W-:-:S03]  /*11b10*/  IMAD.IADD R65, R65, 0x1, R68 ;  /* 0x0000000141417824 */ /* 0x000fc600078e0244 */
        /* <DEDUP_REMOVED lines=16> */
[----:B------:R-:W-:-:S04]  /*11c20*/  LOP3.LUT R14, R45, R14, RZ, 0xfc, !PT ;  /* 0x0000000e2d0e7212 */ /* 0x000fc800078efcff */
[----:B------:R-:W-:-:S04]  /*11c30*/  LOP3.LUT R27, R14, R27, RZ, 0xfc, !PT ;  /* 0x0000001b0e1b7212 */ /* 0x000fc800078efcff */
[--C-:B------:R-:W-:Y:S02]  /*11c40*/  SHF.L.W.U32.HI R45, R14, 0xe, R27.reuse ;  /* 0x0000000e0e2d7819 */ /* 0x100fe40000010e1b */
[--C-:B------:R-:W-:Y:S02]  /*11c50*/  SHF.L.W.U32.HI R14, R27, 0x19, R27.reuse ;  /* 0x000000191b0e7819 */ /* 0x100fe40000010e1b */
[----:B------:R-:W-:-:S04]  /*11c60*/  SHF.R.U32.HI R49, RZ, 0x3, R27 ;  /* 0x00000003ff317819 */ /* 0x000fc8000001161b */
[----:B------:R-:W-:Y:S02]  /*11c70*/  LOP3.LUT R45, R49, R14, R45, 0x96, !PT ;  /* 0x0000000e312d7212 */ /* 0x000fe400078e962d */
[----:B------:R-:W-:-:S03]  /*11c80*/  PRMT R14, R12, 0x7771, RZ ;  /* 0x000077710c0e7816 */ /* 0x000fc600000000ff */
[----:B------:R-:W-:Y:S02]  /*11c90*/  IMAD.IADD R28, R45, 0x1, R28 ;  /* 0x000000012d1c7824 */ /* 0x000fe400078e021c */
[----:B------:R-:W-:Y:S01]  /*11ca0*/  IMAD.U32 R45, R14, 0x10000, RZ ;  /* 0x000100000e2d7824 */ /* 0x000fe200078e00ff */
[----:B------:R-:W-:Y:S02]  /*11cb0*/  PRMT R14, R66, 0x5410, R29 ;  /* 0x00005410420e7816 */ /* 0x000fe4000000001d */
[----:B------:R-:W-:Y:S02]  /*11cc0*/  PRMT R29, R12, 0x7770, RZ ;  /* 0x000077700c1d7816 */ /* 0x000fe400000000ff */
[----:B------:R-:W-:Y:S02]  /*11cd0*/  LOP3.LUT R50, R45, 0xff0000, RZ, 0xc0, !PT ;  /* 0x00ff00002d327812 */ /* 0x000fe400078ec0ff */
[C-C-:B------:R-:W-:Y:S02]  /*11ce0*/  SHF.L.W.U32.HI R66, R26.reuse, 0xd, R26.reuse ;  /* 0x0000000d1a427819 */ /* 0x140fe40000010e1a */
[----:B------:R-:W-:Y:S01]  /*11cf0*/  SHF.R.U32.HI R45, RZ, 0xa, R26 ;  /* 0x0000000aff2d7819 */ /* 0x000fe2000001161a */
[----:B------:R-:W-:Y:S01]  /*11d00*/  IMAD R50, R29, 0x1000000, R50 ;  /* 0x010000001d327824 */ /* 0x000fe200078e0232 */
[----:B------:R-:W-:-:S04]  /*11d10*/  SHF.L.W.U32.HI R29, R26, 0xf, R26 ;  /* 0x0000000f1a1d7819 */ /* 0x000fc80000010e1a */
[----:B------:R-:W-:Y:S02]  /*11d20*/  LOP3.LUT R29, R45, R29, R66, 0x96, !PT ;  /* 0x0000001d2d1d7212 */ /* 0x000fe400078e9642 */
        /* <DEDUP_REMOVED lines=9> */
[C---:B------:R-:W-:Y:S02]  /*11dc0*/  IADD3 R45, PT, PT, R27.reuse, R29, R58 ;  /* 0x0000001d1b2d7210 */ /* 0x040fe40007ffe03a */
[----:B------:R-:W-:Y:S02]  /*11dd0*/  IADD3 R29, PT, PT, R27, UR69, R54 ;  /* 0x000000451b1d7c10 */ /* 0x000fe4000fffe036 */
[C-C-:B------:R-:W-:Y:S02]  /*11de0*/  SHF.L.W.U32.HI R27, R28.reuse, 0xf, R28.reuse ;  /* 0x0000000f1c1b7819 */ /* 0x140fe40000010e1c */
[--C-:B------:R-:W-:Y:S02]  /*11df0*/  SHF.L.W.U32.HI R50, R28, 0xd, R28.reuse ;  /* 0x0000000d1c327819 */ /* 0x100fe40000010e1c */
[----:B------:R-:W-:Y:S01]  /*11e00*/  SHF.R.U32.HI R49, RZ, 0xa, R28 ;  /* 0x0000000aff317819 */ /* 0x000fe2000001161c */
[----:B------:R-:W-:-:S03]  /*11e10*/  IMAD.IADD R54, R30, 0x1, R29 ;  /* 0x000000011e367824 */ /* 0x000fc600078e021d */
[----:B------:R-:W-:Y:S01]  /*11e20*/  LOP3.LUT R27, R49, R27, R50, 0x96, !PT ;  /* 0x0000001b311b7212 */ /* 0x000fe200078e9632 */
[----:B------:R-:W-:Y:S01]  /*11e30*/  IMAD.IADD R12, R12, 0x1, R45 ;  /* 0x000000010c0c7824 */ /* 0x000fe200078e022d */
[--C-:B------:R-:W-:Y:S02]  /*11e40*/  SHF.L.W.U32.HI R45, R54, 0x15, R54.reuse ;  /* 0x00000015362d7819 */ /* 0x100fe40000010e36 */
[----:B------:R-:W-:Y:S02]  /*11e50*/  IADD3 R50, PT, PT, R66, R27, R61 ;  /* 0x0000001b42327210 */ /* 0x000fe40007ffe03d */
[C-C-:B------:R-:W-:Y:S02]  /*11e60*/  SHF.L.W.U32.HI R27, R54.reuse, 0x1a, R54.reuse ;  /* 0x0000001a361b7819 */ /* 0x140fe40000010e36 */
[----:B------:R-:W-:-:S04]  /*11e70*/  SHF.L.W.U32.HI R49, R54, 0x7, R54 ;  /* 0x0000000736317819 */ /* 0x000fc80000010e36 */
[----:B------:R-:W-:Y:S02]  /*11e80*/  LOP3.LUT R27, R49, R27, R45, 0x96, !PT ;  /* 0x0000001b311b7212 */ /* 0x000fe400078e962d */
[----:B------:R-:W-:Y:S02]  /*11e90*/  LOP3.LUT R45, R60, R54, R65, 0xb8, !PT ;  /* 0x000000363c2d7212 */ /* 0x000fe400078eb841 */
[C-C-:B------:R-:W-:Y:S02]  /*11ea0*/  SHF.L.W.U32.HI R49, R52.reuse, 0xa, R52.reuse ;  /* 0x0000000a34317819 */ /* 0x140fe40000010e34 */
[----:B------:R-:W-:Y:S02]  /*11eb0*/  IADD3 R55, PT, PT, R27, R45, R55 ;  /* 0x0000002d1b377210 */ /* 0x000fe40007ffe037 */
[C-C-:B------:R-:W-:Y:S02]  /*11ec0*/  SHF.L.W.U32.HI R27, R52.reuse, 0x1e, R52.reuse ;  /* 0x0000001e341b7819 */ /* 0x140fe40000010e34 */
[----:B------:R-:W-:-:S02]  /*11ed0*/  SHF.L.W.U32.HI R45, R52, 0x13, R52 ;  /* 0x00000013342d7819 */ /* 0x000fc40000010e34 */
[----:B------:R-:W-:Y:S02]  /*11ee0*/  LOP3.LUT R30, R33, R30, R52, 0xe8, !PT ;  /* 0x0000001e211e7212 */ /* 0x000fe400078ee834 */
[----:B------:R-:W-:Y:S02]  /*11ef0*/  LOP3.LUT R27, R49, R27, R45, 0x96, !PT ;  /* 0x0000001b311b7212 */ /* 0x000fe400078e962d */
[----:B------:R-:W-:Y:S02]  /*11f00*/  IADD3 R66, PT, PT, R66, UR70, R55 ;  /* 0x0000004642427c10 */ /* 0x000fe4000fffe037 */
[----:B------:R-:W-:Y:S02]  /*11f10*/  IADD3 R27, PT, PT, R68, R27, R30 ;  /* 0x0000001b441b7210 */ /* 0x000fe40007ffe01e */
[C-C-:B------:R-:W-:Y:S02]  /*11f20*/  SHF.L.W.U32.HI R45, R12.reuse, 0xf, R12.reuse ;  /* 0x0000000f0c2d7819 */ /* 0x140fe40000010e0c */
[----:B------:R-:W-:-:S02]  /*11f30*/  SHF.L.W.U32.HI R30, R12, 0xd, R12 ;  /* 0x0000000d0c1e7819 */ /* 0x000fc40000010e0c */
[----:B------:R-:W-:-:S04]  /*11f40*/  SHF.R.U32.HI R49, RZ, 0xa, R12 ;  /* 0x0000000aff317819 */ /* 0x000fc8000001160c */
[----:B------:R-:W-:Y:S01]  /*11f50*/  LOP3.LUT R45, R49, R45, R30, 0x96, !PT ;  /* 0x0000002d312d7212 */ /* 0x000fe200078e961e */
[----:B------:R-:W-:-:S05]  /*11f60*/  IMAD.IADD R49, R33, 0x1, R66 ;  /* 0x0000000121317824 */ /* 0x000fca00078e0242 */
[C-C-:B------:R-:W-:Y:S02]  /*11f70*/  SHF.L.W.U32.HI R30, R49.reuse, 0x1a, R49.reuse ;  /* 0x0000001a311e7819 */ /* 0x140fe40000010e31 */
[C-C-:B------:R-:W-:Y:S02]  /*11f80*/  SHF.L.W.U32.HI R51, R49.reuse, 0x15, R49.reuse ;  /* 0x0000001531337819 */ /* 0x140fe40000010e31 */
[----:B------:R-:W-:-:S04]  /*11f90*/  SHF.L.W.U32.HI R55, R49, 0x7, R49 ;  /* 0x0000000731377819 */ /* 0x000fc80000010e31 */
[----:B------:R-:W-:Y:S02]  /*11fa0*/  LOP3.LUT R51, R55, R30, R51, 0x96, !PT ;  /* 0x0000001e37337212 */ /* 0x000fe400078e9633 */
[----:B------:R-:W-:Y:S01]  /*11fb0*/  LOP3.LUT R30, R65, R49, R54, 0xb8, !PT ;  /* 0x00000031411e7212 */ /* 0x000fe200078eb836 */
[----:B------:R-:W-:Y:S01]  /*11fc0*/  IMAD.IADD R50, R57, 0x1, R50 ;  /* 0x0000000139327824 */ /* 0x000fe200078e0232 */
[--C-:B------:R-:W-:Y:S02]  /*11fd0*/  SHF.L.W.U32.HI R55, R27, 0x13, R27.reuse ;  /* 0x000000131b377819 */ /* 0x100fe40000010e1b */
[----:B------:R-:W-:Y:S02]  /*11fe0*/  IADD3 R51, PT, PT, R51, R30, R60 ;  /* 0x0000001e33337210 */ /* 0x000fe40007ffe03c */
[C-C-:B------:R-:W-:Y:S02]  /*11ff0*/  SHF.L.W.U32.HI R30, R27.reuse, 0x1e, R27.reuse ;  /* 0x0000001e1b1e7819 */ /* 0x140fe40000010e1b */
[----:B------:R-:W-:-:S02]  /*12000*/  SHF.L.W.U32.HI R57, R27, 0xa, R27 ;  /* 0x0000000a1b397819 */ /* 0x000fc40000010e1b */
[----:B------:R-:W-:Y:S02]  /*12010*/  LOP3.LUT R33, R52, R33, R27, 0xe8, !PT ;  /* 0x0000002134217212 */ /* 0x000fe400078ee81b */
[----:B------:R-:W-:Y:S02]  /*12020*/  LOP3.LUT R30, R57, R30, R55, 0x96, !PT ;  /* 0x0000001e391e7212 */ /* 0x000fe400078e9637 */
[C---:B------:R-:W-:Y:S01]  /*12030*/  IADD3 R51, PT, PT, R56.reuse, UR71, R51 ;  /* 0x0000004738337c10 */ /* 0x040fe2000fffe033 */
[----:B------:R-:W0:Y:S01]  /*12040*/  LDCU.128 UR68, c[0x3][0x70] ;  /* 0x00c00e00ff4477ac */ /* 0x000e220008000c00 */
[----:B------:R-:W-:Y:S02]  /*12050*/  IADD3 R30, PT, PT, R29, R30, R33 ;  /* 0x0000001e1d1e7210 */ /* 0x000fe40007ffe021 */
[----:B------:R-:W-:Y:S01]  /*12060*/  IADD3 R45, PT, PT, R56, R45, R59 ;  /* 0x0000002d382d7210 */ /* 0x000fe20007ffe03b */
[----:B------:R-:W-:Y:S01]  /*12070*/  IMAD.IADD R56, R52, 0x1, R51 ;  /* 0x0000000134387824 */ /* 0x000fe200078e0233 */
[----:B------:R-:W-:-:S02]  /*12080*/  SHF.L.W.U32.HI R29, R50, 0xf, R50 ;  /* 0x0000000f321d7819 */ /* 0x000fc40000010e32 */
[--C-:B------:R-:W-:Y:S02]  /*12090*/  SHF.L.W.U32.HI R60, R50, 0xd, R50.reuse ;  /* 0x0000000d323c7819 */ /* 0x100fe40000010e32 */
[----:B------:R-:W-:Y:S02]  /*120a0*/  SHF.R.U32.HI R33, RZ, 0xa, R50 ;  /* 0x0000000aff217819 */ /* 0x000fe40000011632 */
[C---:B------:R-:W-:Y:S02]  /*120b0*/  SHF.L.W.U32.HI R55, R56.reuse, 0x7, R56 ;  /* 0x0000000738377819 */ /* 0x040fe40000010e38 */
[----:B------:R-:W-:Y:S02]  /*120c0*/  LOP3.LUT R29, R33, R29, R60, 0x96, !PT ;  /* 0x0000001d211d7212 */ /* 0x000fe400078e963c */
        /* <DEDUP_REMOVED lines=8> */
[----:B------:R-:W-:Y:S02]  /*12150*/  LOP3.LUT R52, R27, R52, R30, 0xe8, !PT ;  /* 0x000000341b347212 */ /* 0x000fe400078ee81e */
[----:B------:R-:W-:-:S04]  /*12160*/  LOP3.LUT R55, R55, R33, R60, 0x96, !PT ;  /* 0x0000002137377212 */ /* 0x000fc800078e963c */
[----:B------:R-:W-:Y:S02]  /*12170*/  IADD3 R55, PT, PT, R66, R55, R52 ;  /* 0x0000003742377210 */ /* 0x000fe40007ffe034 */
[----:B0-----:R-:W-:-:S05]  /*12180*/  IADD3 R52, PT, PT, R13, UR68, R68 ;  /* 0x000000440d347c10 */ /* 0x001fca000fffe044 */
        /* <DEDUP_REMOVED lines=12> */
[----:B------:R-:W-:-:S04]  /*12250*/  IADD3 R54, PT, PT, R51, R54, R27 ;  /* 0x0000003633367210 */ /* 0x000fc80007ffe01b */
[C-C-:B------:R-:W-:Y:S02]  /*12260*/  SHF.L.W.U32.HI R27, R54.reuse, 0x1e, R54.reuse ;  /* 0x0000001e361b7819 */ /* 0x140fe40000010e36 */
[C-C-:B------:R-:W-:Y:S02]  /*12270*/  SHF.L.W.U32.HI R60, R54.reuse, 0x13, R54.reuse ;  /* 0x00000013363c7819 */ /* 0x140fe40000010e36 */
[----:B------:R-:W-:-:S04]  /*12280*/  SHF.L.W.U32.HI R51, R54, 0xa, R54 ;  /* 0x0000000a36337819 */ /* 0x000fc80000010e36 */
[----:B------:R-:W-:Y:S02]  /*12290*/  LOP3.LUT R27, R51, R27, R60, 0x96, !PT ;  /* 0x0000001b331b7212 */ /* 0x000fe400078e963c */
[----:B------:R-:W-:-:S04]  /*122a0*/  LOP3.LUT R51, R55, R30, R54, 0xe8, !PT ;  /* 0x0000001e37337212 */ /* 0x000fc800078ee836 */
[----:B------:R-:W-:Y:S02]  /*122b0*/  IADD3 R27, PT, PT, R52, R27, R51 ;  /* 0x0000001b341b7210 */ /* 0x000fe40007ffe033 */
[----:B------:R-:W-:Y:S02]  /*122c0*/  IADD3 R57, PT, PT, R64, UR69, R57 ;  /* 0x0000004540397c10 */ /* 0x000fe4000fffe039 */
[C-C-:B------:R-:W-:Y:S02]  /*122d0*/  SHF.L.W.U32.HI R51, R27.reuse, 0x1e, R27.reuse ;  /* 0x0000001e1b337819 */ /* 0x140fe40000010e1b */
[C-C-:B------:R-:W-:Y:S02]  /*122e0*/  SHF.L.W.U32.HI R52, R27.reuse, 0x13, R27.reuse ;  /* 0x000000131b347819 */ /* 0x140fe40000010e1b */
[----:B------:R-:W-:Y:S01]  /*122f0*/  SHF.L.W.U32.HI R60, R27, 0xa, R27 ;  /* 0x0000000a1b3c7819 */ /* 0x000fe20000010e1b */
[----:B------:R-:W-:-:S03]  /*12300*/  IMAD.IADD R30, R30, 0x1, R57 ;  /* 0x000000011e1e7824 */ /* 0x000fc600078e0239 */
[----:B------:R-:W-:Y:S02]  /*12310*/  LOP3.LUT R52, R60, R51, R52, 0x96, !PT ;  /* 0x000000333c347212 */ /* 0x000fe400078e9634 */
[----:B------:R-:W-:Y:S02]  /*12320*/  LOP3.LUT R51, R54, R55, R27, 0xe8, !PT ;  /* 0x0000003736337212 */ /* 0x000fe400078ee81b */
[C-C-:B------:R-:W-:Y:S02]  /*12330*/  SHF.L.W.U32.HI R60, R30.reuse, 0x15, R30.reuse ;  /* 0x000000151e3c7819 */ /* 0x140fe40000010e1e */
[----:B------:R-:W-:Y:S02]  /*12340*/  IADD3 R52, PT, PT, R57, R52, R51 ;  /* 0x0000003439347210 */ /* 0x000fe40007ffe033 */
        /* <DEDUP_REMOVED lines=24> */
[----:B------:R-:W0:Y:S01]  /*124d0*/  LDCU.128 UR68, c[0x3][0x80] ;  /* 0x00c01000ff4477ac */ /* 0x000e220008000c00 */
[----:B------:R-:W-:-:S03]  /*124e0*/  LOP3.LUT R56, R52, R27, R49, 0xe8, !PT ;  /* 0x0000001b34387212 */ /* 0x000fc600078ee831 */
[----:B------:R-:W-:Y:S01]  /*124f0*/  IMAD.IADD R54, R54, 0x1, R51 ;  /* 0x0000000136367824 */ /* 0x000fe200078e0233 */
[----:B------:R-:W-:-:S04]  /*12500*/  IADD3 R56, PT, PT, R51, R60, R56 ;  /* 0x0000003c33387210 */ /* 0x000fc80007ffe038 */
        /* <DEDUP_REMOVED lines=9> */
[----:B0-----:R-:W-:Y:S02]  /*125a0*/  IADD3 R60, PT, PT, R31, UR68, R60 ;  /* 0x000000441f3c7c10 */ /* 0x001fe4000fffe03c */
        /* <DEDUP_REMOVED lines=98> */
[----:B------:R-:W-:Y:S01]  /*12bd0*/  IADD3 R49, PT, PT, R26, UR71, R49 ;  /* 0x000000471a317c10 */ /* 0x000fe2000fffe031 */
[----:B------:R-:W0:Y:S01]  /*12be0*/  LDCU.128 UR68, c[0x3][0xa0] ;  /* 0x00c01400ff4477ac */ /* 0x000e220008000c00 */
        /* <DEDUP_REMOVED lines=14> */
[----:B0-----:R-:W-:-:S05]  /*12cd0*/  IADD3 R54, PT, PT, R28, UR68, R51 ;  /* 0x000000441c367c10 */ /* 0x001fca000fffe033 */
        /* <DEDUP_REMOVED lines=34> */
[----:B------:R-:W-:Y:S01]  /*12f00*/  IADD3 R56, PT, PT, R27, R57, R56 ;  /* 0x000000391b387210 */ /* 0x000fe20007ffe038 */
[----:B------:R-:W-:-:S05]  /*12f10*/  IMAD.IADD R27, R34, 0x1, R45 ;  /* 0x00000001221b7824 */ /* 0x000fca00078e022d */
[----:B------:R-:W-:Y:S01]  /*12f20*/  IADD3 R56, PT, PT, R27, UR71, R56 ;  /* 0x000000471b387c10 */ /* 0x000fe2000fffe038 */
[----:B------:R-:W0:Y:S04]  /*12f30*/  LDCU.128 UR68, c[0x3][0xb0] ;  /* 0x00c01600ff4477ac */ /* 0x000e280008000c00 */
[----:B------:R-:W-:Y:S01]  /*12f40*/  IMAD.IADD R45, R49, 0x1, R56 ;  /* 0x00000001312d7824 */ /* 0x000fe200078e0238 */
[----:B------:R-:W-:-:S04]  /*12f50*/  IADD3 R29, PT, PT, R13, R29, R24 ;  /* 0x0000001d0d1d7210 */ /* 0x000fc80007ffe018 */
[C-C-:B------:R-:W-:Y:S02]  /*12f60*/  SHF.L.W.U32.HI R34, R45.reuse, 0x1a, R45.reuse ;  /* 0x0000001a2d227819 */ /* 0x140fe40000010e2d */
[C-C-:B------:R-:W-:Y:S02]  /*12f70*/  SHF.L.W.U32.HI R57, R45.reuse, 0x15, R45.reuse ;  /* 0x000000152d397819 */ /* 0x140fe40000010e2d */
[----:B------:R-:W-:Y:S02]  /*12f80*/  SHF.L.W.U32.HI R63, R45, 0x7, R45 ;  /* 0x000000072d3f7819 */ /* 0x000fe40000010e2d */
[----:B------:R-:W-:Y:S02]  /*12f90*/  LOP3.LUT R13, R51, R45, R30, 0xb8, !PT ;  /* 0x0000002d330d7212 */ /* 0x000fe400078eb81e */
[----:B------:R-:W-:Y:S01]  /*12fa0*/  LOP3.LUT R57, R63, R34, R57, 0x96, !PT ;  /* 0x000000223f397212 */ /* 0x000fe200078e9639 */
[----:B------:R-:W-:-:S03]  /*12fb0*/  IMAD.IADD R62, R62, 0x1, R29 ;  /* 0x000000013e3e7824 */ /* 0x000fc600078e021d */
[----:B------:R-:W-:Y:S02]  /*12fc0*/  IADD3 R13, PT, PT, R57, R13, R52 ;  /* 0x0000000d390d7210 */ /* 0x000fe40007ffe034 */
[----:B------:R-:W-:Y:S02]  /*12fd0*/  LOP3.LUT R52, R54, R49, R33, 0xe8, !PT ;  /* 0x0000003136347212 */ /* 0x000fe400078ee821 */
[----:B0-----:R-:W-:Y:S02]  /*12fe0*/  IADD3 R29, PT, PT, R62, UR68, R13 ;  /* 0x000000443e1d7c10 */ /* 0x001fe4000fffe00d */
[----:B------:R-:W-:Y:S02]  /*12ff0*/  IADD3 R52, PT, PT, R60, R55, R52 ;  /* 0x000000373c347210 */ /* 0x000fe40007ffe034 */
[C---:B------:R-:W-:Y:S01]  /*13000*/  SHF.L.W.U32.HI R13, R27.reuse, 0xf, R27 ;  /* 0x0000000f1b0d7819 */ /* 0x040fe20000010e1b */
[----:B------:R-:W-:Y:S01]  /*13010*/  IMAD.IADD R34, R54, 0x1, R29 ;  /* 0x0000000136227824 */ /* 0x000fe200078e021d */
[----:B------:R-:W-:-:S02]  /*13020*/  SHF.L.W.U32.HI R60, R27, 0xd, R27 ;  /* 0x0000000d1b3c7819 */ /* 0x000fc40000010e1b */
[----:B------:R-:W-:Y:S02]  /*13030*/  SHF.R.U32.HI R49, RZ, 0xa, R27 ;  /* 0x0000000aff317819 */ /* 0x000fe4000001161b */
[C---:B------:R-:W-:Y:S02]  /*13040*/  SHF.L.W.U32.HI R55, R34.reuse, 0x7, R34 ;  /* 0x0000000722377819 */ /* 0x040fe40000010e22 */
[----:B------:R-:W-:Y:S02]  /*13050*/  LOP3.LUT R49, R49, R13, R60, 0x96, !PT ;  /* 0x0000000d31317212 */ /* 0x000fe400078e963c */
[C-C-:B------:R-:W-:Y:S02]  /*13060*/  SHF.L.W.U32.HI R13, R34.reuse, 0x1a, R34.reuse ;  /* 0x0000001a220d7819 */ /* 0x140fe40000010e22 */
[----:B------:R-:W-:-:S04]  /*13070*/  SHF.L.W.U32.HI R60, R34, 0x15, R34 ;  /* 0x00000015223c7819 */ /* 0x000fc80000010e22 */
[----:B------:R-:W-:Y:S02]  /*13080*/  LOP3.LUT R60, R55, R13, R60, 0x96, !PT ;  /* 0x0000000d373c7212 */ /* 0x000fe400078e963c */
[----:B------:R-:W-:Y:S02]  /*13090*/  LOP3.LUT R13, R30, R34, R45, 0xb8, !PT ;  /* 0x000000221e0d7212 */ /* 0x000fe400078eb82d */
[----:B------:R-:W-:Y:S02]  /*130a0*/  IADD3 R49, PT, PT, R64, R49, R25 ;  /* 0x0000003140317210 */ /* 0x000fe40007ffe019 */
[----:B------:R-:W-:Y:S02]  /*130b0*/  IADD3 R13, PT, PT, R60, R13, R51 ;  /* 0x0000000d3c0d7210 */ /* 0x000fe40007ffe033 */
[C-C-:B------:R-:W-:Y:S02]  /*130c0*/  SHF.L.W.U32.HI R51, R52.reuse, 0x1e, R52.reuse ;  /* 0x0000001e34337819 */ /* 0x140fe40000010e34 */
[----:B------:R-:W-:-:S02]  /*130d0*/  SHF.L.W.U32.HI R60, R52, 0x13, R52 ;  /* 0x00000013343c7819 */ /* 0x000fc40000010e34 */
[----:B------:R-:W-:Y:S01]  /*130e0*/  SHF.L.W.U32.HI R55, R52, 0xa, R52 ;  /* 0x0000000a34377819 */ /* 0x000fe20000010e34 */
[----:B------:R-:W-:Y:S01]  /*130f0*/  IMAD.IADD R32, R32, 0x1, R49 ;  /* 0x0000000120207824 */ /* 0x000fe200078e0231 */
[C---:B------:R-:W-:Y:S02]  /*13100*/  SHF.L.W.U32.HI R57, R62.reuse, 0xf, R62 ;  /* 0x0000000f3e397819 */ /* 0x040fe40000010e3e */
[----:B------:R-:W-:Y:S02]  /*13110*/  LOP3.LUT R51, R55, R51, R60, 0x96, !PT ;  /* 0x0000003337337212 */ /* 0x000fe400078e963c */
[----:B------:R-:W-:Y:S02]  /*13120*/  LOP3.LUT R55, R33, R54, R52, 0xe8, !PT ;  /* 0x0000003621377212 */ /* 0x000fe400078ee834 */
[--C-:B------:R-:W-:Y:S02]  /*13130*/  SHF.L.W.U32.HI R54, R62, 0xd, R62.reuse ;  /* 0x0000000d3e367819 */ /* 0x100fe40000010e3e */
[----:B------:R-:W-:-:S04]  /*13140*/  SHF.R.U32.HI R49, RZ, 0xa, R62 ;  /* 0x0000000aff317819 */ /* 0x000fc8000001163e */
[----:B------:R-:W-:Y:S02]  /*13150*/  LOP3.LUT R57, R49, R57, R54, 0x96, !PT ;  /* 0x0000003931397212 */ /* 0x000fe400078e9636 */
[----:B------:R-:W-:Y:S02]  /*13160*/  IADD3 R54, PT, PT, R32, UR69, R13 ;  /* 0x0000004520367c10 */ /* 0x000fe4000fffe00d */
[----:B------:R-:W-:Y:S02]  /*13170*/  IADD3 R51, PT, PT, R56, R51, R55 ;  /* 0x0000003338337210 */ /* 0x000fe40007ffe037 */
[C---:B------:R-:W-:Y:S01]  /*13180*/  SHF.L.W.U32.HI R55, R32.reuse, 0xf, R32 ;  /* 0x0000000f20377819 */ /* 0x040fe20000010e20 */
[----:B------:R-:W-:Y:S01]  /*13190*/  IMAD.IADD R49, R33, 0x1, R54 ;  /* 0x0000000121317824 */ /* 0x000fe200078e0236 */
[--C-:B------:R-:W-:Y:S02]  /*131a0*/  SHF.L.W.U32.HI R56, R32, 0xd, R32.reuse ;  /* 0x0000000d20387819 */ /* 0x100fe40000010e20 */
[----:B------:R-:W-:-:S02]  /*131b0*/  SHF.R.U32.HI R13, RZ, 0xa, R32 ;  /* 0x0000000aff0d7819 */ /* 0x000fc40000011620 */
[--C-:B------:R-:W-:Y:S02]  /*131c0*/  SHF.L.W.U32.HI R60, R49, 0x7, R49.reuse ;  /* 0x00000007313c7819 */ /* 0x100fe40000010e31 */
[----:B------:R-:W-:Y:S02]  /*131d0*/  LOP3.LUT R55, R13, R55, R56, 0x96, !PT ;  /* 0x000000370d377212 */ /* 0x000fe400078e9638 */
[C-C-:B------:R-:W-:Y:S02]  /*131e0*/  SHF.L.W.U32.HI R13, R49.reuse, 0x1a, R49.reuse ;  /* 0x0000001a310d7819 */ /* 0x140fe40000010e31 */
[----:B------:R-:W-:-:S04]  /*131f0*/  SHF.L.W.U32.HI R56, R49, 0x15, R49 ;  /* 0x0000001531387819 */ /* 0x000fc80000010e31 */
[----:B------:R-:W-:Y:S02]  /*13200*/  LOP3.LUT R63, R60, R13, R56, 0x96, !PT ;  /* 0x0000000d3c3f7212 */ /* 0x000fe400078e9638 */
[----:B------:R-:W-:Y:S02]  /*13210*/  IADD3 R13, PT, PT, R35, R57, R26 ;  /* 0x00000039230d7210 */ /* 0x000fe40007ffe01a */
[----:B------:R-:W-:-:S03]  /*13220*/  LOP3.LUT R35, R45, R49, R34, 0xb8, !PT ;  /* 0x000000312d237212 */ /* 0x000fc600078eb822 */
[----:B------:R-:W-:Y:S01]  /*13230*/  IMAD.IADD R13, R46, 0x1, R13 ;  /* 0x000000012e0d7824 */ /* 0x000fe200078e020d */
[----:B------:R-:W-:Y:S02]  /*13240*/  IADD3 R56, PT, PT, R63, R35, R30 ;  /* 0x000000233f387210 */ /* 0x000fe40007ffe01e */
[C-C-:B------:R-:W-:Y:S02]  /*13250*/  SHF.L.W.U32.HI R30, R51.reuse, 0x1e, R51.reuse ;  /* 0x0000001e331e7819 */ /* 0x140fe40000010e33 */
[C-C-:B------:R-:W-:Y:S02]  /*13260*/  SHF.L.W.U32.HI R57, R51.reuse, 0x13, R51.reuse ;  /* 0x0000001333397819 */ /* 0x140fe40000010e33 */
[----:B------:R-:W-:Y:S02]  /*13270*/  SHF.L.W.U32.HI R46, R51, 0xa, R51 ;  /* 0x0000000a332e7819 */ /* 0x000fe40000010e33 */
[----:B------:R-:W-:Y:S02]  /*13280*/  IADD3 R35, PT, PT, R13, UR70, R56 ;  /* 0x000000460d237c10 */ /* 0x000fe4000fffe038 */
[----:B------:R-:W-:-:S02]  /*13290*/  LOP3.LUT R46, R46, R30, R57, 0x96, !PT ;  /* 0x0000001e2e2e7212 */ /* 0x000fc400078e9639 */
[C---:B------:R-:W-:Y:S01]  /*132a0*/  LOP3.LUT R33, R52.reuse, R33, R51, 0xe8, !PT ;  /* 0x0000002134217212 */ /* 0x040fe200078ee833 */
[----:B------:R-:W-:-:S03]  /*132b0*/  IMAD.IADD R30, R52, 0x1, R35 ;  /* 0x00000001341e7824 */ /* 0x000fc600078e0223 */
[----:B------:R-:W-:Y:S02]  /*132c0*/  IADD3 R46, PT, PT, R29, R46, R33 ;  /* 0x0000002e1d2e7210 */ /* 0x000fe40007ffe021 */
[C-C-:B------:R-:W-:Y:S02]  /*132d0*/  SHF.L.W.U32.HI R29, R30.reuse, 0x1a, R30.reuse ;  /* 0x0000001a1e1d7819 */ /* 0x140fe40000010e1e */
[C-C-:B------:R-:W-:Y:S02]  /*132e0*/  SHF.L.W.U32.HI R56, R30.reuse, 0x15, R30.reuse ;  /* 0x000000151e387819 */ /* 0x140fe40000010e1e */
[----:B------:R-:W-:Y:S02]  /*132f0*/  SHF.L.W.U32.HI R33, R30, 0x7, R30 ;  /* 0x000000071e217819 */ /* 0x000fe40000010e1e */
[----:B------:R-:W-:Y:S02]  /*13300*/  IADD3 R55, PT, PT, R47, R55, R28 ;  /* 0x000000372f377210 */ /* 0x000fe40007ffe01c */
[----:B------:R-:W-:-:S02]  /*13310*/  LOP3.LUT R56, R33, R29, R56, 0x96, !PT ;  /* 0x0000001d21387212 */ /* 0x000fc400078e9638 */
[----:B------:R-:W-:Y:S01]  /*13320*/  LOP3.LUT R29, R34, R30, R49, 0xb8, !PT ;  /* 0x0000001e221d7212 */ /* 0x000fe200078eb831 */
[----:B------:R-:W-:Y:S01]  /*13330*/  IMAD.IADD R44, R44, 0x1, R55 ;  /* 0x000000012c2c7824 */ /* 0x000fe200078e0237 */
[----:B------:R-:W-:Y:S02]  /*13340*/  SHF.R.U32.HI R33, RZ, 0xa, R13 ;  /* 0x0000000aff217819 */ /* 0x000fe4000001160d */
[----:B------:R-:W-:Y:S02]  /*13350*/  IADD3 R45, PT, PT, R56, R29, R45 ;  /* 0x0000001d382d7210 */ /* 0x000fe40007ffe02d */
[C-C-:B------:R-:W-:Y:S02]  /*13360*/  SHF.L.W.U32.HI R29, R13.reuse, 0xf, R13.reuse ;  /* 0x0000000f0d1d7819 */ /* 0x140fe40000010e0d */
[----:B------:R-:W-:-:S04]  /*13370*/  SHF.L.W.U32.HI R56, R13, 0xd, R13 ;  /* 0x0000000d0d387819 */ /* 0x000fc80000010e0d */
[----:B------:R-:W-:Y:S02]  /*13380*/  LOP3.LUT R29, R33, R29, R56, 0x96, !PT ;  /* 0x0000001d211d7212 */ /* 0x000fe400078e9638 */
[----:B------:R-:W-:Y:S01]  /*13390*/  IADD3 R56, PT, PT, R44, UR71, R45 ;  /* 0x000000472c387c10 */ /* 0x000fe2000fffe02d */
[----:B------:R-:W0:Y:S01]  /*133a0*/  LDCU.128 UR68, c[0x3][0xc0] ;  /* 0x00c01800ff4477ac */ /* 0x000e220008000c00 */
[C-C-:B------:R-:W-:Y:S02]  /*133b0*/  SHF.L.W.U32.HI R33, R46.reuse, 0x1e, R46.reuse ;  /* 0x0000001e2e217819 */ /* 0x140fe40000010e2e */
[C---:B------:R-:W-:Y:S01]  /*133c0*/  SHF.L.W.U32.HI R60, R46.reuse, 0x13, R46 ;  /* 0x000000132e3c7819 */ /* 0x040fe20000010e2e */
[----:B------:R-:W-:Y:S01]  /*133d0*/  IMAD.IADD R45, R51, 0x1, R56 ;  /* 0x00000001332d7824 */ /* 0x000fe200078e0238 */
[----:B------:R-:W-:-:S04]  /*133e0*/  SHF.L.W.U32.HI R47, R46, 0xa, R46 ;  /* 0x0000000a2e2f7819 */ /* 0x000fc80000010e2e */
[----:B------:R-:W-:Y:S02]  /*133f0*/  LOP3.LUT R33, R47, R33, R60, 0x96, !PT ;  /* 0x000000212f217212 */ /* 0x000fe400078e963c */
[C-C-:B------:R-:W-:Y:S02]  /*13400*/  SHF.L.W.U32.HI R47, R45.reuse, 0x1a, R45.reuse ;  /* 0x0000001a2d2f7819 */ /* 0x140fe40000010e2d */
[C-C-:B------:R-:W-:Y:S02]  /*13410*/  SHF.L.W.U32.HI R60, R45.reuse, 0x15, R45.reuse ;  /* 0x000000152d3c7819 */ /* 0x140fe40000010e2d */
[----:B------:R-:W-:Y:S02]  /*13420*/  SHF.L.W.U32.HI R55, R45, 0x7, R45 ;  /* 0x000000072d377819 */ /* 0x000fe40000010e2d */
[----:B------:R-:W-:Y:S02]  /*13430*/  IADD3 R29, PT, PT, R31, R29, R12 ;  /* 0x0000001d1f1d7210 */ /* 0x000fe40007ffe00c */
[----:B------:R-:W-:-:S02]  /*13440*/  LOP3.LUT R47, R55, R47, R60, 0x96, !PT ;  /* 0x0000002f372f7212 */ /* 0x000fc400078e963c */
[----:B------:R-:W-:Y:S02]  /*13450*/  LOP3.LUT R55, R51, R52, R46, 0xe8, !PT ;  /* 0x0000003433377212 */ /* 0x000fe400078ee82e */
[----:B------:R-:W-:Y:S01]  /*13460*/  LOP3.LUT R31, R49, R45, R30, 0xb8, !PT ;  /* 0x0000002d311f7212 */ /* 0x000fe200078eb81e */
[----:B------:R-:W-:Y:S01]  /*13470*/  IMAD.IADD R29, R48, 0x1, R29 ;  /* 0x00000001301d7824 */ /* 0x000fe200078e021d */
[----:B------:R-:W-:Y:S02]  /*13480*/  IADD3 R55, PT, PT, R54, R33, R55 ;  /* 0x0000002136377210 */ /* 0x000fe40007ffe037 */
[----:B------:R-:W-:Y:S02]  /*13490*/  IADD3 R54, PT, PT, R47, R31, R34 ;  /* 0x0000001f2f367210 */ /* 0x000fe40007ffe022 */
[C-C-:B------:R-:W-:Y:S02]  /*134a0*/  SHF.L.W.U32.HI R31, R58.reuse, 0x19, R58.reuse ;  /* 0x000000193a1f7819 */ /* 0x140fe40000010e3a */
[----:B------:R-:W-:-:S02]  /*134b0*/  SHF.L.W.U32.HI R48, R58, 0xe, R58 ;  /* 0x0000000e3a307819 */ /* 0x000fc40000010e3a */
[----:B------:R-:W-:Y:S02]  /*134c0*/  SHF.R.U32.HI R52, RZ, 0x3, R58 ;  /* 0x00000003ff347819 */ /* 0x000fe4000001163a */
[C-C-:B------:R-:W-:Y:S02]  /*134d0*/  SHF.L.W.U32.HI R33, R44.reuse, 0xf, R44.reuse ;  /* 0x0000000f2c217819 */ /* 0x140fe40000010e2c */
[--C-:B------:R-:W-:Y:S02]  /*134e0*/  SHF.L.W.U32.HI R34, R44, 0xd, R44.reuse ;  /* 0x0000000d2c227819 */ /* 0x100fe40000010e2c */
[----:B------:R-:W-:Y:S02]  /*134f0*/  SHF.R.U32.HI R47, RZ, 0xa, R44 ;  /* 0x0000000aff2f7819 */ /* 0x000fe4000001162c */
[----:B0-----:R-:W-:Y:S02]  /*13500*/  IADD3 R57, PT, PT, R29, UR68, R54 ;  /* 0x000000441d397c10 */ /* 0x001fe4000fffe036 */
[----:B------:R-:W-:-:S02]  /*13510*/  LOP3.LUT R31, R52, R31, R48, 0x96, !PT ;  /* 0x0000001f341f7212 */ /* 0x000fc400078e9630 */
[----:B------:R-:W-:Y:S01]  /*13520*/  LOP3.LUT R33, R47, R33, R34, 0x96, !PT ;  /* 0x000000212f217212 */ /* 0x000fe200078e9622 */
[----:B------:R-:W-:Y:S01]  /*13530*/  IMAD.IADD R34, R46, 0x1, R57 ;  /* 0x000000012e227824 */ /* 0x000fe200078e0239 */
[C-C-:B------:R-:W-:Y:S02]  /*13540*/  SHF.L.W.U32.HI R47, R55.reuse, 0x1e, R55.reuse ;  /* 0x0000001e372f7819 */ /* 0x140fe40000010e37 */
[C-C-:B------:R-:W-:Y:S02]  /*13550*/  SHF.L.W.U32.HI R48, R55.reuse, 0x13, R55.reuse ;  /* 0x0000001337307819 */ /* 0x140fe40000010e37 */
[----:B------:R-:W-:Y:S02]  /*13560*/  SHF.L.W.U32.HI R52, R55, 0xa, R55 ;  /* 0x0000000a37347819 */ /* 0x000fe40000010e37 */
[----:B------:R-:W-:Y:S02]  /*13570*/  SHF.L.W.U32.HI R54, R34, 0x7, R34 ;  /* 0x0000000722367819 */ /* 0x000fe40000010e22 */
[----:B------:R-:W-:-:S02]  /*13580*/  LOP3.LUT R52, R52, R47, R48, 0x96, !PT ;  /* 0x0000002f34347212 */ /* 0x000fc400078e9630 */
        /* <DEDUP_REMOVED lines=28> */
[----:B------:R-:W-:Y:S02]  /*13750*/  LOP3.LUT R49, R53, R49, R54, 0x96, !PT ;  /* 0x0000003135317212 */ /* 0x000fe400078e9636 */
[----:B------:R-:W-:Y:S02]  /*13760*/  LOP3.LUT R35, R45, R47, R34, 0xb8, !PT ;  /* 0x0000002f2d237212 */ /* 0x000fe400078eb822 */
[----:B------:R-:W-:Y:S01]  /*13770*/  IADD3 R51, PT, PT, R56, R51, R46 ;  /* 0x0000003338337210 */ /* 0x000fe20007ffe02e */
[----:B------:R-:W-:Y:S01]  /*13780*/  IMAD.IADD R33, R33, 0x1, R58 ;  /* 0x0000000121217824 */ /* 0x000fe200078e023a */
        /* <DEDUP_REMOVED lines=32> */
[----:B------:R-:W-:Y:S01]  /*13990*/  IADD3 R56, PT, PT, R35, UR71, R58 ;  /* 0x0000004723387c10 */ /* 0x000fe2000fffe03a */
[----:B------:R-:W0:Y:S01]  /*139a0*/  LDCU.128 UR68, c[0x3][0xd0] ;  /* 0x00c01a00ff4477ac */ /* 0x000e220008000c00 */
        /* <DEDUP_REMOVED lines=11> */
[----:B------:R-:W-:Y:S02]  /*13a60*/  LOP3.LUT R48, R51, R48, R54, 0xe8, !PT ;  /* 0x0000003033307212 */ /* 0x000fe400078ee836 */
[----:B------:R-:W-:Y:S01]  /*13a70*/  LOP3.LUT R58, R47, R49, R46, 0xb8, !PT ;  /* 0x000000312f3a7212 */ /* 0x000fe200078eb82e */
[----:B------:R-:W-:Y:S01]  /*13a80*/  IMAD.IADD R30, R30, 0x1, R45 ;  /* 0x000000011e1e7824 */ /* 0x000fe200078e022d */
        /* <DEDUP_REMOVED lines=9> */
[----:B0-----:R-:W-:Y:S02]  /*13b20*/  IADD3 R57, PT, PT, R30, UR68, R59 ;  /* 0x000000441e397c10 */ /* 0x001fe4000fffe03b */
        /* <DEDUP_REMOVED lines=11> */
[----:B------:R-:W-:-:S02]  /*13be0*/  LOP3.LUT R51, R54, R51, R55, 0xe8, !PT ;  /* 0x0000003336337212 */ /* 0x000fc400078ee837 */
[----:B------:R-:W-:Y:S01]  /*13bf0*/  LOP3.LUT R24, R46, R34, R49, 0xb8, !PT ;  /* 0x000000222e187212 */ /* 0x000fe200078eb831 */
[----:B------:R-:W-:Y:S01]  /*13c00*/  IMAD.IADD R45, R45, 0x1, R48 ;  /* 0x000000012d2d7824 */ /* 0x000fe200078e0230 */
[----:B------:R-:W-:Y:S02]  /*13c10*/  IADD3 R48, PT, PT, R53, R52, R51 ;  /* 0x0000003435307210 */ /* 0x000fe40007ffe033 */
[----:B------:R-:W-:Y:S02]  /*13c20*/  IADD3 R60, PT, PT, R58, R24, R47 ;  /* 0x000000183a3c7210 */ /* 0x000fe40007ffe02f */
[C-C-:B------:R-:W-:Y:S02]  /*13c30*/  SHF.L.W.U32.HI R47, R30.reuse, 0xf, R30.reuse ;  /* 0x0000000f1e2f7819 */ /* 0x140fe40000010e1e */
[--C-:B------:R-:W-:Y:S02]  /*13c40*/  SHF.L.W.U32.HI R52, R30, 0xd, R30.reuse ;  /* 0x0000000d1e347819 */ /* 0x100fe40000010e1e */
[----:B------:R-:W-:-:S02]  /*13c50*/  SHF.R.U32.HI R51, RZ, 0xa, R30 ;  /* 0x0000000aff337819 */ /* 0x000fc4000001161e */
[C---:B------:R-:W-:Y:S02]  /*13c60*/  SHF.L.W.U32.HI R24, R26.reuse, 0x19, R26 ;  /* 0x000000191a187819 */ /* 0x040fe40000010e1a */
[----:B------:R-:W-:Y:S02]  /*13c70*/  LOP3.LUT R47, R51, R47, R52, 0x96, !PT ;  /* 0x0000002f332f7212 */ /* 0x000fe400078e9634 */
[--C-:B------:R-:W-:Y:S02]  /*13c80*/  SHF.L.W.U32.HI R53, R26, 0xe, R26.reuse ;  /* 0x0000000e1a357819 */ /* 0x100fe40000010e1a */
[----:B------:R-:W-:Y:S02]  /*13c90*/  SHF.R.U32.HI R58, RZ, 0x3, R26 ;  /* 0x00000003ff3a7819 */ /* 0x000fe4000001161a */
[----:B------:R-:W-:Y:S02]  /*13ca0*/  IADD3 R52, PT, PT, R45, UR69, R60 ;  /* 0x000000452d347c10 */ /* 0x000fe4000fffe03c */
[----:B------:R-:W-:-:S02]  /*13cb0*/  LOP3.LUT R24, R58, R24, R53, 0x96, !PT ;  /* 0x000000183a187212 */ /* 0x000fc400078e9635 */
[C---:B------:R-:W-:Y:S01]  /*13cc0*/  SHF.L.W.U32.HI R53, R48.reuse, 0x1e, R48 ;  /* 0x0000001e30357819 */ /* 0x040fe20000010e30 */
[----:B------:R-:W-:Y:S01]  /*13cd0*/  IMAD.IADD R51, R55, 0x1, R52 ;  /* 0x0000000137337824 */ /* 0x000fe200078e0234 */
[C-C-:B------:R-:W-:Y:S02]  /*13ce0*/  SHF.L.W.U32.HI R58, R48.reuse, 0x13, R48.reuse ;  /* 0x00000013303a7819 */ /* 0x140fe40000010e30 */
[----:B------:R-:W-:Y:S02]  /*13cf0*/  SHF.L.W.U32.HI R59, R48, 0xa, R48 ;  /* 0x0000000a303b7819 */ /* 0x000fe40000010e30 */
[--C-:B------:R-:W-:Y:S02]  /*13d00*/  SHF.L.W.U32.HI R60, R51, 0x7, R51.reuse ;  /* 0x00000007333c7819 */ /* 0x100fe40000010e33 */
[----:B------:R-:W-:Y:S02]  /*13d10*/  LOP3.LUT R53, R59, R53, R58, 0x96, !PT ;  /* 0x000000353b357212 */ /* 0x000fe400078e963a */
[----:B------:R-:W-:-:S02]  /*13d20*/  SHF.L.W.U32.HI R58, R51, 0x1a, R51 ;  /* 0x0000001a333a7819 */ /* 0x000fc40000010e33 */
[----:B------:R-:W-:Y:S02]  /*13d30*/  SHF.L.W.U32.HI R59, R51, 0x15, R51 ;  /* 0x00000015333b7819 */ /* 0x000fe40000010e33 */
[----:B------:R-:W-:Y:S02]  /*13d40*/  IADD3 R25, PT, PT, R25, R47, R44 ;  /* 0x0000002f19197210 */ /* 0x000fe40007ffe02c */
[----:B------:R-:W-:Y:S02]  /*13d50*/  LOP3.LUT R59, R60, R58, R59, 0x96, !PT ;  /* 0x0000003a3c3b7212 */ /* 0x000fe400078e963b */
[----:B------:R-:W-:Y:S02]  /*13d60*/  LOP3.LUT R54, R55, R54, R48, 0xe8, !PT ;  /* 0x0000003637367212 */ /* 0x000fe400078ee830 */
[----:B------:R-:W-:Y:S01]  /*13d70*/  LOP3.LUT R47, R49, R51, R34, 0xb8, !PT ;  /* 0x00000033312f7212 */ /* 0x000fe200078eb822 */
[----:B------:R-:W-:Y:S01]  /*13d80*/  IMAD.IADD R25, R24, 0x1, R25 ;  /* 0x0000000118197824 */ /* 0x000fe200078e0219 */
        /* <DEDUP_REMOVED lines=33> */
[----:B------:R-:W-:Y:S01]  /*13fa0*/  IADD3 R54, PT, PT, R24, UR71, R61 ;  /* 0x0000004718367c10 */ /* 0x000fe2000fffe03d */
[----:B------:R-:W0:Y:S01]  /*13fb0*/  LDCU.128 UR68, c[0x3][0xe0] ;  /* 0x00c01c00ff4477ac */ /* 0x000e220008000c00 */
        /* <DEDUP_REMOVED lines=19> */
[--C-:B------:R-:W-:Y:S02]  /*140f0*/  SHF.L.W.U32.HI R28, R50, 0x19, R50.reuse ;  /* 0x00000019321c7819 */ /* 0x100fe40000010e32 */
[----:B------:R-:W-:Y:S02]  /*14100*/  LOP3.LUT R34, R48, R34, R57, 0x96, !PT ;  /* 0x0000002230227212 */ /* 0x000fe400078e9639 */
[--C-:B------:R-:W-:Y:S02]  /*14110*/  SHF.L.W.U32.HI R61, R50, 0xe, R50.reuse ;  /* 0x0000000e323d7819 */ /* 0x100fe40000010e32 */
[----:B------:R-:W-:Y:S02]  /*14120*/  SHF.R.U32.HI R52, RZ, 0x3, R50 ;  /* 0x00000003ff347819 */ /* 0x000fe40000011632 */
[----:B0-----:R-:W-:Y:S02]  /*14130*/  IADD3 R57, PT, PT, R47, UR68, R56 ;  /* 0x000000442f397c10 */ /* 0x001fe4000fffe038 */
        /* <DEDUP_REMOVED lines=19> */
[--C-:B------:R-:W-:Y:S02]  /*14270*/  SHF.L.W.U32.HI R28, R27, 0x19, R27.reuse ;  /* 0x000000191b1c7819 */ /* 0x100fe40000010e1b */
        /* <DEDUP_REMOVED lines=9> */
[C---:B------:R-:W-:Y:S02]  /*14310*/  SHF.L.W.U32.HI R61, R51.reuse, 0x15, R51 ;  /* 0x00000015333d7819 */ /* 0x040fe40000010e33 */
[----:B------:R-:W-:Y:S02]  /*14320*/  LOP3.LUT R59, R58, R56, R59, 0x96, !PT ;  /* 0x000000383a3b7212 */ /* 0x000fe400078e963b */
        /* <DEDUP_REMOVED lines=95> */
[C---:B------:R-:W-:Y:S02]  /*14920*/  SHF.L.W.U32.HI R61, R51.reuse, 0x15, R51 ;  /* 0x00000015333d7819 */ /* 0x040fe40000010e33 */
        /* <DEDUP_REMOVED lines=79> */
[----:B------:R-:W-:Y:S02]  /*14e20*/  LOP3.LUT R31, R50, R48, R49, 0xb8, !PT ;  /* 0x00000030321f7212 */ /* 0x000fe400078eb831 */
[----:B------:R-:W-:Y:S01]  /*14e30*/  IADD3 R52, PT, PT, R59, R52, R53 ;  /* 0x000000343b347210 */ /* 0x000fe20007ffe035 */
[----:B------:R-:W-:Y:S01]  /*14e40*/  IMAD.IADD R46, R46, 0x1, R29 ;  /* 0x000000012e2e7824 */ /* 0x000fe200078e021d */
        /* <DEDUP_REMOVED lines=56> */
[----:B------:R-:W-:Y:S01]  /*151d0*/  IADD3 R58, PT, PT, R31, UR71, R62 ;  /* 0x000000471f3a7c10 */ /* 0x000fe2000fffe03e */
[----:B------:R-:W0:Y:S01]  /*151e0*/  LDCU.128 UR68, c[0x3][0x110] ;  /* 0x00c02200ff4477ac */ /* 0x000e220008000c00 */
        /* <DEDUP_REMOVED lines=15> */
[C-C-:B------:R-:W-:Y:S02]  /*152e0*/  SHF.L.W.U32.HI R30, R31.reuse, 0xf, R31.reuse ;  /* 0x0000000f1f1e7819 */ /* 0x140fe40000010e1f */
[--C-:B------:R-:W-:Y:S02]  /*152f0*/  SHF.L.W.U32.HI R57, R31, 0xd, R31.reuse ;  /* 0x0000000d1f397819 */ /* 0x100fe40000010e1f */
[----:B------:R-:W-:-:S02]  /*15300*/  SHF.R.U32.HI R48, RZ, 0xa, R31 ;  /* 0x0000000aff307819 */ /* 0x000fc4000001161f */
[----:B------:R-:W-:Y:S02]  /*15310*/  IADD3 R55, PT, PT, R56, R55, R52 ;  /* 0x0000003738377210 */ /* 0x000fe40007ffe034 */
[----:B------:R-:W-:Y:S02]  /*15320*/  LOP3.LUT R48, R48, R30, R57, 0x96, !PT ;  /* 0x0000001e30307212 */ /* 0x000fe400078e9639 */
[C-C-:B------:R-:W-:Y:S02]  /*15330*/  SHF.L.W.U32.HI R35, R25.reuse, 0x19, R25.reuse ;  /* 0x0000001919237819 */ /* 0x140fe40000010e19 */
[--C-:B------:R-:W-:Y:S02]  /*15340*/  SHF.L.W.U32.HI R52, R25, 0xe, R25.reuse ;  /* 0x0000000e19347819 */ /* 0x100fe40000010e19 */
[----:B------:R-:W-:Y:S02]  /*15350*/  SHF.R.U32.HI R56, RZ, 0x3, R25 ;  /* 0x00000003ff387819 */ /* 0x000fe40000011619 */
[----:B0-----:R-:W-:-:S02]  /*15360*/  IADD3 R57, PT, PT, R33, UR68, R60 ;  /* 0x0000004421397c10 */ /* 0x001fc4000fffe03c */
        /* <DEDUP_REMOVED lines=71> */
[----:B------:R-:W-:Y:S01]  /*157e0*/  IADD3 R58, PT, PT, R25, UR71, R60 ;  /* 0x00000047193a7c10 */ /* 0x000fe2000fffe03c */
[----:B------:R-:W0:Y:S01]  /*157f0*/  LDCU.128 UR68, c[0x3][0x120] ;  /* 0x00c02400ff4477ac */ /* 0x000e220008000c00 */
        /* <DEDUP_REMOVED lines=23> */
[----:B0-----:R-:W-:Y:S02]  /*15970*/  IADD3 R57, PT, PT, R47, UR68, R60 ;  /* 0x000000442f397c10 */ /* 0x001fe4000fffe03c */
        /* <DEDUP_REMOVED lines=61> */
[C-C-:B------:R-:W-:Y:S02]  /*15d50*/  SHF.L.W.U32.HI R28, R50.reuse, 0x1e, R50.reuse ;  /* 0x0000001e321c7819 */ /* 0x140fe40000010e32 */
[C-C-:B------:R-:W-:Y:S02]  /*15d60*/  SHF.L.W.U32.HI R33, R50.reuse, 0x13, R50.reuse ;  /* 0x0000001332217819 */ /* 0x140fe40000010e32 */
[----:B------:R-:W-:Y:S02]  /*15d70*/  SHF.L.W.U32.HI R55, R50, 0xa, R50 ;  /* 0x0000000a32377819 */ /* 0x000fe40000010e32 */
[----:B------:R-:W-:Y:S01]  /*15d80*/  LOP3.LUT R56, R24, R26, R45, 0xb8, !PT ;  /* 0x0000001a18387212 */ /* 0x000fe200078eb82d */
[----:B------:R-:W-:Y:S01]  /*15d90*/  IMAD.IADD R54, R54, 0x1, R59 ;  /* 0x0000000136367824 */ /* 0x000fe200078e023b */
[----:B------:R-:W-:Y:S02]  /*15da0*/  LOP3.LUT R59, R55, R28, R33, 0x96, !PT ;  /* 0x0000001c373b7212 */ /* 0x000fe400078e9621 */
[----:B------:R-:W-:-:S02]  /*15db0*/  IADD3 R61, PT, PT, R58, R56, R49 ;  /* 0x000000383a3d7210 */ /* 0x000fc40007ffe031 */
[C-C-:B------:R-:W-:Y:S02]  /*15dc0*/  SHF.L.W.U32.HI R28, R31.reuse, 0xf, R31.reuse ;  /* 0x0000000f1f1c7819 */ /* 0x140fe40000010e1f */
[--C-:B------:R-:W-:Y:S02]  /*15dd0*/  SHF.L.W.U32.HI R33, R31, 0xd, R31.reuse ;  /* 0x0000000d1f217819 */ /* 0x100fe40000010e1f */
[----:B------:R-:W-:-:S04]  /*15de0*/  SHF.R.U32.HI R49, RZ, 0xa, R31 ;  /* 0x0000000aff317819 */ /* 0x000fc8000001161f */
[----:B------:R-:W-:Y:S02]  /*15df0*/  LOP3.LUT R33, R49, R28, R33, 0x96, !PT ;  /* 0x0000001c31217212 */ /* 0x000fe400078e9621 */
[----:B------:R-:W-:Y:S01]  /*15e00*/  IADD3 R28, PT, PT, R54, UR71, R61 ;  /* 0x00000047361c7c10 */ /* 0x000fe2000fffe03d */
[----:B------:R-:W0:Y:S01]  /*15e10*/  LDCU.128 UR68, c[0x3][0x130] ;  /* 0x00c02600ff4477ac */ /* 0x000e220008000c00 */
        /* <DEDUP_REMOVED lines=25> */
[----:B0-----:R-:W-:Y:S02]  /*15fb0*/  IADD3 R51, PT, PT, R34, UR68, R55 ;  /* 0x0000004422337c10 */ /* 0x001fe4000fffe037 */
        /* <DEDUP_REMOVED lines=23> */
[----:B------:R-:W0:Y:S01]  /*16130*/  LDCU.64 UR68, c[0x3][0x140] ;  /* 0x00c02800ff4477ac */ /* 0x000e220008000a00 */
        /* <DEDUP_REMOVED lines=25> */
[----:B------:R-:W-:-:S02]  /*162d0*/  SHF.L.W.U32.HI R25, R48, 0xf, R48 ;  /* 0x0000000f30197819 */ /* 0x000fc40000010e30 */
[--C-:B------:R-:W-:Y:S02]  /*162e0*/  SHF.L.W.U32.HI R26, R48, 0xd, R48.reuse ;  /* 0x0000000d301a7819 */ /* 0x100fe40000010e30 */
[----:B------:R-:W-:Y:S02]  /*162f0*/  SHF.R.U32.HI R48, RZ, 0xa, R48 ;  /* 0x0000000aff307819 */ /* 0x000fe40000011630 */
[----:B------:R-:W-:Y:S01]  /*16300*/  LOP3.LUT R52, R27, R30, R28, 0xe8, !PT ;  /* 0x0000001e1b347212 */ /* 0x000fe200078ee81c */
[----:B------:R-:W-:Y:S01]  /*16310*/  IMAD.IADD R30, R30, 0x1, R45 ;  /* 0x000000011e1e7824 */ /* 0x000fe200078e022d */
[C-C-:B------:R-:W-:Y:S02]  /*16320*/  SHF.L.W.U32.HI R49, R13.reuse, 0x19, R13.reuse ;  /* 0x000000190d317819 */ /* 0x140fe40000010e0d */
[--C-:B------:R-:W-:Y:S02]  /*16330*/  SHF.L.W.U32.HI R50, R13, 0xe, R13.reuse ;  /* 0x0000000e0d327819 */ /* 0x100fe40000010e0d */
[----:B------:R-:W-:-:S02]  /*16340*/  SHF.R.U32.HI R51, RZ, 0x3, R13 ;  /* 0x00000003ff337819 */ /* 0x000fc4000001160d */
[----:B------:R-:W-:Y:S02]  /*16350*/  LOP3.LUT R26, R48, R25, R26, 0x96, !PT ;  /* 0x00000019301a7212 */ /* 0x000fe400078e961a */
[----:B------:R-:W-:Y:S02]  /*16360*/  IADD3 R25, PT, PT, R34, R53, R52 ;  /* 0x0000003522197210 */ /* 0x000fe40007ffe034 */
[----:B------:R-:W-:Y:S02]  /*16370*/  LOP3.LUT R49, R51, R49, R50, 0x96, !PT ;  /* 0x0000003133317212 */ /* 0x000fe400078e9632 */
[C-C-:B------:R-:W-:Y:S02]  /*16380*/  SHF.L.W.U32.HI R48, R30.reuse, 0x1a, R30.reuse ;  /* 0x0000001a1e307819 */ /* 0x140fe40000010e1e */
[C-C-:B------:R-:W-:Y:S02]  /*16390*/  SHF.L.W.U32.HI R51, R30.reuse, 0x15, R30.reuse ;  /* 0x000000151e337819 */ /* 0x140fe40000010e1e */
[----:B------:R-:W-:-:S02]  /*163a0*/  SHF.L.W.U32.HI R52, R30, 0x7, R30 ;  /* 0x000000071e347819 */ /* 0x000fc40000010e1e */
[----:B------:R-:W-:Y:S02]  /*163b0*/  IADD3 R26, PT, PT, R44, R26, R47 ;  /* 0x0000001a2c1a7210 */ /* 0x000fe40007ffe02f */
[C-C-:B------:R-:W-:Y:S02]  /*163c0*/  SHF.L.W.U32.HI R34, R25.reuse, 0x1e, R25.reuse ;  /* 0x0000001e19227819 */ /* 0x140fe40000010e19 */
[C-C-:B------:R-:W-:Y:S02]  /*163d0*/  SHF.L.W.U32.HI R47, R25.reuse, 0x13, R25.reuse ;  /* 0x00000013192f7819 */ /* 0x140fe40000010e19 */
[----:B------:R-:W-:Y:S02]  /*163e0*/  SHF.L.W.U32.HI R44, R25, 0xa, R25 ;  /* 0x0000000a192c7819 */ /* 0x000fe40000010e19 */
[----:B------:R-:W-:Y:S02]  /*163f0*/  LOP3.LUT R52, R52, R48, R51, 0x96, !PT ;  /* 0x0000003034347212 */ /* 0x000fe400078e9633 */
[----:B------:R-:W-:Y:S01]  /*16400*/  LOP3.LUT R51, R24, R30, R35, 0xb8, !PT ;  /* 0x0000001e18337212 */ /* 0x000fe200078eb823 */
[----:B------:R-:W-:Y:S01]  /*16410*/  IMAD.IADD R26, R49, 0x1, R26 ;  /* 0x00000001311a7824 */ /* 0x000fe200078e021a */
[----:B------:R-:W-:-:S02]  /*16420*/  LOP3.LUT R50, R44, R34, R47, 0x96, !PT ;  /* 0x000000222c327212 */ /* 0x000fc400078e962f */
[C-C-:B------:R-:W-:Y:S02]  /*16430*/  SHF.L.W.U32.HI R44, R46.reuse, 0x19, R46.reuse ;  /* 0x000000192e2c7819 */ /* 0x140fe40000010e2e */
[--C-:B------:R-:W-:Y:S02]  /*16440*/  SHF.L.W.U32.HI R49, R46, 0xe, R46.reuse ;  /* 0x0000000e2e317819 */ /* 0x100fe40000010e2e */
[----:B------:R-:W-:Y:S02]  /*16450*/  SHF.R.U32.HI R48, RZ, 0x3, R46 ;  /* 0x00000003ff307819 */ /* 0x000fe4000001162e */
[----:B------:R-:W-:Y:S02]  /*16460*/  IADD3 R51, PT, PT, R52, R51, R33 ;  /* 0x0000003334337210 */ /* 0x000fe40007ffe021 */
[----:B------:R-:W-:Y:S02]  /*16470*/  LOP3.LUT R44, R48, R44, R49, 0x96, !PT ;  /* 0x0000002c302c7212 */ /* 0x000fe400078e9631 */
[----:B------:R-:W-:-:S02]  /*16480*/  IADD3 R48, PT, PT, R26, UR71, R51 ;  /* 0x000000471a307c10 */ /* 0x000fc4000fffe033 */
[C-C-:B------:R-:W-:Y:S02]  /*16490*/  SHF.L.W.U32.HI R34, R32.reuse, 0xf, R32.reuse ;  /* 0x0000000f20227819 */ /* 0x140fe40000010e20 */
[--C-:B------:R-:W-:Y:S02]  /*164a0*/  SHF.L.W.U32.HI R47, R32, 0xd, R32.reuse ;  /* 0x0000000d202f7819 */ /* 0x100fe40000010e20 */
[----:B------:R-:W-:Y:S02]  /*164b0*/  SHF.R.U32.HI R32, RZ, 0xa, R32 ;  /* 0x0000000aff207819 */ /* 0x000fe40000011620 */
[----:B------:R-:W-:Y:S01]  /*164c0*/  LOP3.LUT R33, R28, R27, R25, 0xe8, !PT ;  /* 0x0000001b1c217212 */ /* 0x000fe200078ee819 */
[----:B------:R-:W-:Y:S01]  /*164d0*/  IMAD.IADD R27, R27, 0x1, R48 ;  /* 0x000000011b1b7824 */ /* 0x000fe200078e0230 */
[----:B------:R-:W-:Y:S02]  /*164e0*/  LOP3.LUT R34, R32, R34, R47, 0x96, !PT ;  /* 0x0000002220227212 */ /* 0x000fe400078e962f */
[----:B------:R-:W-:-:S02]  /*164f0*/  IADD3 R32, PT, PT, R45, R50, R33 ;  /* 0x000000322d207210 */ /* 0x000fc40007ffe021 */
[C-C-:B------:R-:W-:Y:S02]  /*16500*/  SHF.L.W.U32.HI R45, R27.reuse, 0x1a, R27.reuse ;  /* 0x0000001a1b2d7819 */ /* 0x140fe40000010e1b */
[C-C-:B------:R-:W-:Y:S02]  /*16510*/  SHF.L.W.U32.HI R50, R27.reuse, 0x15, R27.reuse ;  /* 0x000000151b327819 */ /* 0x140fe40000010e1b */
[----:B------:R-:W-:Y:S02]  /*16520*/  SHF.L.W.U32.HI R47, R27, 0x7, R27 ;  /* 0x000000071b2f7819 */ /* 0x000fe40000010e1b */
[----:B------:R-:W-:Y:S02]  /*16530*/  IADD3 R13, PT, PT, R13, R34, R12 ;  /* 0x000000220d0d7210 */ /* 0x000fe40007ffe00c */
[C-C-:B------:R-:W-:Y:S02]  /*16540*/  SHF.L.W.U32.HI R12, R32.reuse, 0x1e, R32.reuse ;  /* 0x0000001e200c7819 */ /* 0x140fe40000010e20 */
[----:B------:R-:W-:-:S02]  /*16550*/  SHF.L.W.U32.HI R33, R32, 0x13, R32 ;  /* 0x0000001320217819 */ /* 0x000fc40000010e20 */
[----:B------:R-:W-:Y:S02]  /*16560*/  SHF.L.W.U32.HI R34, R32, 0xa, R32 ;  /* 0x0000000a20227819 */ /* 0x000fe40000010e20 */
[----:B------:R-:W-:Y:S02]  /*16570*/  LOP3.LUT R45, R47, R45, R50, 0x96, !PT ;  /* 0x0000002d2f2d7212 */ /* 0x000fe400078e9632 */
[----:B------:R-:W-:Y:S01]  /*16580*/  LOP3.LUT R47, R35, R27, R30, 0xb8, !PT ;  /* 0x0000001b232f7212 */ /* 0x000fe200078eb81e */
[----:B------:R-:W-:Y:S01]  /*16590*/  IMAD.IADD R44, R44, 0x1, R13 ;  /* 0x000000012c2c7824 */ /* 0x000fe200078e020d */
[----:B------:R-:W-:Y:S02]  /*165a0*/  LOP3.LUT R33, R34, R12, R33, 0x96, !PT ;  /* 0x0000000c22217212 */ /* 0x000fe400078e9621 */
[C-C-:B------:R-:W-:Y:S02]  /*165b0*/  SHF.L.W.U32.HI R12, R26.reuse, 0xf, R26.reuse ;  /* 0x0000000f1a0c7819 */ /* 0x140fe40000010e1a */
[----:B------:R-:W-:-:S02]  /*165c0*/  SHF.L.W.U32.HI R13, R26, 0xd, R26 ;  /* 0x0000000d1a0d7819 */ /* 0x000fc40000010e1a */
[----:B------:R-:W-:Y:S02]  /*165d0*/  SHF.R.U32.HI R26, RZ, 0xa, R26 ;  /* 0x0000000aff1a7819 */ /* 0x000fe4000001161a */
[----:B------:R-:W-:Y:S02]  /*165e0*/  IADD3 R45, PT, PT, R45, R47, R24 ;  /* 0x0000002f2d2d7210 */ /* 0x000fe40007ffe018 */
[----:B------:R-:W-:Y:S02]  /*165f0*/  LOP3.LUT R34, R25, R28, R32, 0xe8, !PT ;  /* 0x0000001c19227212 */ /* 0x000fe400078ee820 */
[----:B------:R-:W-:Y:S02]  /*16600*/  LOP3.LUT R12, R26, R12, R13, 0x96, !PT ;  /* 0x0000000c1a0c7212 */ /* 0x000fe400078e960d */
[----:B0-----:R-:W-:Y:S02]  /*16610*/  IADD3 R45, PT, PT, R44, UR68, R45 ;  /* 0x000000442c2d7c10 */ /* 0x001fe4000fffe02d */
[----:B------:R-:W-:-:S02]  /*16620*/  IADD3 R13, PT, PT, R48, R33, R34 ;  /* 0x00000021300d7210 */ /* 0x000fc40007ffe022 */
[C---:B------:R-:W-:Y:S01]  /*16630*/  SHF.L.W.U32.HI R24, R29.reuse, 0x19, R29 ;  /* 0x000000191d187819 */ /* 0x040fe20000010e1d */
[----:B------:R-:W-:Y:S01]  /*16640*/  IMAD.IADD R28, R28, 0x1, R45 ;  /* 0x000000011c1c7824 */ /* 0x000fe200078e022d */
[--C-:B------:R-:W-:Y:S02]  /*16650*/  SHF.L.W.U32.HI R33, R29, 0xe, R29.reuse ;  /* 0x0000000e1d217819 */ /* 0x100fe40000010e1d */
[----:B------:R-:W-:Y:S02]  /*16660*/  SHF.R.U32.HI R29, RZ, 0x3, R29 ;  /* 0x00000003ff1d7819 */ /* 0x000fe4000001161d */
[C-C-:B------:R-:W-:Y:S02]  /*16670*/  SHF.L.W.U32.HI R26, R13.reuse, 0x1e, R13.reuse ;  /* 0x0000001e0d1a7819 */ /* 0x140fe40000010e0d */
[C-C-:B------:R-:W-:Y:S02]  /*16680*/  SHF.L.W.U32.HI R47, R13.reuse, 0x13, R13.reuse ;  /* 0x000000130d2f7819 */ /* 0x140fe40000010e0d */
[----:B------:R-:W-:-:S02]  /*16690*/  SHF.L.W.U32.HI R34, R13, 0xa, R13 ;  /* 0x0000000a0d227819 */ /* 0x000fc40000010e0d */
[----:B------:R-:W-:Y:S02]  /*166a0*/  IADD3 R31, PT, PT, R46, R12, R31 ;  /* 0x0000000c2e1f7210 */ /* 0x000fe40007ffe01f */
[----:B------:R-:W-:Y:S02]  /*166b0*/  LOP3.LUT R24, R29, R24, R33, 0x96, !PT ;  /* 0x000000181d187212 */ /* 0x000fe400078e9621 */
[----:B------:R-:W-:Y:S02]  /*166c0*/  LOP3.LUT R26, R34, R26, R47, 0x96, !PT ;  /* 0x0000001a221a7212 */ /* 0x000fe400078e962f */
[----:B------:R-:W-:Y:S02]  /*166d0*/  LOP3.LUT R12, R32, R25, R13, 0xe8, !PT ;  /* 0x00000019200c7212 */ /* 0x000fe400078ee80d */
[C-C-:B------:R-:W-:Y:S02]  /*166e0*/  SHF.L.W.U32.HI R29, R28.reuse, 0x1a, R28.reuse ;  /* 0x0000001a1c1d7819 */ /* 0x140fe40000010e1c */
[----:B------:R-:W-:-:S02]  /*166f0*/  SHF.L.W.U32.HI R34, R28, 0x15, R28 ;  /* 0x000000151c227819 */ /* 0x000fc40000010e1c */
[----:B------:R-:W-:Y:S02]  /*16700*/  SHF.L.W.U32.HI R33, R28, 0x7, R28 ;  /* 0x000000071c217819 */ /* 0x000fe40000010e1c */
        /* <DEDUP_REMOVED lines=9> */
[----:B------:R-:W-:Y:S02]  /*167a0*/  IADD3 R24, PT, PT, R24, UR69, R35 ;  /* 0x0000004518187c10 */ /* 0x000fe4000fffe023 */
[----:B------:R-:W-:-:S04]  /*167b0*/  LOP3.LUT R26, R13, R32, R12, 0xe8, !PT ;  /* 0x000000200d1a7212 */ /* 0x000fc800078ee80c */
[----:B------:R-:W-:Y:S01]  /*167c0*/  IADD3 R29, PT, PT, R24, R29, R26 ;  /* 0x0000001d181d7210 */ /* 0x000fe20007ffe01a */
[----:B------:R-:W-:Y:S01]  /*167d0*/  IMAD.IADD R19, R32, 0x1, R19 ;  /* 0x0000000120137824 */ /* 0x000fe200078e0213 */
[----:B------:R-:W-:Y:S01]  /*167e0*/  IADD3 R20, PT, PT, R20, R24, R25 ;  /* 0x0000001814147210 */ /* 0x000fe20007ffe019 */
[----:B------:R-:W-:Y:S02]  /*167f0*/  IMAD.IADD R23, R30, 0x1, R23 ;  /* 0x000000011e177824 */ /* 0x000fe400078e0217 */
[----:B------:R-:W-:Y:S02]  /*16800*/  IMAD.IADD R18, R13, 0x1, R18 ;  /* 0x000000010d127824 */ /* 0x000fe400078e0212 */
[----:B------:R-:W-:Y:S02]  /*16810*/  IMAD.IADD R22, R27, 0x1, R22 ;  /* 0x000000011b167824 */ /* 0x000fe400078e0216 */
[----:B------:R-:W-:Y:S02]  /*16820*/  IMAD.IADD R17, R17, 0x1, R12 ;  /* 0x0000000111117824 */ /* 0x000fe400078e020c */
[----:B------:R-:W-:-:S02]  /*16830*/  IMAD.IADD R21, R21, 0x1, R28 ;  /* 0x0000000115157824 */ /* 0x000fc400078e021c */
[----:B------:R-:W-:Y:S01]  /*16840*/  IMAD.IADD R16, R16, 0x1, R29 ;  /* 0x0000000110107824 */ /* 0x000fe200078e021d */
[----:B------:R0:W-:Y:S01]  /*16850*/  STL.64 [R1+0x98], R14 ;  /* 0x0000980e01007387 */ /* 0x0001e20000100a00 */
[----:B------:R-:W1:Y:S03]  /*16860*/  LDC.64 R24, c[0x0][0x388] ;  /* 0x0000e200ff187b82 */ /* 0x000e660000000a00 */
[----:B------:R0:W-:Y:S04]  /*16870*/  STL.128 [R1+0xc0], R20 ;  /* 0x0000c01401007387 */ /* 0x0001e80000100c00 */
[----:B------:R0:W-:Y:S01]  /*16880*/  STL.128 [R1+0xb0], R16 ;  /* 0x0000b01001007387 */ /* 0x0001e20000100c00 */
[----:B-----5:R-:W-:Y:S01]  /*16890*/  ISETP.GT.U32.AND P0, PT, R16, R41, PT ;  /* 0x000000291000720c */ /* 0x020fe20003f04070 */
[----:B------:R-:W-:-:S12]  /*168a0*/  BSSY.RELIABLE B1, `(.L_x_32) ;  /* 0x0000021000017945 */ /* 0x000fd80003800100 */
[----:B------:R-:W-:Y:S05]  /*168b0*/  @P0 BRA `(.L_x_33) ;  /* 0x00000000007c0947 */ /* 0x000fea0003800000 */
[----:B------:R-:W-:-:S13]  /*168c0*/  ISETP.GE.U32.AND P0, PT, R16, R41, PT ;  /* 0x000000291000720c */ /* 0x000fda0003f06070 */
[----:B------:R-:W-:Y:S05]  /*168d0*/  @!P0 BREAK.RELIABLE B1 ;  /* 0x0000000000018942 */ /* 0x000fea0003800100 */
[----:B------:R-:W-:Y:S05]  /*168e0*/  @!P0 BRA `(.L_x_34) ;  /* 0x0000000400048947 */ /* 0x000fea0003800000 */
[----:B------:R-:W-:-:S13]  /*168f0*/  ISETP.GT.U32.AND P0, PT, R17, R38, PT ;  /* 0x000000261100720c */ /* 0x000fda0003f04070 */
        /* <DEDUP_REMOVED lines=21> */
[----:B------:R-:W-:-:S04]  /*16a50*/  ISETP.GT.U32.AND P0, PT, R23, R40, PT ;  /* 0x000000281700720c */ /* 0x000fc80003f04070 */
[----:B------:R-:W-:-:S04]  /*16a60*/  ISETP.GE.U32.AND P0, PT, R22, R43, P0 ;  /* 0x0000002b1600720c */ /* 0x000fc80000706070 */
[----:B------:R-:W-:-:S04]  /*16a70*/  ISETP.LE.U32.AND P0, PT, R22, R43, !P0 ;  /* 0x0000002b1600720c */ /* 0x000fc80004703070 */
[----:B------:R-:W-:-:S13]  /*16a80*/  ISETP.LT.U32.OR P0, PT, R21, R6, P0 ;  /* 0x000000061500720c */ /* 0x000fda0000701470 */
[----:B------:R-:W-:Y:S05]  /*16a90*/  @P0 BREAK.RELIABLE B1 ;  /* 0x0000000000010942 */ /* 0x000fea0003800100 */
[----:B------:R-:W-:Y:S05]  /*16aa0*/  @P0 BRA `(.L_x_34) ;  /* 0x0000000000940947 */ /* 0x000fea0003800000 */
.L_x_33:
[----:B------:R-:W-:Y:S05]  /*16ab0*/  BSYNC.RELIABLE B1 ;  /* 0x0000000000017941 */ /* 0x000fea0003800100 */
.L_x_32:
[----:B01----:R-:W2:Y:S01]  /*16ac0*/  LDG.E.128 R12, desc[UR72][R24.64] ;  /* 0x00000048180c7981 */ /* 0x003ea2000c1e1d00 */
[----:B------:R-:W-:Y:S02]  /*16ad0*/  PLOP3.LUT P0, PT, PT, PT, PT, 0x80, 0x8 ;  /* 0x000000000008781c */ /* 0x000fe40003f0f070 */
[----:B--2---:R-:W-:-:S04]  /*16ae0*/  LOP3.LUT P1, RZ, R12, R14, RZ, 0xfc, !PT ;  /* 0x0000000e0cff7212 */ /* 0x004fc8000782fcff */
[----:B------:R-:W-:-:S13]  /*16af0*/  LOP3.LUT P1, RZ, R13, R15, RZ, 0xfc, P1 ;  /* 0x0000000f0dff7212 */ /* 0x000fda000082fcff */
[----:B------:R-:W-:Y:S05]  /*16b00*/  @P1 BRA `(.L_x_35) ;  /* 0x00000000008c1947 */ /* 0x000fea0003800000 */
[----:B------:R-:W-:Y:S01]  /*16b10*/  SHF.R.U32.HI R9, RZ, 0x2, R42 ;  /* 0x00000002ff097819 */ /* 0x000fe2000001162a */
[----:B------:R-:W-:Y:S01]  /*16b20*/  IMAD.SHL.U32 R8, R7, 0x10, RZ ;  /* 0x0000001007087824 */ /* 0x000fe200078e00ff */
[----:B------:R-:W-:Y:S02]  /*16b30*/  SHF.R.U32.HI R11, RZ, 0x2, R0 ;  /* 0x00000002ff0b7819 */ /* 0x000fe40000011600 */
[----:B------:R-:W-:Y:S01]  /*16b40*/  LOP3.LUT R9, R9, R42, RZ, 0x3c, !PT ;  /* 0x0000002a09097212 */ /* 0x000fe200078e3cff */
[----:B------:R-:W-:Y:S01]  /*16b50*/  IMAD.MOV.U32 R42, RZ, RZ, R7 ;  /* 0x000000ffff2a7224 */ /* 0x000fe200078e0007 */
[----:B------:R-:W-:Y:S02]  /*16b60*/  LOP3.LUT R11, R11, R0, RZ, 0x3c, !PT ;  /* 0x000000000b0b7212 */ /* 0x000fe400078e3cff */
[----:B------:R-:W-:Y:S01]  /*16b70*/  SHF.R.U32.HI R13, RZ, 0x2, R2 ;  /* 0x00000002ff0d7819 */ /* 0x000fe20000011602 */
[----:B------:R-:W-:-:S03]  /*16b80*/  IMAD.SHL.U32 R10, R9, 0x2, RZ ;  /* 0x00000002090a7824 */ /* 0x000fc600078e00ff */
[----:B------:R-:W-:Y:S02]  /*16b90*/  LOP3.LUT R13, R13, R2, RZ, 0x3c, !PT ;  /* 0x000000020d0d7212 */ /* 0x000fe400078e3cff */
[----:B------:R-:W-:Y:S01]  /*16ba0*/  LOP3.LUT R8, R9, R10, R8, 0x96, !PT ;  /* 0x0000000a09087212 */ /* 0x000fe200078e9608 */
[----:B------:R-:W-:Y:S01]  /*16bb0*/  IMAD.SHL.U32 R9, R11, 0x2, RZ ;  /* 0x000000020b097824 */ /* 0x000fe200078e00ff */
[----:B------:R-:W-:Y:S02]  /*16bc0*/  SHF.R.U32.HI R10, RZ, 0x2, R3 ;  /* 0x00000002ff0a7819 */ /* 0x000fe40000011603 */
[----:B------:R-:W-:Y:S02]  /*16bd0*/  LOP3.LUT R0, R8, R7, RZ, 0x3c, !PT ;  /* 0x0000000708007212 */ /* 0x000fe400078e3cff */
[----:B------:R-:W-:-:S03]  /*16be0*/  LOP3.LUT R10, R10, R3, RZ, 0x3c, !PT ;  /* 0x000000030a0a7212 */ /* 0x000fc600078e3cff */
[----:B------:R-:W-:-:S05]  /*16bf0*/  IMAD.SHL.U32 R8, R0, 0x10, RZ ;  /* 0x0000001000087824 */ /* 0x000fca00078e00ff */
[----:B------:R-:W-:Y:S01]  /*16c00*/  LOP3.LUT R9, R11, R9, R8, 0x96, !PT ;  /* 0x000000090b097212 */ /* 0x000fe200078e9608 */
[----:B------:R-:W-:-:S03]  /*16c10*/  IMAD.SHL.U32 R11, R10, 0x2, RZ ;  /* 0x000000020a0b7824 */ /* 0x000fc600078e00ff */
[----:B------:R-:W-:Y:S01]  /*16c20*/  LOP3.LUT R2, R9, R0, RZ, 0x3c, !PT ;  /* 0x0000000009027212 */ /* 0x000fe200078e3cff */
[----:B------:R-:W-:-:S04]  /*16c30*/  IMAD.SHL.U32 R9, R13, 0x2, RZ ;  /* 0x000000020d097824 */ /* 0x000fc800078e00ff */
[----:B------:R-:W-:-:S05]  /*16c40*/  IMAD.SHL.U32 R8, R2, 0x10, RZ ;  /* 0x0000001002087824 */ /* 0x000fca00078e00ff */
[----:B------:R-:W-:Y:S02]  /*16c50*/  LOP3.LUT R9, R13, R9, R8, 0x96, !PT ;  /* 0x000000090d097212 */ /* 0x000fe400078e9608 */
[----:B------:R-:W-:Y:S02]  /*16c60*/  IADD3 R8, PT, PT, R4, 0x587c5, R0 ;  /* 0x000587c504087810 */ /* 0x000fe40007ffe000 */
[----:B------:R-:W-:-:S05]  /*16c70*/  LOP3.LUT R3, R9, R2, RZ, 0x3c, !PT ;  /* 0x0000000209037212 */ /* 0x000fca00078e3cff */
[----:B------:R-:W-:-:S05]  /*16c80*/  IMAD.SHL.U32 R9, R3, 0x10, RZ ;  /* 0x0000001003097824 */ /* 0x000fca00078e00ff */
[----:B------:R-:W-:Y:S02]  /*16c90*/  LOP3.LUT R12, R10, R11, R9, 0x96, !PT ;  /* 0x0000000b0a0c7212 */ /* 0x000fe400078e9609 */
[C---:B------:R-:W-:Y:S02]  /*16ca0*/  IADD3 R9, PT, PT, R4.reuse, 0xb0f8a, R2 ;  /* 0x000b0f8a04097810 */ /* 0x040fe40007ffe002 */
[C---:B------:R-:W-:Y:S01]  /*16cb0*/  IADD3 R10, PT, PT, R4.reuse, 0x10974f, R3 ;  /* 0x0010974f040a7810 */ /* 0x040fe20007ffe003 */
[----:B------:R-:W-:Y:S01]  /*16cc0*/  VIADD R4, R4, 0x161f14 ;  /* 0x00161f1404047836 */ /* 0x000fe20000000000 */
[----:B------:R-:W-:-:S05]  /*16cd0*/  LOP3.LUT R7, R12, R3, RZ, 0x3c, !PT ;  /* 0x000000030c077212 */ /* 0x000fca00078e3cff */
[----:B------:R-:W-:Y:S01]  /*16ce0*/  IMAD.IADD R11, R7, 0x1, R4 ;  /* 0x00000001070b7824 */ /* 0x000fe200078e0204 */
[----:B------:R-:W-:Y:S06]  /*16cf0*/  BRA `(.L_x_36) ;  /* 0xfffffec800187947 */ /* 0x000fec000383ffff */
.L_x_34:
[----:B------:R-:W-:Y:S02]  /*16d00*/  IMAD.MOV.U32 R3, RZ, RZ, 0x1 ;  /* 0x00000001ff037424 */ /* 0x000fe400078e00ff */
[----:B------:R-:W-:-:S05]  /*16d10*/  IMAD.MOV.U32 R2, RZ, RZ, RZ ;  /* 0x000000ffff027224 */ /* 0x000fca00078e00ff */
[----:B-1----:R-:W2:Y:S02]  /*16d20*/  ATOMG.E.CAS.STRONG.GPU PT, R0, [R24], R2, R3 ;  /* 0x00000002180073a9 */ /* 0x002ea400001ee103 */
[----:B--2---:R-:W-:-:S13]  /*16d30*/  ISETP.NE.AND P0, PT, R0, RZ, PT ;  /* 0x000000ff0000720c */ /* 0x004fda0003f05270 */
.L_x_35:
[----:B------:R-:W-:Y:S05]  /*16d40*/  BSYNC.RECONVERGENT B0 ;  /* 0x0000000000007941 */ /* 0x000fea0003800200 */
.L_x_11:
[----:B------:R-:W-:Y:S05]  /*16d50*/  WARPSYNC.ALL ;  /* 0x0000000000007948 */ /* 0x000fea0003800000 */
[----:B------:R-:W-:Y:S06]  /*16d60*/  BAR.SYNC.DEFER_BLOCKING 0x0 ;  /* 0x0000000000007b1d */ /* 0x000fec0000010000 */
[----:B------:R-:W-:Y:S05]  /*16d70*/  @P0 EXIT ;  /* 0x000000000000094d */ /* 0x000fea0003800000 */
[----:B------:R-:W-:Y:S01]  /*16d80*/  STG.E.128 desc[UR72][R24.64], R8 ;  /* 0x0000000818007986 */ /* 0x000fe2000c101d48 */
[----:B------:R-:W-:Y:S05]  /*16d90*/  EXIT ;  /* 0x000000000000794d */ /* 0x000fea0003800000 */
.L_x_37:
[----:B------:R-:W-:-:S00]  /*16da0*/  BRA `(.L_x_37) ;  /* 0xfffffffc00fc7947 */ /* 0x000fc0000383ffff */
[----:B------:R-:W-:-:S00]  /*16db0*/  NOP ;  /* 0x0000000000007918 */ /* 0x000fc00000000000 */
        /* <DEDUP_REMOVED lines=12> */
.L_x_38:


//--------------------- .nv.global.init           --------------------------
	.section	.nv.global.init,"aw",@progbits
	.align	4
.nv.global.init:
	.type		mrg32k3aM1SubSeq,@object
	.size		mrg32k3aM1SubSeq,(mrg32k3aM2SubSeq - mrg32k3aM1SubSeq)
mrg32k3aM1SubSeq:
        /* <DEDUP_REMOVED lines=126> */
	.type		mrg32k3aM2SubSeq,@object
	.size		mrg32k3aM2SubSeq,(mrg32k3aM1 - mrg32k3aM2SubSeq)
mrg32k3aM2SubSeq:
        /* <DEDUP_REMOVED lines=126> */
	.type		mrg32k3aM1,@object
	.size		mrg32k3aM1,(mrg32k3aM1Seq - mrg32k3aM1)
mrg32k3aM1:
        /* <DEDUP_REMOVED lines=144> */
	.type		mrg32k3aM1Seq,@object
	.size		mrg32k3aM1Seq,(mrg32k3aM2 - mrg32k3aM1Seq)
mrg32k3aM1Seq:
        /* <DEDUP_REMOVED lines=144> */
	.type		mrg32k3aM2,@object
	.size		mrg32k3aM2,(mrg32k3aM2Seq - mrg32k3aM2)
mrg32k3aM2:
        /* <DEDUP_REMOVED lines=144> */
	.type		mrg32k3aM2Seq,@object
	.size		mrg32k3aM2Seq,(precalc_xorwow_matrix - mrg32k3aM2Seq)
mrg32k3aM2Seq:
        /* <DEDUP_REMOVED lines=144> */
	.type		precalc_xorwow_matrix,@object
	.size		precalc_xorwow_matrix,(precalc_xorwow_offset_matrix - precalc_xorwow_matrix)
precalc_xorwow_matrix:
        /* <DEDUP_REMOVED lines=6400> */
	.type		precalc_xorwow_offset_matrix,@object
	.size		precalc_xorwow_offset_matrix,(.L_1 - precalc_xorwow_offset_matrix)
precalc_xorwow_offset_matrix:
        /* <DEDUP_REMOVED lines=6400> */
.L_1:


//--------------------- .nv.shared.reserved.0     --------------------------
	.section	.nv.shared.reserved.0,"aw",@nobits
	.weak		__nv_reservedSMEM_offset_0_alias
	.size		__nv_reservedSMEM_offset_0_alias, 0, 64
	.other		__nv_reservedSMEM_offset_0_alias,@"STO_CUDA_RESERVED_SHARED STV_DEFAULT"
__nv_reservedSMEM_offset_0_alias:
	.zero		0
	.zero		64


//--------------------- .nv.constant0.mine_sha256 --------------------------
	.section	.nv.constant0.mine_sha256,"a",@progbits
	.sectionflags	@""
	.align	4
.nv.constant0.mine_sha256:
	.zero		936


//--------------------- SYMBOLS --------------------------

	.type		.nv.reservedSmem.offset0,@object
	.size		.nv.reservedSmem.offset0,0x4
